//
// Generated by NVIDIA NVVM Compiler
//
// Compiler Build ID: CL-36424714
// Cuda compilation tools, release 13.0, V13.0.88
// Based on NVVM 20.0.0
//

.version 9.0
.target sm_100
.address_size 64

	// .globl	alma_batch_f32_onthefly
// _ZZ23alma_batch_f32_ontheflyE8period_s has been demoted
// _ZZ23alma_batch_f32_ontheflyE8offset_s has been demoted
// _ZZ23alma_batch_f32_ontheflyE7sigma_s has been demoted
// _ZZ23alma_batch_f32_ontheflyE10inv_norm_s has been demoted
.shared .align 4 .b8 _ZZ14alma_block_sumfE8warp_buf[128];
// _ZZ26alma_batch_tiled_async_f32E8period_s has been demoted
// _ZZ26alma_batch_tiled_async_f32E8offset_s has been demoted
// _ZZ26alma_batch_tiled_async_f32E7sigma_s has been demoted
// _ZZ26alma_batch_tiled_async_f32E10inv_norm_s has been demoted
// _ZZ26alma_batch_tiled_async_f32E10pipe_state has been demoted
// _ZZ40alma_multi_series_one_param_onthefly_f32E10inv_norm_s has been demoted
// _ZZ27alma_precompute_weights_f32E10inv_norm_s has been demoted
.extern .shared .align 16 .b8 sh[];
.extern .shared .align 16 .b8 shmem_raw[];
.extern .shared .align 16 .b8 shraw[];

.visible .entry alma_batch_f32_onthefly(
	.param .u64 .ptr .align 1 alma_batch_f32_onthefly_param_0,
	.param .u64 .ptr .align 1 alma_batch_f32_onthefly_param_1,
	.param .u64 .ptr .align 1 alma_batch_f32_onthefly_param_2,
	.param .u64 .ptr .align 1 alma_batch_f32_onthefly_param_3,
	.param .u32 alma_batch_f32_onthefly_param_4,
	.param .u32 alma_batch_f32_onthefly_param_5,
	.param .u32 alma_batch_f32_onthefly_param_6,
	.param .u64 .ptr .align 1 alma_batch_f32_onthefly_param_7
)
{
	.reg .pred 	%p<30>;
	.reg .b32 	%r<80>;
	.reg .b32 	%f<92>;
	.reg .b64 	%rd<30>;
	// demoted variable
	.shared .align 4 .u32 _ZZ23alma_batch_f32_ontheflyE8period_s;
	// demoted variable
	.shared .align 4 .f32 _ZZ23alma_batch_f32_ontheflyE8offset_s;
	// demoted variable
	.shared .align 4 .f32 _ZZ23alma_batch_f32_ontheflyE7sigma_s;
	// demoted variable
	.shared .align 4 .f32 _ZZ23alma_batch_f32_ontheflyE10inv_norm_s;
	ld.param.u64 	%rd12, [alma_batch_f32_onthefly_param_0];
	ld.param.u64 	%rd9, [alma_batch_f32_onthefly_param_1];
	ld.param.u64 	%rd10, [alma_batch_f32_onthefly_param_2];
	ld.param.u64 	%rd11, [alma_batch_f32_onthefly_param_3];
	ld.param.u32 	%r25, [alma_batch_f32_onthefly_param_4];
	ld.param.u32 	%r27, [alma_batch_f32_onthefly_param_5];
	ld.param.u32 	%r26, [alma_batch_f32_onthefly_param_6];
	ld.param.u64 	%rd13, [alma_batch_f32_onthefly_param_7];
	cvta.to.global.u64 	%rd1, %rd13;
	cvta.to.global.u64 	%rd2, %rd12;
	mov.u32 	%r1, %ctaid.y;
	setp.ge.s32 	%p1, %r1, %r27;
	@%p1 bra 	$L__BB0_30;
	mov.u32 	%r2, %tid.x;
	setp.ne.s32 	%p2, %r2, 0;
	@%p2 bra 	$L__BB0_3;
	cvta.to.global.u64 	%rd14, %rd9;
	mul.wide.u32 	%rd15, %r1, 4;
	add.s64 	%rd16, %rd14, %rd15;
	ld.global.nc.u32 	%r28, [%rd16];
	st.shared.u32 	[_ZZ23alma_batch_f32_ontheflyE8period_s], %r28;
	cvta.to.global.u64 	%rd17, %rd10;
	add.s64 	%rd18, %rd17, %rd15;
	ld.global.nc.f32 	%f24, [%rd18];
	st.shared.f32 	[_ZZ23alma_batch_f32_ontheflyE8offset_s], %f24;
	cvta.to.global.u64 	%rd19, %rd11;
	add.s64 	%rd20, %rd19, %rd15;
	ld.global.nc.f32 	%f25, [%rd20];
	st.shared.f32 	[_ZZ23alma_batch_f32_ontheflyE7sigma_s], %f25;
$L__BB0_3:
	bar.sync 	0;
	ld.shared.u32 	%r29, [_ZZ23alma_batch_f32_ontheflyE8period_s];
	ld.shared.f32 	%f27, [_ZZ23alma_batch_f32_ontheflyE8offset_s];
	add.s32 	%r30, %r29, -1;
	cvt.rn.f32.s32 	%f28, %r30;
	mul.f32 	%f1, %f27, %f28;
	cvt.rn.f32.s32 	%f29, %r29;
	ld.shared.f32 	%f30, [_ZZ23alma_batch_f32_ontheflyE7sigma_s];
	max.f32 	%f31, %f30, 0f358637BD;
	div.rn.f32 	%f2, %f29, %f31;
	add.s32 	%r4, %r30, %r26;
	mul.lo.s32 	%r5, %r25, %r1;
	setp.ge.s32 	%p3, %r2, %r29;
	mov.f32 	%f84, 0f00000000;
	@%p3 bra 	$L__BB0_6;
	mov.u32 	%r6, %ntid.x;
	add.f32 	%f33, %f2, %f2;
	mul.f32 	%f3, %f2, %f33;
	mov.f32 	%f84, 0f00000000;
	mov.u32 	%r74, %r2;
$L__BB0_5:
	cvt.rn.f32.s32 	%f34, %r74;
	sub.f32 	%f35, %f34, %f1;
	mul.f32 	%f36, %f35, %f35;
	div.rn.f32 	%f37, %f36, %f3;
	mul.f32 	%f38, %f37, 0fBFB8AA3B;
	ex2.approx.f32 	%f39, %f38;
	shl.b32 	%r31, %r74, 2;
	mov.u32 	%r32, sh;
	add.s32 	%r33, %r32, %r31;
	st.shared.f32 	[%r33], %f39;
	add.f32 	%f84, %f84, %f39;
	add.s32 	%r74, %r74, %r6;
	setp.lt.s32 	%p4, %r74, %r29;
	@%p4 bra 	$L__BB0_5;
$L__BB0_6:
	and.b32  	%r9, %r2, 31;
	mov.b32 	%r34, %f84;
	shfl.sync.down.b32	%r35|%p5, %r34, 16, 31, -1;
	mov.b32 	%f40, %r35;
	add.f32 	%f41, %f84, %f40;
	mov.b32 	%r36, %f41;
	shfl.sync.down.b32	%r37|%p6, %r36, 8, 31, -1;
	mov.b32 	%f42, %r37;
	add.f32 	%f43, %f41, %f42;
	mov.b32 	%r38, %f43;
	shfl.sync.down.b32	%r39|%p7, %r38, 4, 31, -1;
	mov.b32 	%f44, %r39;
	add.f32 	%f45, %f43, %f44;
	mov.b32 	%r40, %f45;
	shfl.sync.down.b32	%r41|%p8, %r40, 2, 31, -1;
	mov.b32 	%f46, %r41;
	add.f32 	%f47, %f45, %f46;
	mov.b32 	%r42, %f47;
	shfl.sync.down.b32	%r43|%p9, %r42, 1, 31, -1;
	mov.b32 	%f48, %r43;
	add.f32 	%f7, %f47, %f48;
	setp.ne.s32 	%p10, %r9, 0;
	@%p10 bra 	$L__BB0_8;
	shr.u32 	%r44, %r2, 3;
	mov.u32 	%r45, _ZZ14alma_block_sumfE8warp_buf;
	add.s32 	%r46, %r45, %r44;
	st.shared.f32 	[%r46], %f7;
$L__BB0_8:
	bar.sync 	0;
	setp.gt.u32 	%p11, %r2, 31;
	@%p11 bra 	$L__BB0_13;
	mov.u32 	%r47, %ntid.x;
	add.s32 	%r48, %r47, 31;
	shr.u32 	%r49, %r48, 5;
	setp.ge.u32 	%p12, %r9, %r49;
	mov.f32 	%f85, 0f00000000;
	@%p12 bra 	$L__BB0_11;
	shl.b32 	%r50, %r9, 2;
	mov.u32 	%r51, _ZZ14alma_block_sumfE8warp_buf;
	add.s32 	%r52, %r51, %r50;
	ld.shared.f32 	%f85, [%r52];
$L__BB0_11:
	setp.ne.s32 	%p13, %r2, 0;
	mov.b32 	%r53, %f85;
	shfl.sync.down.b32	%r54|%p14, %r53, 16, 31, -1;
	mov.b32 	%f50, %r54;
	add.f32 	%f51, %f85, %f50;
	mov.b32 	%r55, %f51;
	shfl.sync.down.b32	%r56|%p15, %r55, 8, 31, -1;
	mov.b32 	%f52, %r56;
	add.f32 	%f53, %f51, %f52;
	mov.b32 	%r57, %f53;
	shfl.sync.down.b32	%r58|%p16, %r57, 4, 31, -1;
	mov.b32 	%f54, %r58;
	add.f32 	%f55, %f53, %f54;
	mov.b32 	%r59, %f55;
	shfl.sync.down.b32	%r60|%p17, %r59, 2, 31, -1;
	mov.b32 	%f56, %r60;
	add.f32 	%f57, %f55, %f56;
	mov.b32 	%r61, %f57;
	shfl.sync.down.b32	%r62|%p18, %r61, 1, 31, -1;
	mov.b32 	%f58, %r62;
	add.f32 	%f10, %f57, %f58;
	@%p13 bra 	$L__BB0_13;
	max.f32 	%f59, %f10, 0f1E3CE508;
	rcp.rn.f32 	%f60, %f59;
	st.shared.f32 	[_ZZ23alma_batch_f32_ontheflyE10inv_norm_s], %f60;
$L__BB0_13:
	bar.sync 	0;
	ld.shared.f32 	%f11, [_ZZ23alma_batch_f32_ontheflyE10inv_norm_s];
	mov.u32 	%r63, %ctaid.x;
	mov.u32 	%r64, %ntid.x;
	mad.lo.s32 	%r75, %r63, %r64, %r2;
	mov.u32 	%r65, %nctaid.x;
	mul.lo.s32 	%r11, %r65, %r64;
	setp.ge.s32 	%p19, %r75, %r25;
	@%p19 bra 	$L__BB0_30;
	setp.gt.s32 	%p20, %r29, 0;
	@%p20 bra 	$L__BB0_19;
	mul.f32 	%f12, %f11, 0f00000000;
$L__BB0_16:
	setp.lt.s32 	%p21, %r75, %r4;
	mov.f32 	%f91, 0f7FC00000;
	@%p21 bra 	$L__BB0_18;
	mov.f32 	%f91, %f12;
$L__BB0_18:
	add.s32 	%r66, %r75, %r5;
	mul.wide.s32 	%rd21, %r66, 4;
	add.s64 	%rd22, %rd1, %rd21;
	st.global.f32 	[%rd22], %f91;
	add.s32 	%r75, %r75, %r11;
	setp.lt.s32 	%p22, %r75, %r25;
	@%p22 bra 	$L__BB0_16;
	bra.uni 	$L__BB0_30;
$L__BB0_19:
	and.b32  	%r12, %r29, 3;
	and.b32  	%r13, %r29, 2147483644;
	neg.s32 	%r14, %r13;
	add.s64 	%rd3, %rd2, 8;
$L__BB0_20:
	setp.lt.s32 	%p23, %r75, %r4;
	mov.f32 	%f87, 0f7FC00000;
	@%p23 bra 	$L__BB0_29;
	setp.lt.u32 	%p24, %r29, 4;
	sub.s32 	%r68, %r75, %r29;
	add.s32 	%r69, %r68, 1;
	cvt.s64.s32 	%rd4, %r69;
	mov.f32 	%f90, 0f00000000;
	mov.b32 	%r78, 0;
	@%p24 bra 	$L__BB0_24;
	shl.b64 	%rd23, %rd4, 2;
	add.s64 	%rd29, %rd3, %rd23;
	mov.f32 	%f90, 0f00000000;
	mov.u32 	%r76, sh;
	mov.u32 	%r77, %r14;
$L__BB0_23:
	.pragma "nounroll";
	ld.global.nc.f32 	%f66, [%rd29+-8];
	ld.shared.v4.f32 	{%f67, %f68, %f69, %f70}, [%r76];
	fma.rn.f32 	%f71, %f66, %f67, %f90;
	ld.global.nc.f32 	%f72, [%rd29+-4];
	fma.rn.f32 	%f73, %f72, %f68, %f71;
	ld.global.nc.f32 	%f74, [%rd29];
	fma.rn.f32 	%f75, %f74, %f69, %f73;
	ld.global.nc.f32 	%f76, [%rd29+4];
	fma.rn.f32 	%f90, %f76, %f70, %f75;
	add.s32 	%r77, %r77, 4;
	add.s32 	%r76, %r76, 16;
	add.s64 	%rd29, %rd29, 16;
	setp.eq.s32 	%p25, %r77, 0;
	mov.u32 	%r78, %r13;
	@%p25 bra 	$L__BB0_24;
	bra.uni 	$L__BB0_23;
$L__BB0_24:
	setp.eq.s32 	%p26, %r12, 0;
	@%p26 bra 	$L__BB0_28;
	setp.eq.s32 	%p27, %r12, 1;
	cvt.u64.u32 	%rd24, %r78;
	add.s64 	%rd25, %rd24, %rd4;
	shl.b64 	%rd26, %rd25, 2;
	add.s64 	%rd8, %rd2, %rd26;
	ld.global.nc.f32 	%f77, [%rd8];
	shl.b32 	%r71, %r78, 2;
	mov.u32 	%r72, sh;
	add.s32 	%r22, %r72, %r71;
	ld.shared.f32 	%f78, [%r22];
	fma.rn.f32 	%f90, %f77, %f78, %f90;
	@%p27 bra 	$L__BB0_28;
	setp.eq.s32 	%p28, %r12, 2;
	ld.global.nc.f32 	%f79, [%rd8+4];
	ld.shared.f32 	%f80, [%r22+4];
	fma.rn.f32 	%f90, %f79, %f80, %f90;
	@%p28 bra 	$L__BB0_28;
	ld.global.nc.f32 	%f81, [%rd8+8];
	ld.shared.f32 	%f82, [%r22+8];
	fma.rn.f32 	%f90, %f81, %f82, %f90;
$L__BB0_28:
	mul.f32 	%f87, %f11, %f90;
$L__BB0_29:
	add.s32 	%r73, %r75, %r5;
	mul.wide.s32 	%rd27, %r73, 4;
	add.s64 	%rd28, %rd1, %rd27;
	st.global.f32 	[%rd28], %f87;
	add.s32 	%r75, %r75, %r11;
	setp.lt.s32 	%p29, %r75, %r25;
	@%p29 bra 	$L__BB0_20;
$L__BB0_30:
	ret;

}
	// .globl	alma_batch_f32
.visible .entry alma_batch_f32(
	.param .u64 .ptr .align 1 alma_batch_f32_param_0,
	.param .u64 .ptr .align 1 alma_batch_f32_param_1,
	.param .u64 .ptr .align 1 alma_batch_f32_param_2,
	.param .u64 .ptr .align 1 alma_batch_f32_param_3,
	.param .u32 alma_batch_f32_param_4,
	.param .u32 alma_batch_f32_param_5,
	.param .u32 alma_batch_f32_param_6,
	.param .u32 alma_batch_f32_param_7,
	.param .u64 .ptr .align 1 alma_batch_f32_param_8
)
{
	.reg .pred 	%p<13>;
	.reg .b32 	%r<47>;
	.reg .b32 	%f<40>;
	.reg .b64 	%rd<29>;

	ld.param.u64 	%rd14, [alma_batch_f32_param_0];
	ld.param.u64 	%rd10, [alma_batch_f32_param_1];
	ld.param.u64 	%rd11, [alma_batch_f32_param_2];
	ld.param.u64 	%rd12, [alma_batch_f32_param_3];
	ld.param.u32 	%r25, [alma_batch_f32_param_4];
	ld.param.u32 	%r26, [alma_batch_f32_param_5];
	ld.param.u32 	%r28, [alma_batch_f32_param_6];
	ld.param.u32 	%r27, [alma_batch_f32_param_7];
	ld.param.u64 	%rd13, [alma_batch_f32_param_8];
	cvta.to.global.u64 	%rd1, %rd14;
	mov.u32 	%r1, %ctaid.y;
	setp.ge.s32 	%p1, %r1, %r28;
	@%p1 bra 	$L__BB1_17;
	cvta.to.global.u64 	%rd15, %rd11;
	cvta.to.global.u64 	%rd16, %rd12;
	mul.wide.u32 	%rd17, %r1, 4;
	add.s64 	%rd18, %rd15, %rd17;
	ld.global.nc.u32 	%r2, [%rd18];
	add.s64 	%rd19, %rd16, %rd17;
	ld.global.nc.f32 	%f1, [%rd19];
	mov.u32 	%r3, %tid.x;
	setp.ge.s32 	%p2, %r3, %r2;
	@%p2 bra 	$L__BB1_4;
	mul.lo.s32 	%r4, %r25, %r1;
	mov.u32 	%r5, %ntid.x;
	cvta.to.global.u64 	%rd2, %rd10;
	mov.u32 	%r31, sh;
	mov.u32 	%r42, %r3;
$L__BB1_3:
	add.s32 	%r29, %r42, %r4;
	mul.wide.s32 	%rd20, %r29, 4;
	add.s64 	%rd21, %rd2, %rd20;
	ld.global.nc.f32 	%f12, [%rd21];
	shl.b32 	%r30, %r42, 2;
	add.s32 	%r32, %r31, %r30;
	st.shared.f32 	[%r32], %f12;
	add.s32 	%r42, %r42, %r5;
	setp.lt.s32 	%p3, %r42, %r2;
	@%p3 bra 	$L__BB1_3;
$L__BB1_4:
	bar.sync 	0;
	add.s32 	%r8, %r27, -1;
	mov.u32 	%r33, %ctaid.x;
	mov.u32 	%r9, %ntid.x;
	mad.lo.s32 	%r43, %r33, %r9, %r3;
	setp.ge.s32 	%p4, %r43, %r26;
	@%p4 bra 	$L__BB1_17;
	and.b32  	%r11, %r2, 3;
	and.b32  	%r12, %r2, 2147483644;
	neg.s32 	%r13, %r12;
	add.s64 	%rd3, %rd1, 8;
	cvta.to.global.u64 	%rd4, %rd13;
	mov.u32 	%r34, %nctaid.x;
	mul.lo.s32 	%r14, %r34, %r9;
	mul.lo.s32 	%r15, %r26, %r1;
	add.s32 	%r16, %r8, %r2;
$L__BB1_6:
	setp.lt.s32 	%p5, %r43, %r16;
	mov.f32 	%f39, 0f7FC00000;
	@%p5 bra 	$L__BB1_16;
	setp.lt.s32 	%p6, %r2, 1;
	sub.s32 	%r35, %r43, %r2;
	add.s32 	%r36, %r35, 1;
	cvt.s64.s32 	%rd5, %r36;
	mov.f32 	%f38, 0f00000000;
	@%p6 bra 	$L__BB1_15;
	setp.lt.u32 	%p7, %r2, 4;
	mov.f32 	%f38, 0f00000000;
	mov.b32 	%r46, 0;
	@%p7 bra 	$L__BB1_11;
	shl.b64 	%rd22, %rd5, 2;
	add.s64 	%rd28, %rd3, %rd22;
	mov.f32 	%f38, 0f00000000;
	mov.u32 	%r44, sh;
	mov.u32 	%r45, %r13;
$L__BB1_10:
	.pragma "nounroll";
	ld.global.nc.f32 	%f18, [%rd28+-8];
	ld.shared.v4.f32 	{%f19, %f20, %f21, %f22}, [%r44];
	fma.rn.f32 	%f23, %f18, %f19, %f38;
	ld.global.nc.f32 	%f24, [%rd28+-4];
	fma.rn.f32 	%f25, %f24, %f20, %f23;
	ld.global.nc.f32 	%f26, [%rd28];
	fma.rn.f32 	%f27, %f26, %f21, %f25;
	ld.global.nc.f32 	%f28, [%rd28+4];
	fma.rn.f32 	%f38, %f28, %f22, %f27;
	add.s32 	%r45, %r45, 4;
	add.s32 	%r44, %r44, 16;
	add.s64 	%rd28, %rd28, 16;
	setp.ne.s32 	%p8, %r45, 0;
	mov.u32 	%r46, %r12;
	@%p8 bra 	$L__BB1_10;
$L__BB1_11:
	setp.eq.s32 	%p9, %r11, 0;
	@%p9 bra 	$L__BB1_15;
	setp.eq.s32 	%p10, %r11, 1;
	cvt.u64.u32 	%rd23, %r46;
	add.s64 	%rd24, %rd23, %rd5;
	shl.b64 	%rd25, %rd24, 2;
	add.s64 	%rd9, %rd1, %rd25;
	ld.global.nc.f32 	%f29, [%rd9];
	shl.b32 	%r39, %r46, 2;
	mov.u32 	%r40, sh;
	add.s32 	%r23, %r40, %r39;
	ld.shared.f32 	%f30, [%r23];
	fma.rn.f32 	%f38, %f29, %f30, %f38;
	@%p10 bra 	$L__BB1_15;
	setp.eq.s32 	%p11, %r11, 2;
	ld.global.nc.f32 	%f31, [%rd9+4];
	ld.shared.f32 	%f32, [%r23+4];
	fma.rn.f32 	%f38, %f31, %f32, %f38;
	@%p11 bra 	$L__BB1_15;
	ld.global.nc.f32 	%f33, [%rd9+8];
	ld.shared.f32 	%f34, [%r23+8];
	fma.rn.f32 	%f38, %f33, %f34, %f38;
$L__BB1_15:
	mul.f32 	%f39, %f1, %f38;
$L__BB1_16:
	add.s32 	%r41, %r43, %r15;
	mul.wide.s32 	%rd26, %r41, 4;
	add.s64 	%rd27, %rd4, %rd26;
	st.global.f32 	[%rd27], %f39;
	add.s32 	%r43, %r43, %r14;
	setp.lt.s32 	%p12, %r43, %r26;
	@%p12 bra 	$L__BB1_6;
$L__BB1_17:
	ret;

}
	// .globl	alma_batch_tiled_async_f32
.visible .entry alma_batch_tiled_async_f32(
	.param .u64 .ptr .align 1 alma_batch_tiled_async_f32_param_0,
	.param .u64 .ptr .align 1 alma_batch_tiled_async_f32_param_1,
	.param .u64 .ptr .align 1 alma_batch_tiled_async_f32_param_2,
	.param .u64 .ptr .align 1 alma_batch_tiled_async_f32_param_3,
	.param .u32 alma_batch_tiled_async_f32_param_4,
	.param .u32 alma_batch_tiled_async_f32_param_5,
	.param .u32 alma_batch_tiled_async_f32_param_6,
	.param .u64 .ptr .align 1 alma_batch_tiled_async_f32_param_7
)
{
	.reg .pred 	%p<117>;
	.reg .b16 	%rs<28>;
	.reg .b32 	%r<336>;
	.reg .b32 	%f<137>;
	.reg .b64 	%rd<116>;
	// demoted variable
	.shared .align 4 .u32 _ZZ26alma_batch_tiled_async_f32E8period_s;
	// demoted variable
	.shared .align 4 .f32 _ZZ26alma_batch_tiled_async_f32E8offset_s;
	// demoted variable
	.shared .align 4 .f32 _ZZ26alma_batch_tiled_async_f32E7sigma_s;
	// demoted variable
	.shared .align 4 .f32 _ZZ26alma_batch_tiled_async_f32E10inv_norm_s;
	// demoted variable
	.shared .align 8 .b8 _ZZ26alma_batch_tiled_async_f32E10pipe_state[40];
	ld.param.u64 	%rd16, [alma_batch_tiled_async_f32_param_0];
	ld.param.u64 	%rd12, [alma_batch_tiled_async_f32_param_1];
	ld.param.u64 	%rd13, [alma_batch_tiled_async_f32_param_2];
	ld.param.u64 	%rd14, [alma_batch_tiled_async_f32_param_3];
	ld.param.u32 	%r118, [alma_batch_tiled_async_f32_param_4];
	ld.param.u32 	%r120, [alma_batch_tiled_async_f32_param_5];
	ld.param.u32 	%r119, [alma_batch_tiled_async_f32_param_6];
	ld.param.u64 	%rd15, [alma_batch_tiled_async_f32_param_7];
	cvta.to.global.u64 	%rd1, %rd16;
	mov.u32 	%r1, %ctaid.y;
	setp.ge.s32 	%p1, %r1, %r120;
	@%p1 bra 	$L__BB2_114;
	mov.u32 	%r2, %tid.x;
	setp.ne.s32 	%p2, %r2, 0;
	@%p2 bra 	$L__BB2_3;
	cvta.to.global.u64 	%rd17, %rd12;
	mul.wide.u32 	%rd18, %r1, 4;
	add.s64 	%rd19, %rd17, %rd18;
	ld.global.nc.u32 	%r121, [%rd19];
	st.shared.u32 	[_ZZ26alma_batch_tiled_async_f32E8period_s], %r121;
	cvta.to.global.u64 	%rd20, %rd13;
	add.s64 	%rd21, %rd20, %rd18;
	ld.global.nc.f32 	%f46, [%rd21];
	st.shared.f32 	[_ZZ26alma_batch_tiled_async_f32E8offset_s], %f46;
	cvta.to.global.u64 	%rd22, %rd14;
	add.s64 	%rd23, %rd22, %rd18;
	ld.global.nc.f32 	%f47, [%rd23];
	st.shared.f32 	[_ZZ26alma_batch_tiled_async_f32E7sigma_s], %f47;
$L__BB2_3:
	bar.sync 	0;
	ld.shared.u32 	%r3, [_ZZ26alma_batch_tiled_async_f32E8period_s];
	ld.shared.f32 	%f49, [_ZZ26alma_batch_tiled_async_f32E8offset_s];
	add.s32 	%r4, %r3, -1;
	cvt.rn.f32.s32 	%f50, %r4;
	mul.f32 	%f1, %f49, %f50;
	cvt.rn.f32.s32 	%f51, %r3;
	ld.shared.f32 	%f52, [_ZZ26alma_batch_tiled_async_f32E7sigma_s];
	max.f32 	%f53, %f52, 0f358637BD;
	div.rn.f32 	%f2, %f51, %f53;
	mov.u32 	%r5, %ntid.x;
	add.s32 	%r6, %r4, %r5;
	mul.wide.s32 	%rd24, %r3, 4;
	mul.wide.s32 	%rd2, %r6, 4;
	add.s64 	%rd25, %rd24, 15;
	mov.b64 	%rd26, 15;
	cvt.u32.u64 	%r122, %rd26;
	cvt.u32.u64 	%r123, %rd24;
	add.s32 	%r124, %r123, %r122;
	and.b32  	%r125, %r124, -16;
	mov.u32 	%r126, shmem_raw;
	add.s32 	%r322, %r126, %r125;
	mov.b64 	%rd27, -16;
	cvt.u32.u64 	%r127, %rd27;
	cvt.u32.u64 	%r128, %rd25;
	and.b32  	%r129, %r128, %r127;
	cvt.u32.u64 	%r130, %rd2;
	add.s32 	%r131, %r130, %r122;
	add.s32 	%r132, %r131, %r129;
	and.b32  	%r8, %r132, -16;
	setp.ge.s32 	%p3, %r2, %r3;
	mov.f32 	%f118, 0f00000000;
	@%p3 bra 	$L__BB2_6;
	add.f32 	%f55, %f2, %f2;
	mul.f32 	%f3, %f2, %f55;
	mov.f32 	%f118, 0f00000000;
	mov.u32 	%r311, %r2;
$L__BB2_5:
	cvt.rn.f32.s32 	%f56, %r311;
	sub.f32 	%f57, %f56, %f1;
	mul.f32 	%f58, %f57, %f57;
	div.rn.f32 	%f59, %f58, %f3;
	mul.f32 	%f60, %f59, 0fBFB8AA3B;
	ex2.approx.f32 	%f61, %f60;
	shl.b32 	%r133, %r311, 2;
	add.s32 	%r135, %r126, %r133;
	st.shared.f32 	[%r135], %f61;
	add.f32 	%f118, %f118, %f61;
	add.s32 	%r311, %r311, %r5;
	setp.lt.s32 	%p4, %r311, %r3;
	@%p4 bra 	$L__BB2_5;
$L__BB2_6:
	and.b32  	%r11, %r2, 31;
	mov.b32 	%r136, %f118;
	shfl.sync.down.b32	%r137|%p5, %r136, 16, 31, -1;
	mov.b32 	%f62, %r137;
	add.f32 	%f63, %f118, %f62;
	mov.b32 	%r138, %f63;
	shfl.sync.down.b32	%r139|%p6, %r138, 8, 31, -1;
	mov.b32 	%f64, %r139;
	add.f32 	%f65, %f63, %f64;
	mov.b32 	%r140, %f65;
	shfl.sync.down.b32	%r141|%p7, %r140, 4, 31, -1;
	mov.b32 	%f66, %r141;
	add.f32 	%f67, %f65, %f66;
	mov.b32 	%r142, %f67;
	shfl.sync.down.b32	%r143|%p8, %r142, 2, 31, -1;
	mov.b32 	%f68, %r143;
	add.f32 	%f69, %f67, %f68;
	mov.b32 	%r144, %f69;
	shfl.sync.down.b32	%r145|%p9, %r144, 1, 31, -1;
	mov.b32 	%f70, %r145;
	add.f32 	%f7, %f69, %f70;
	setp.ne.s32 	%p10, %r11, 0;
	@%p10 bra 	$L__BB2_8;
	shr.u32 	%r146, %r2, 3;
	mov.u32 	%r147, _ZZ14alma_block_sumfE8warp_buf;
	add.s32 	%r148, %r147, %r146;
	st.shared.f32 	[%r148], %f7;
$L__BB2_8:
	bar.sync 	0;
	setp.gt.u32 	%p11, %r2, 31;
	@%p11 bra 	$L__BB2_13;
	add.s32 	%r149, %r5, 31;
	shr.u32 	%r150, %r149, 5;
	setp.ge.u32 	%p12, %r11, %r150;
	mov.f32 	%f119, 0f00000000;
	@%p12 bra 	$L__BB2_11;
	shl.b32 	%r151, %r11, 2;
	mov.u32 	%r152, _ZZ14alma_block_sumfE8warp_buf;
	add.s32 	%r153, %r152, %r151;
	ld.shared.f32 	%f119, [%r153];
$L__BB2_11:
	setp.ne.s32 	%p13, %r2, 0;
	mov.b32 	%r154, %f119;
	shfl.sync.down.b32	%r155|%p14, %r154, 16, 31, -1;
	mov.b32 	%f72, %r155;
	add.f32 	%f73, %f119, %f72;
	mov.b32 	%r156, %f73;
	shfl.sync.down.b32	%r157|%p15, %r156, 8, 31, -1;
	mov.b32 	%f74, %r157;
	add.f32 	%f75, %f73, %f74;
	mov.b32 	%r158, %f75;
	shfl.sync.down.b32	%r159|%p16, %r158, 4, 31, -1;
	mov.b32 	%f76, %r159;
	add.f32 	%f77, %f75, %f76;
	mov.b32 	%r160, %f77;
	shfl.sync.down.b32	%r161|%p17, %r160, 2, 31, -1;
	mov.b32 	%f78, %r161;
	add.f32 	%f79, %f77, %f78;
	mov.b32 	%r162, %f79;
	shfl.sync.down.b32	%r163|%p18, %r162, 1, 31, -1;
	mov.b32 	%f80, %r163;
	add.f32 	%f10, %f79, %f80;
	@%p13 bra 	$L__BB2_13;
	max.f32 	%f81, %f10, 0f1E3CE508;
	rcp.rn.f32 	%f82, %f81;
	st.shared.f32 	[_ZZ26alma_batch_tiled_async_f32E10inv_norm_s], %f82;
$L__BB2_13:
	bar.sync 	0;
	ld.shared.f32 	%f11, [_ZZ26alma_batch_tiled_async_f32E10inv_norm_s];
	mov.u32 	%r164, %ntid.y;
	mul.lo.s32 	%r165, %r5, %r164;
	mov.u32 	%r166, %ntid.z;
	mul.lo.s32 	%r12, %r165, %r166;
	mov.u32 	%r167, %tid.y;
	mov.u32 	%r168, %tid.z;
	mad.lo.s32 	%r169, %r168, %r164, %r167;
	mul.lo.s32 	%r13, %r169, %r5;
	or.b32  	%r170, %r13, %r2;
	setp.ne.s32 	%p19, %r170, 0;
	@%p19 bra 	$L__BB2_15;
	mov.u32 	%r173, _ZZ26alma_batch_tiled_async_f32E10pipe_state;
	add.s32 	%r171, %r173, 8;
	// begin inline asm
	mbarrier.init.shared.b64 [%r171], %r12;
	// end inline asm
	// begin inline asm
	mbarrier.init.shared.b64 [%r173], %r12;
	// end inline asm
	add.s32 	%r175, %r173, 24;
	// begin inline asm
	mbarrier.init.shared.b64 [%r175], %r12;
	// end inline asm
	add.s32 	%r177, %r173, 16;
	// begin inline asm
	mbarrier.init.shared.b64 [%r177], %r12;
	// end inline asm
	cvt.u64.u32 	%rd29, %r173;
	cvta.shared.u64 	%rd30, %rd29;
	add.s64 	%rd28, %rd30, 32;
	// begin inline asm
	st.relaxed.cta.b32 [%rd28],%r12;
	// end inline asm
$L__BB2_15:
	barrier.sync 	0;
	mov.u32 	%r180, %ctaid.x;
	mul.lo.s32 	%r321, %r180, %r5;
	setp.lt.s32 	%p20, %r321, %r118;
	@%p20 bra 	$L__BB2_19;
	// begin inline asm
	activemask.b32 %r181;
	// end inline asm
	mov.u32 	%r183, _ZZ26alma_batch_tiled_async_f32E10pipe_state;
	cvt.u64.u32 	%rd31, %r183;
	cvta.shared.u64 	%rd32, %rd31;
	add.s64 	%rd33, %rd32, 32;
	match.any.sync.b64 	%r15, %rd33, %r181;
	brev.b32 	%r184, %r15;
	bfind.shiftamt.u32 	%r185, %r184;
	// begin inline asm
	mov.u32 %r182, %laneid;
	// end inline asm
	setp.ne.s32 	%p21, %r182, %r185;
	@%p21 bra 	$L__BB2_114;
	popc.b32 	%r188, %r15;
	neg.s32 	%r187, %r188;
	// begin inline asm
	fence.sc.cta;
	// end inline asm
	cvta.shared.u64 	%rd36, %rd31;
	add.s64 	%rd34, %rd36, 32;
	// begin inline asm
	atom.add.acquire.cta.u32 %r186,[%rd34],%r187;
	// end inline asm
	setp.ne.s32 	%p22, %r186, %r188;
	@%p22 bra 	$L__BB2_114;
	// begin inline asm
	mbarrier.inval.shared.b64 [%r183];
	// end inline asm
	add.s32 	%r191, %r183, 8;
	// begin inline asm
	mbarrier.inval.shared.b64 [%r191];
	// end inline asm
	add.s32 	%r192, %r183, 16;
	// begin inline asm
	mbarrier.inval.shared.b64 [%r192];
	// end inline asm
	add.s32 	%r193, %r183, 24;
	// begin inline asm
	mbarrier.inval.shared.b64 [%r193];
	// end inline asm
	bra.uni 	$L__BB2_114;
$L__BB2_19:
	sub.s32 	%r16, %r321, %r4;
	mov.b32 	%r312, 0;
	// begin inline asm
	mov.u64 %rd37, %globaltimer;
	// end inline asm
$L__BB2_20:
	mov.u32 	%r198, _ZZ26alma_batch_tiled_async_f32E10pipe_state;
	add.s32 	%r196, %r198, 8;
	mov.b32 	%r197, 1;
	// begin inline asm
	{
	.reg .pred p;
	mbarrier.try_wait.parity.shared.b64 p, [%r196], %r197;
	selp.b32 %r195, 1, 0, p;
	}
	// end inline asm
	setp.ne.s32 	%p23, %r195, 0;
	@%p23 bra 	$L__BB2_27;
	setp.gt.s32 	%p114, %r312, 15;
	@%p114 bra 	$L__BB2_23;
	add.s32 	%r312, %r312, 1;
	bra.uni 	$L__BB2_20;
$L__BB2_23:
	// begin inline asm
	mov.u64 %rd111, %globaltimer;
	// end inline asm
	sub.s64 	%rd4, %rd111, %rd37;
	setp.lt.s64 	%p115, %rd4, 4000000;
	@%p115 bra 	$L__BB2_25;
	mov.b32 	%r309, 1000000;
	// begin inline asm
	nanosleep.u32 %r309;
	// end inline asm
	bra.uni 	$L__BB2_20;
$L__BB2_25:
	setp.lt.s64 	%p116, %rd4, 40000;
	@%p116 bra 	$L__BB2_20;
	shr.s64 	%rd112, %rd4, 63;
	shr.u64 	%rd113, %rd112, 62;
	add.s64 	%rd114, %rd4, %rd113;
	shr.u64 	%rd115, %rd114, 2;
	cvt.u32.u64 	%r310, %rd115;
	// begin inline asm
	nanosleep.u32 %r310;
	// end inline asm
	bra.uni 	$L__BB2_20;
$L__BB2_27:
	setp.gt.s32 	%p24, %r16, -1;
	add.s32 	%r199, %r321, %r5;
	setp.le.s32 	%p25, %r199, %r118;
	and.pred  	%p26, %p24, %p25;
	@%p26 bra 	$L__BB2_44;
	setp.ge.s32 	%p27, %r2, %r6;
	@%p27 bra 	$L__BB2_50;
	add.s32 	%r200, %r2, %r5;
	max.s32 	%r201, %r6, %r200;
	setp.lt.s32 	%p28, %r200, %r6;
	selp.u32 	%r202, 1, 0, %p28;
	add.s32 	%r203, %r200, %r202;
	sub.s32 	%r204, %r201, %r203;
	div.u32 	%r205, %r204, %r5;
	add.s32 	%r19, %r205, %r202;
	and.b32  	%r206, %r19, 3;
	setp.eq.s32 	%p29, %r206, 3;
	mov.u32 	%r315, %r2;
	@%p29 bra 	$L__BB2_34;
	add.s32 	%r208, %r19, 1;
	and.b32  	%r20, %r208, 3;
	mov.b32 	%r314, 0;
	mov.u32 	%r315, %r2;
$L__BB2_31:
	.pragma "nounroll";
	add.s32 	%r23, %r315, %r16;
	setp.lt.s32 	%p30, %r23, 0;
	setp.ge.s32 	%p31, %r23, %r118;
	mov.f32 	%f120, 0f00000000;
	or.pred  	%p32, %p30, %p31;
	@%p32 bra 	$L__BB2_33;
	mul.wide.u32 	%rd38, %r23, 4;
	add.s64 	%rd39, %rd1, %rd38;
	ld.global.f32 	%f120, [%rd39];
$L__BB2_33:
	shl.b32 	%r209, %r315, 2;
	add.s32 	%r210, %r322, %r209;
	st.shared.f32 	[%r210], %f120;
	add.s32 	%r315, %r315, %r5;
	add.s32 	%r314, %r314, 1;
	setp.ne.s32 	%p33, %r314, %r20;
	@%p33 bra 	$L__BB2_31;
$L__BB2_34:
	setp.lt.u32 	%p34, %r19, 3;
	@%p34 bra 	$L__BB2_50;
$L__BB2_35:
	add.s32 	%r40, %r315, %r16;
	setp.lt.s32 	%p35, %r40, 0;
	setp.ge.s32 	%p36, %r40, %r118;
	mov.f32 	%f121, 0f00000000;
	or.pred  	%p37, %p35, %p36;
	@%p37 bra 	$L__BB2_37;
	mul.wide.u32 	%rd40, %r40, 4;
	add.s64 	%rd41, %rd1, %rd40;
	ld.global.f32 	%f121, [%rd41];
$L__BB2_37:
	shl.b32 	%r211, %r315, 2;
	add.s32 	%r41, %r322, %r211;
	st.shared.f32 	[%r41], %f121;
	add.s32 	%r42, %r40, %r5;
	setp.lt.s32 	%p38, %r42, 0;
	setp.ge.s32 	%p39, %r42, %r118;
	mov.f32 	%f122, 0f00000000;
	or.pred  	%p40, %p38, %p39;
	@%p40 bra 	$L__BB2_39;
	mul.wide.u32 	%rd42, %r42, 4;
	add.s64 	%rd43, %rd1, %rd42;
	ld.global.f32 	%f122, [%rd43];
$L__BB2_39:
	shl.b32 	%r43, %r5, 2;
	add.s32 	%r44, %r41, %r43;
	st.shared.f32 	[%r44], %f122;
	add.s32 	%r45, %r42, %r5;
	setp.lt.s32 	%p41, %r45, 0;
	setp.ge.s32 	%p42, %r45, %r118;
	mov.f32 	%f123, 0f00000000;
	or.pred  	%p43, %p41, %p42;
	@%p43 bra 	$L__BB2_41;
	mul.wide.u32 	%rd44, %r45, 4;
	add.s64 	%rd45, %rd1, %rd44;
	ld.global.f32 	%f123, [%rd45];
$L__BB2_41:
	add.s32 	%r46, %r44, %r43;
	st.shared.f32 	[%r46], %f123;
	add.s32 	%r47, %r45, %r5;
	setp.lt.s32 	%p44, %r47, 0;
	setp.ge.s32 	%p45, %r47, %r118;
	mov.f32 	%f124, 0f00000000;
	or.pred  	%p46, %p44, %p45;
	@%p46 bra 	$L__BB2_43;
	mul.wide.u32 	%rd46, %r47, 4;
	add.s64 	%rd47, %rd1, %rd46;
	ld.global.f32 	%f124, [%rd47];
$L__BB2_43:
	add.s32 	%r212, %r46, %r43;
	st.shared.f32 	[%r212], %f124;
	add.s32 	%r315, %r43, %r315;
	setp.lt.s32 	%p47, %r315, %r6;
	@%p47 bra 	$L__BB2_35;
	bra.uni 	$L__BB2_50;
$L__BB2_44:
	add.s32 	%r213, %r13, %r2;
	shl.b32 	%r27, %r12, 2;
	shl.b32 	%r318, %r213, 2;
	setp.ge.s32 	%p48, %r318, %r130;
	@%p48 bra 	$L__BB2_50;
	mul.wide.u32 	%rd48, %r16, 4;
	add.s64 	%rd5, %rd1, %rd48;
	add.s32 	%r214, %r27, %r318;
	max.s32 	%r215, %r130, %r214;
	sub.s32 	%r216, %r215, %r27;
	setp.ne.s32 	%p49, %r216, %r318;
	selp.u32 	%r217, 1, 0, %p49;
	add.s32 	%r218, %r318, %r217;
	sub.s32 	%r219, %r216, %r218;
	div.u32 	%r220, %r219, %r27;
	add.s32 	%r30, %r220, %r217;
	and.b32  	%r221, %r30, 3;
	setp.eq.s32 	%p50, %r221, 3;
	@%p50 bra 	$L__BB2_48;
	add.s32 	%r223, %r30, 1;
	and.b32  	%r31, %r223, 3;
	mov.b32 	%r317, 0;
$L__BB2_47:
	.pragma "nounroll";
	cvt.u64.u32 	%rd50, %r318;
	add.s32 	%r224, %r322, %r318;
	add.s64 	%rd49, %rd5, %rd50;
	// begin inline asm
	cp.async.ca.shared.global [%r224], [%rd49], 4, 4;
	// end inline asm
	add.s32 	%r318, %r318, %r27;
	add.s32 	%r317, %r317, 1;
	setp.ne.s32 	%p51, %r317, %r31;
	@%p51 bra 	$L__BB2_47;
$L__BB2_48:
	setp.lt.u32 	%p52, %r30, 3;
	@%p52 bra 	$L__BB2_50;
$L__BB2_49:
	cvt.u64.u32 	%rd55, %r318;
	add.s32 	%r225, %r322, %r318;
	add.s64 	%rd51, %rd5, %rd55;
	// begin inline asm
	cp.async.ca.shared.global [%r225], [%rd51], 4, 4;
	// end inline asm
	add.s32 	%r229, %r318, %r27;
	cvt.u64.u32 	%rd56, %r229;
	add.s32 	%r226, %r225, %r27;
	add.s64 	%rd52, %rd5, %rd56;
	// begin inline asm
	cp.async.ca.shared.global [%r226], [%rd52], 4, 4;
	// end inline asm
	add.s32 	%r230, %r229, %r27;
	cvt.u64.u32 	%rd57, %r230;
	add.s32 	%r227, %r226, %r27;
	add.s64 	%rd53, %rd5, %rd57;
	// begin inline asm
	cp.async.ca.shared.global [%r227], [%rd53], 4, 4;
	// end inline asm
	add.s32 	%r231, %r230, %r27;
	cvt.u64.u32 	%rd58, %r231;
	add.s32 	%r228, %r227, %r27;
	add.s64 	%rd54, %rd5, %rd58;
	// begin inline asm
	cp.async.ca.shared.global [%r228], [%rd54], 4, 4;
	// end inline asm
	add.s32 	%r318, %r231, %r27;
	setp.lt.s32 	%p53, %r318, %r130;
	@%p53 bra 	$L__BB2_49;
$L__BB2_50:
	add.s32 	%r324, %r126, %r8;
	// begin inline asm
	cp.async.mbarrier.arrive.shared.b64 [%r198];
	// end inline asm
	mov.b32 	%r234, 1;
	// begin inline asm
	mbarrier.arrive.shared::cta.b64                             %rd59,  [%r198], %r234;    // 2. 
	// end inline asm
	mov.u32 	%r236, %nctaid.x;
	mul.lo.s32 	%r50, %r236, %r5;
	add.s32 	%r237, %r13, %r2;
	shl.b32 	%r51, %r12, 2;
	shl.b32 	%r52, %r237, 2;
	add.s32 	%r54, %r2, %r5;
	max.s32 	%r238, %r6, %r54;
	setp.lt.s32 	%p54, %r54, %r6;
	selp.u32 	%r239, 1, 0, %p54;
	add.s32 	%r240, %r54, %r239;
	sub.s32 	%r241, %r238, %r240;
	div.u32 	%r242, %r241, %r5;
	add.s32 	%r55, %r242, %r239;
	add.s32 	%r56, %r51, %r52;
	max.s32 	%r243, %r130, %r56;
	sub.s32 	%r244, %r243, %r51;
	setp.ne.s32 	%p55, %r244, %r52;
	selp.u32 	%r245, 1, 0, %p55;
	or.b32  	%r246, %r52, %r245;
	sub.s32 	%r247, %r244, %r246;
	div.u32 	%r248, %r247, %r51;
	add.s32 	%r57, %r248, %r245;
	and.b32  	%r58, %r55, 3;
	add.s32 	%r59, %r54, %r5;
	and.b32  	%r60, %r57, 3;
	add.s32 	%r61, %r56, %r51;
	and.b32  	%r62, %r3, 3;
	and.b32  	%r63, %r3, 2147483644;
	neg.s32 	%r64, %r63;
	cvta.to.global.u64 	%rd6, %rd15;
	add.s32 	%r65, %r4, %r119;
	mul.lo.s32 	%r66, %r118, %r1;
	mov.b16 	%rs27, 1;
	mov.b16 	%rs24, 0;
	mov.b16 	%rs26, 5;
	mov.u32 	%r323, %r322;
	mov.u32 	%r325, %r324;
$L__BB2_51:
	mov.u32 	%r68, %r323;
	mov.u32 	%r67, %r322;
	add.s32 	%r72, %r321, %r50;
	sub.s32 	%r73, %r72, %r4;
	setp.ge.s32 	%p56, %r72, %r118;
	@%p56 bra 	$L__BB2_90;
	and.b16  	%rs13, %rs27, 255;
	mul.wide.u16 	%r250, %rs13, 16;
	cvt.u32.u16 	%r251, %rs26;
	// begin inline asm
	mov.u64 %rd60, %globaltimer;
	// end inline asm
	mov.u32 	%r252, _ZZ26alma_batch_tiled_async_f32E10pipe_state;
	add.s32 	%r253, %r252, %r250;
	add.s32 	%r74, %r253, 8;
	and.b32  	%r75, %r251, 1;
	mov.b32 	%r326, 0;
$L__BB2_53:
	// begin inline asm
	{
	.reg .pred p;
	mbarrier.try_wait.parity.shared.b64 p, [%r74], %r75;
	selp.b32 %r254, 1, 0, p;
	}
	// end inline asm
	setp.ne.s32 	%p57, %r254, 0;
	@%p57 bra 	$L__BB2_60;
	setp.gt.s32 	%p111, %r326, 15;
	@%p111 bra 	$L__BB2_56;
	add.s32 	%r326, %r326, 1;
	bra.uni 	$L__BB2_53;
$L__BB2_56:
	// begin inline asm
	mov.u64 %rd106, %globaltimer;
	// end inline asm
	sub.s64 	%rd8, %rd106, %rd60;
	setp.lt.s64 	%p112, %rd8, 4000000;
	@%p112 bra 	$L__BB2_58;
	mov.b32 	%r307, 1000000;
	// begin inline asm
	nanosleep.u32 %r307;
	// end inline asm
	bra.uni 	$L__BB2_53;
$L__BB2_58:
	setp.lt.s64 	%p113, %rd8, 40000;
	@%p113 bra 	$L__BB2_53;
	shr.s64 	%rd107, %rd8, 63;
	shr.u64 	%rd108, %rd107, 62;
	add.s64 	%rd109, %rd8, %rd108;
	shr.u64 	%rd110, %rd109, 2;
	cvt.u32.u64 	%r308, %rd110;
	// begin inline asm
	nanosleep.u32 %r308;
	// end inline asm
	bra.uni 	$L__BB2_53;
$L__BB2_60:
	setp.gt.s32 	%p58, %r73, -1;
	add.s32 	%r257, %r72, %r5;
	setp.le.s32 	%p59, %r257, %r118;
	and.pred  	%p60, %p58, %p59;
	@%p60 bra 	$L__BB2_82;
	setp.ge.s32 	%p61, %r2, %r6;
	@%p61 bra 	$L__BB2_89;
	setp.eq.s32 	%p62, %r58, 3;
	mov.u32 	%r327, %r2;
	@%p62 bra 	$L__BB2_72;
	add.s32 	%r78, %r2, %r73;
	setp.lt.s32 	%p63, %r78, 0;
	setp.ge.s32 	%p64, %r78, %r118;
	mov.f32 	%f125, 0f00000000;
	or.pred  	%p65, %p63, %p64;
	@%p65 bra 	$L__BB2_65;
	mul.wide.u32 	%rd61, %r78, 4;
	add.s64 	%rd62, %rd1, %rd61;
	ld.global.f32 	%f125, [%rd62];
$L__BB2_65:
	setp.eq.s32 	%p66, %r58, 0;
	shl.b32 	%r258, %r2, 2;
	add.s32 	%r79, %r324, %r258;
	st.shared.f32 	[%r79], %f125;
	mov.u32 	%r327, %r54;
	@%p66 bra 	$L__BB2_72;
	add.s32 	%r80, %r78, %r5;
	setp.lt.s32 	%p67, %r80, 0;
	setp.ge.s32 	%p68, %r80, %r118;
	mov.f32 	%f126, 0f00000000;
	or.pred  	%p69, %p67, %p68;
	@%p69 bra 	$L__BB2_68;
	mul.wide.u32 	%rd63, %r80, 4;
	add.s64 	%rd64, %rd1, %rd63;
	ld.global.f32 	%f126, [%rd64];
$L__BB2_68:
	setp.eq.s32 	%p70, %r58, 1;
	shl.b32 	%r81, %r5, 2;
	add.s32 	%r82, %r79, %r81;
	st.shared.f32 	[%r82], %f126;
	mov.u32 	%r327, %r59;
	@%p70 bra 	$L__BB2_72;
	add.s32 	%r83, %r80, %r5;
	setp.lt.s32 	%p71, %r83, 0;
	setp.ge.s32 	%p72, %r83, %r118;
	mov.f32 	%f127, 0f00000000;
	or.pred  	%p73, %p71, %p72;
	@%p73 bra 	$L__BB2_71;
	mul.wide.u32 	%rd65, %r83, 4;
	add.s64 	%rd66, %rd1, %rd65;
	ld.global.f32 	%f127, [%rd66];
$L__BB2_71:
	add.s32 	%r327, %r59, %r5;
	add.s32 	%r259, %r82, %r81;
	st.shared.f32 	[%r259], %f127;
$L__BB2_72:
	setp.lt.u32 	%p74, %r55, 3;
	@%p74 bra 	$L__BB2_89;
$L__BB2_73:
	add.s32 	%r93, %r327, %r73;
	setp.lt.s32 	%p75, %r93, 0;
	setp.ge.s32 	%p76, %r93, %r118;
	mov.f32 	%f128, 0f00000000;
	or.pred  	%p77, %p75, %p76;
	@%p77 bra 	$L__BB2_75;
	mul.wide.u32 	%rd67, %r93, 4;
	add.s64 	%rd68, %rd1, %rd67;
	ld.global.f32 	%f128, [%rd68];
$L__BB2_75:
	shl.b32 	%r260, %r327, 2;
	add.s32 	%r94, %r324, %r260;
	st.shared.f32 	[%r94], %f128;
	add.s32 	%r95, %r93, %r5;
	setp.lt.s32 	%p78, %r95, 0;
	setp.ge.s32 	%p79, %r95, %r118;
	mov.f32 	%f129, 0f00000000;
	or.pred  	%p80, %p78, %p79;
	@%p80 bra 	$L__BB2_77;
	mul.wide.u32 	%rd69, %r95, 4;
	add.s64 	%rd70, %rd1, %rd69;
	ld.global.f32 	%f129, [%rd70];
$L__BB2_77:
	shl.b32 	%r96, %r5, 2;
	add.s32 	%r97, %r94, %r96;
	st.shared.f32 	[%r97], %f129;
	add.s32 	%r98, %r95, %r5;
	setp.lt.s32 	%p81, %r98, 0;
	setp.ge.s32 	%p82, %r98, %r118;
	mov.f32 	%f130, 0f00000000;
	or.pred  	%p83, %p81, %p82;
	@%p83 bra 	$L__BB2_79;
	mul.wide.u32 	%rd71, %r98, 4;
	add.s64 	%rd72, %rd1, %rd71;
	ld.global.f32 	%f130, [%rd72];
$L__BB2_79:
	add.s32 	%r99, %r97, %r96;
	st.shared.f32 	[%r99], %f130;
	add.s32 	%r100, %r98, %r5;
	setp.lt.s32 	%p84, %r100, 0;
	setp.ge.s32 	%p85, %r100, %r118;
	mov.f32 	%f131, 0f00000000;
	or.pred  	%p86, %p84, %p85;
	@%p86 bra 	$L__BB2_81;
	mul.wide.u32 	%rd73, %r100, 4;
	add.s64 	%rd74, %rd1, %rd73;
	ld.global.f32 	%f131, [%rd74];
$L__BB2_81:
	add.s32 	%r261, %r99, %r96;
	st.shared.f32 	[%r261], %f131;
	add.s32 	%r327, %r96, %r327;
	setp.lt.s32 	%p87, %r327, %r6;
	@%p87 bra 	$L__BB2_73;
	bra.uni 	$L__BB2_89;
$L__BB2_82:
	setp.ge.s32 	%p88, %r52, %r130;
	@%p88 bra 	$L__BB2_89;
	setp.eq.s32 	%p89, %r60, 3;
	mul.wide.u32 	%rd75, %r73, 4;
	add.s64 	%rd9, %rd1, %rd75;
	mov.u32 	%r328, %r52;
	@%p89 bra 	$L__BB2_87;
	setp.eq.s32 	%p90, %r60, 0;
	cvt.u64.u32 	%rd77, %r52;
	add.s32 	%r262, %r325, %r52;
	add.s64 	%rd76, %rd9, %rd77;
	// begin inline asm
	cp.async.ca.shared.global [%r262], [%rd76], 4, 4;
	// end inline asm
	mov.u32 	%r328, %r56;
	@%p90 bra 	$L__BB2_87;
	setp.eq.s32 	%p91, %r60, 1;
	cvt.u64.u32 	%rd79, %r56;
	add.s32 	%r263, %r262, %r51;
	add.s64 	%rd78, %rd9, %rd79;
	// begin inline asm
	cp.async.ca.shared.global [%r263], [%rd78], 4, 4;
	// end inline asm
	mov.u32 	%r328, %r61;
	@%p91 bra 	$L__BB2_87;
	add.s32 	%r328, %r61, %r51;
	cvt.u64.u32 	%rd81, %r61;
	add.s32 	%r264, %r263, %r51;
	add.s64 	%rd80, %rd9, %rd81;
	// begin inline asm
	cp.async.ca.shared.global [%r264], [%rd80], 4, 4;
	// end inline asm
$L__BB2_87:
	setp.lt.u32 	%p92, %r57, 3;
	@%p92 bra 	$L__BB2_89;
$L__BB2_88:
	cvt.u64.u32 	%rd86, %r328;
	add.s32 	%r265, %r325, %r328;
	add.s64 	%rd82, %rd9, %rd86;
	// begin inline asm
	cp.async.ca.shared.global [%r265], [%rd82], 4, 4;
	// end inline asm
	add.s32 	%r269, %r328, %r51;
	cvt.u64.u32 	%rd87, %r269;
	add.s32 	%r266, %r265, %r51;
	add.s64 	%rd83, %rd9, %rd87;
	// begin inline asm
	cp.async.ca.shared.global [%r266], [%rd83], 4, 4;
	// end inline asm
	add.s32 	%r270, %r269, %r51;
	cvt.u64.u32 	%rd88, %r270;
	add.s32 	%r267, %r266, %r51;
	add.s64 	%rd84, %rd9, %rd88;
	// begin inline asm
	cp.async.ca.shared.global [%r267], [%rd84], 4, 4;
	// end inline asm
	add.s32 	%r271, %r270, %r51;
	cvt.u64.u32 	%rd89, %r271;
	add.s32 	%r268, %r267, %r51;
	add.s64 	%rd85, %rd9, %rd89;
	// begin inline asm
	cp.async.ca.shared.global [%r268], [%rd85], 4, 4;
	// end inline asm
	add.s32 	%r328, %r271, %r51;
	setp.lt.s32 	%p93, %r328, %r130;
	@%p93 bra 	$L__BB2_88;
$L__BB2_89:
	add.s32 	%r273, %r74, -8;
	// begin inline asm
	cp.async.mbarrier.arrive.shared.b64 [%r273];
	// end inline asm
	mov.b32 	%r274, 1;
	// begin inline asm
	mbarrier.arrive.shared::cta.b64                             %rd90,  [%r273], %r274;    // 2. 
	// end inline asm
	add.s16 	%rs14, %rs27, 1;
	and.b16  	%rs15, %rs14, 255;
	setp.eq.s16 	%p94, %rs15, 2;
	selp.u16 	%rs16, 1, 0, %p94;
	xor.b16  	%rs26, %rs26, %rs16;
	selp.b16 	%rs27, 0, %rs14, %p94;
$L__BB2_90:
	and.b16  	%rs17, %rs24, 255;
	mul.wide.u16 	%r276, %rs17, 16;
	shr.u16 	%rs18, %rs26, 1;
	and.b16  	%rs19, %rs18, 1;
	// begin inline asm
	mov.u64 %rd91, %globaltimer;
	// end inline asm
	mov.u32 	%r277, _ZZ26alma_batch_tiled_async_f32E10pipe_state;
	add.s32 	%r102, %r277, %r276;
	cvt.u32.u16 	%r103, %rs19;
	mov.b32 	%r331, 0;
$L__BB2_91:
	// begin inline asm
	{
	.reg .pred p;
	mbarrier.try_wait.parity.shared.b64 p, [%r102], %r103;
	selp.b32 %r278, 1, 0, p;
	}
	// end inline asm
	setp.ne.s32 	%p95, %r278, 0;
	@%p95 bra 	$L__BB2_98;
	setp.gt.s32 	%p108, %r331, 15;
	@%p108 bra 	$L__BB2_94;
	add.s32 	%r331, %r331, 1;
	bra.uni 	$L__BB2_91;
$L__BB2_94:
	// begin inline asm
	mov.u64 %rd101, %globaltimer;
	// end inline asm
	sub.s64 	%rd11, %rd101, %rd91;
	setp.lt.s64 	%p109, %rd11, 4000000;
	@%p109 bra 	$L__BB2_96;
	mov.b32 	%r305, 1000000;
	// begin inline asm
	nanosleep.u32 %r305;
	// end inline asm
	bra.uni 	$L__BB2_91;
$L__BB2_96:
	setp.lt.s64 	%p110, %rd11, 40000;
	@%p110 bra 	$L__BB2_91;
	shr.s64 	%rd102, %rd11, 63;
	shr.u64 	%rd103, %rd102, 62;
	add.s64 	%rd104, %rd11, %rd103;
	shr.u64 	%rd105, %rd104, 2;
	cvt.u32.u64 	%r306, %rd105;
	// begin inline asm
	nanosleep.u32 %r306;
	// end inline asm
	bra.uni 	$L__BB2_91;
$L__BB2_98:
	add.s32 	%r106, %r321, %r2;
	setp.ge.s32 	%p96, %r106, %r118;
	@%p96 bra 	$L__BB2_110;
	setp.lt.s32 	%p97, %r106, %r65;
	mov.f32 	%f136, 0f7FC00000;
	@%p97 bra 	$L__BB2_109;
	setp.lt.s32 	%p98, %r3, 1;
	mov.f32 	%f135, 0f00000000;
	@%p98 bra 	$L__BB2_108;
	setp.lt.u32 	%p99, %r3, 4;
	mov.f32 	%f135, 0f00000000;
	mov.b32 	%r335, 0;
	@%p99 bra 	$L__BB2_104;
	shl.b32 	%r283, %r2, 2;
	add.s32 	%r284, %r283, %r67;
	add.s32 	%r332, %r284, 8;
	mov.f32 	%f135, 0f00000000;
	mov.u32 	%r333, shmem_raw;
	mov.u32 	%r334, %r64;
$L__BB2_103:
	.pragma "nounroll";
	ld.shared.f32 	%f100, [%r332+-8];
	ld.shared.v4.f32 	{%f101, %f102, %f103, %f104}, [%r333];
	fma.rn.f32 	%f105, %f100, %f101, %f135;
	ld.shared.f32 	%f106, [%r332+-4];
	fma.rn.f32 	%f107, %f106, %f102, %f105;
	ld.shared.f32 	%f108, [%r332];
	fma.rn.f32 	%f109, %f108, %f103, %f107;
	ld.shared.f32 	%f110, [%r332+4];
	fma.rn.f32 	%f135, %f110, %f104, %f109;
	add.s32 	%r334, %r334, 4;
	add.s32 	%r333, %r333, 16;
	add.s32 	%r332, %r332, 16;
	setp.ne.s32 	%p100, %r334, 0;
	mov.u32 	%r335, %r63;
	@%p100 bra 	$L__BB2_103;
$L__BB2_104:
	setp.eq.s32 	%p101, %r62, 0;
	@%p101 bra 	$L__BB2_108;
	setp.eq.s32 	%p102, %r62, 1;
	add.s32 	%r285, %r335, %r2;
	shl.b32 	%r286, %r285, 2;
	add.s32 	%r115, %r67, %r286;
	ld.shared.f32 	%f111, [%r115];
	shl.b32 	%r287, %r335, 2;
	mov.u32 	%r288, shmem_raw;
	add.s32 	%r116, %r288, %r287;
	ld.shared.f32 	%f112, [%r116];
	fma.rn.f32 	%f135, %f111, %f112, %f135;
	@%p102 bra 	$L__BB2_108;
	setp.eq.s32 	%p103, %r62, 2;
	ld.shared.f32 	%f113, [%r115+4];
	ld.shared.f32 	%f114, [%r116+4];
	fma.rn.f32 	%f135, %f113, %f114, %f135;
	@%p103 bra 	$L__BB2_108;
	ld.shared.f32 	%f115, [%r115+8];
	ld.shared.f32 	%f116, [%r116+8];
	fma.rn.f32 	%f135, %f115, %f116, %f135;
$L__BB2_108:
	mul.f32 	%f136, %f11, %f135;
$L__BB2_109:
	add.s32 	%r289, %r106, %r66;
	mul.wide.s32 	%rd92, %r289, 4;
	add.s64 	%rd93, %rd6, %rd92;
	st.global.f32 	[%rd93], %f136;
$L__BB2_110:
	setp.lt.s32 	%p104, %r72, %r118;
	add.s32 	%r290, %r102, 8;
	mov.b32 	%r291, 1;
	// begin inline asm
	mbarrier.arrive.shared::cta.b64                             %rd94,  [%r290], %r291;    // 2. 
	// end inline asm
	add.s16 	%rs20, %rs24, 1;
	and.b16  	%rs21, %rs20, 255;
	setp.eq.s16 	%p105, %rs21, 2;
	xor.b16  	%rs22, %rs26, 2;
	selp.b16 	%rs26, %rs22, %rs26, %p105;
	selp.b16 	%rs24, 0, %rs20, %p105;
	mov.u32 	%r321, %r72;
	mov.u32 	%r322, %r324;
	mov.u32 	%r323, %r325;
	mov.u32 	%r324, %r67;
	mov.u32 	%r325, %r68;
	@%p104 bra 	$L__BB2_51;
	// begin inline asm
	activemask.b32 %r292;
	// end inline asm
	mov.u32 	%r294, _ZZ26alma_batch_tiled_async_f32E10pipe_state;
	cvt.u64.u32 	%rd95, %r294;
	cvta.shared.u64 	%rd96, %rd95;
	add.s64 	%rd97, %rd96, 32;
	match.any.sync.b64 	%r117, %rd97, %r292;
	brev.b32 	%r295, %r117;
	bfind.shiftamt.u32 	%r296, %r295;
	// begin inline asm
	mov.u32 %r293, %laneid;
	// end inline asm
	setp.ne.s32 	%p106, %r293, %r296;
	@%p106 bra 	$L__BB2_114;
	popc.b32 	%r299, %r117;
	neg.s32 	%r298, %r299;
	// begin inline asm
	fence.sc.cta;
	// end inline asm
	cvta.shared.u64 	%rd100, %rd95;
	add.s64 	%rd98, %rd100, 32;
	// begin inline asm
	atom.add.acquire.cta.u32 %r297,[%rd98],%r298;
	// end inline asm
	setp.ne.s32 	%p107, %r297, %r299;
	@%p107 bra 	$L__BB2_114;
	// begin inline asm
	mbarrier.inval.shared.b64 [%r294];
	// end inline asm
	add.s32 	%r302, %r294, 8;
	// begin inline asm
	mbarrier.inval.shared.b64 [%r302];
	// end inline asm
	add.s32 	%r303, %r294, 16;
	// begin inline asm
	mbarrier.inval.shared.b64 [%r303];
	// end inline asm
	add.s32 	%r304, %r294, 24;
	// begin inline asm
	mbarrier.inval.shared.b64 [%r304];
	// end inline asm
$L__BB2_114:
	ret;

}
	// .globl	alma_batch_tiled_f32_tile128
.visible .entry alma_batch_tiled_f32_tile128(
	.param .u64 .ptr .align 1 alma_batch_tiled_f32_tile128_param_0,
	.param .u64 .ptr .align 1 alma_batch_tiled_f32_tile128_param_1,
	.param .u64 .ptr .align 1 alma_batch_tiled_f32_tile128_param_2,
	.param .u64 .ptr .align 1 alma_batch_tiled_f32_tile128_param_3,
	.param .u32 alma_batch_tiled_f32_tile128_param_4,
	.param .u32 alma_batch_tiled_f32_tile128_param_5,
	.param .u32 alma_batch_tiled_f32_tile128_param_6,
	.param .u32 alma_batch_tiled_f32_tile128_param_7,
	.param .u64 .ptr .align 1 alma_batch_tiled_f32_tile128_param_8
)
{
	.reg .pred 	%p<64>;
	.reg .b32 	%r<278>;
	.reg .b32 	%f<107>;
	.reg .b64 	%rd<100>;

	ld.param.u64 	%rd29, [alma_batch_tiled_f32_tile128_param_0];
	ld.param.u64 	%rd30, [alma_batch_tiled_f32_tile128_param_1];
	ld.param.u64 	%rd31, [alma_batch_tiled_f32_tile128_param_2];
	ld.param.u64 	%rd32, [alma_batch_tiled_f32_tile128_param_3];
	ld.param.u32 	%r141, [alma_batch_tiled_f32_tile128_param_4];
	ld.param.u32 	%r142, [alma_batch_tiled_f32_tile128_param_5];
	ld.param.u32 	%r143, [alma_batch_tiled_f32_tile128_param_6];
	ld.param.u32 	%r144, [alma_batch_tiled_f32_tile128_param_7];
	ld.param.u64 	%rd33, [alma_batch_tiled_f32_tile128_param_8];
	cvta.to.global.u64 	%rd1, %rd29;
	cvta.to.global.u64 	%rd2, %rd30;
	mov.u32 	%r145, %ntid.x;
	setp.ne.s32 	%p1, %r145, 128;
	@%p1 bra 	$L__BB3_69;
	mov.u32 	%r1, %ctaid.y;
	setp.ge.s32 	%p2, %r1, %r143;
	@%p2 bra 	$L__BB3_69;
	cvta.to.global.u64 	%rd34, %rd31;
	mul.wide.u32 	%rd35, %r1, 4;
	add.s64 	%rd36, %rd34, %rd35;
	ld.global.nc.u32 	%r2, [%rd36];
	cvta.to.global.u64 	%rd37, %rd32;
	add.s64 	%rd38, %rd37, %rd35;
	ld.global.nc.f32 	%f1, [%rd38];
	mov.u32 	%r146, %ctaid.x;
	shl.b32 	%r3, %r146, 7;
	setp.ge.s32 	%p3, %r3, %r142;
	@%p3 bra 	$L__BB3_69;
	add.s32 	%r4, %r2, 127;
	shl.b32 	%r147, %r2, 2;
	add.s32 	%r148, %r147, 15;
	and.b32  	%r5, %r148, -16;
	mul.lo.s32 	%r6, %r141, %r1;
	shl.b32 	%r149, %r6, 2;
	cvt.u64.u32 	%rd39, %r149;
	add.s64 	%rd40, %rd30, %rd39;
	and.b64  	%rd41, %rd40, 15;
	setp.ne.s64 	%p4, %rd41, 0;
	@%p4 bra 	$L__BB3_14;
	shr.s32 	%r7, %r2, 2;
	mov.u32 	%r8, %tid.x;
	setp.ge.s32 	%p10, %r8, %r7;
	@%p10 bra 	$L__BB3_11;
	not.b32 	%r162, %r8;
	add.s32 	%r9, %r7, %r162;
	and.b32  	%r163, %r9, 384;
	setp.eq.s32 	%p11, %r163, 384;
	mov.u32 	%r242, %r8;
	@%p11 bra 	$L__BB3_8;
	shr.u32 	%r164, %r9, 7;
	add.s32 	%r165, %r164, 1;
	and.b32  	%r166, %r165, 3;
	mul.wide.u32 	%rd49, %r8, 16;
	mul.wide.s32 	%rd50, %r6, 4;
	add.s64 	%rd51, %rd49, %rd50;
	add.s64 	%rd92, %rd2, %rd51;
	shl.b32 	%r167, %r8, 4;
	mov.u32 	%r168, shraw;
	add.s32 	%r239, %r168, %r167;
	neg.s32 	%r238, %r166;
	shl.b32 	%r169, %r165, 7;
	and.b32  	%r170, %r169, 384;
	add.s32 	%r242, %r8, %r170;
$L__BB3_7:
	.pragma "nounroll";
	ld.global.v4.f32 	{%f26, %f27, %f28, %f29}, [%rd92];
	st.shared.v4.f32 	[%r239], {%f26, %f27, %f28, %f29};
	add.s64 	%rd92, %rd92, 2048;
	add.s32 	%r239, %r239, 2048;
	add.s32 	%r238, %r238, 1;
	setp.ne.s32 	%p12, %r238, 0;
	@%p12 bra 	$L__BB3_7;
$L__BB3_8:
	setp.lt.u32 	%p13, %r9, 384;
	@%p13 bra 	$L__BB3_11;
	shl.b32 	%r171, %r242, 4;
	mov.u32 	%r172, shraw;
	add.s32 	%r173, %r171, %r172;
	add.s32 	%r241, %r173, 4096;
	mul.wide.u32 	%rd52, %r242, 16;
	mul.wide.s32 	%rd53, %r6, 4;
	add.s64 	%rd54, %rd52, %rd53;
	add.s64 	%rd55, %rd54, %rd2;
	add.s64 	%rd93, %rd55, 4096;
$L__BB3_10:
	ld.global.v4.f32 	{%f30, %f31, %f32, %f33}, [%rd93+-4096];
	st.shared.v4.f32 	[%r241+-4096], {%f30, %f31, %f32, %f33};
	ld.global.v4.f32 	{%f34, %f35, %f36, %f37}, [%rd93+-2048];
	st.shared.v4.f32 	[%r241+-2048], {%f34, %f35, %f36, %f37};
	ld.global.v4.f32 	{%f38, %f39, %f40, %f41}, [%rd93];
	st.shared.v4.f32 	[%r241], {%f38, %f39, %f40, %f41};
	ld.global.v4.f32 	{%f42, %f43, %f44, %f45}, [%rd93+2048];
	st.shared.v4.f32 	[%r241+2048], {%f42, %f43, %f44, %f45};
	add.s32 	%r242, %r242, 512;
	add.s32 	%r241, %r241, 8192;
	add.s64 	%rd93, %rd93, 8192;
	setp.lt.s32 	%p14, %r242, %r7;
	@%p14 bra 	$L__BB3_10;
$L__BB3_11:
	setp.ne.s32 	%p15, %r8, 0;
	and.b32  	%r23, %r2, 3;
	setp.eq.s32 	%p16, %r23, 0;
	or.pred  	%p17, %p15, %p16;
	@%p17 bra 	$L__BB3_21;
	and.b32  	%r243, %r2, -4;
	neg.s32 	%r245, %r23;
	and.b32  	%r175, %r147, -16;
	mov.u32 	%r176, shraw;
	add.s32 	%r244, %r176, %r175;
	mul.wide.s32 	%rd56, %r6, 4;
	add.s64 	%rd9, %rd2, %rd56;
$L__BB3_13:
	mul.wide.s32 	%rd57, %r243, 4;
	add.s64 	%rd58, %rd9, %rd57;
	ld.global.f32 	%f46, [%rd58];
	st.shared.f32 	[%r244], %f46;
	add.s32 	%r245, %r245, 1;
	setp.eq.s32 	%p18, %r245, 0;
	add.s32 	%r244, %r244, 4;
	add.s32 	%r243, %r243, 1;
	@%p18 bra 	$L__BB3_21;
	bra.uni 	$L__BB3_13;
$L__BB3_14:
	mov.u32 	%r250, %tid.x;
	setp.ge.s32 	%p5, %r250, %r2;
	@%p5 bra 	$L__BB3_21;
	not.b32 	%r150, %r250;
	add.s32 	%r34, %r2, %r150;
	and.b32  	%r151, %r34, 384;
	setp.eq.s32 	%p6, %r151, 384;
	@%p6 bra 	$L__BB3_18;
	shr.u32 	%r152, %r34, 7;
	add.s32 	%r153, %r152, 1;
	and.b32  	%r154, %r153, 3;
	shl.b32 	%r155, %r250, 2;
	mov.u32 	%r156, shraw;
	add.s32 	%r247, %r156, %r155;
	mul.wide.s32 	%rd42, %r6, 4;
	mul.wide.u32 	%rd43, %r250, 4;
	add.s64 	%rd44, %rd42, %rd43;
	add.s64 	%rd94, %rd2, %rd44;
	neg.s32 	%r246, %r154;
	shl.b32 	%r157, %r153, 7;
	and.b32  	%r158, %r157, 384;
	add.s32 	%r250, %r250, %r158;
$L__BB3_17:
	.pragma "nounroll";
	ld.global.f32 	%f21, [%rd94];
	st.shared.f32 	[%r247], %f21;
	add.s32 	%r247, %r247, 512;
	add.s64 	%rd94, %rd94, 512;
	add.s32 	%r246, %r246, 1;
	setp.ne.s32 	%p7, %r246, 0;
	@%p7 bra 	$L__BB3_17;
$L__BB3_18:
	setp.lt.u32 	%p8, %r34, 384;
	@%p8 bra 	$L__BB3_21;
	mul.wide.s32 	%rd45, %r6, 4;
	mul.wide.u32 	%rd46, %r250, 4;
	add.s64 	%rd47, %rd45, %rd46;
	add.s64 	%rd48, %rd47, %rd2;
	add.s64 	%rd95, %rd48, 1024;
	shl.b32 	%r159, %r250, 2;
	mov.u32 	%r160, shraw;
	add.s32 	%r161, %r159, %r160;
	add.s32 	%r249, %r161, 1024;
$L__BB3_20:
	ld.global.f32 	%f22, [%rd95+-1024];
	st.shared.f32 	[%r249+-1024], %f22;
	ld.global.f32 	%f23, [%rd95+-512];
	st.shared.f32 	[%r249+-512], %f23;
	ld.global.f32 	%f24, [%rd95];
	st.shared.f32 	[%r249], %f24;
	ld.global.f32 	%f25, [%rd95+512];
	st.shared.f32 	[%r249+512], %f25;
	add.s32 	%r250, %r250, 512;
	add.s64 	%rd95, %rd95, 2048;
	add.s32 	%r249, %r249, 2048;
	setp.lt.s32 	%p9, %r250, %r2;
	@%p9 bra 	$L__BB3_20;
$L__BB3_21:
	bar.sync 	0;
	add.s32 	%r48, %r144, -1;
	sub.s32 	%r177, %r3, %r2;
	add.s32 	%r49, %r177, 1;
	setp.lt.s32 	%p19, %r49, 0;
	add.s32 	%r178, %r3, 128;
	setp.gt.s32 	%p20, %r178, %r142;
	or.pred  	%p21, %p19, %p20;
	@%p21 bra 	$L__BB3_40;
	shl.b32 	%r194, %r49, 2;
	cvt.u64.u32 	%rd69, %r194;
	add.s64 	%rd70, %rd29, %rd69;
	and.b64  	%rd71, %rd70, 15;
	setp.ne.s64 	%p42, %rd71, 0;
	@%p42 bra 	$L__BB3_33;
	shr.s32 	%r50, %r4, 2;
	mov.u32 	%r51, %tid.x;
	setp.ge.s32 	%p48, %r51, %r50;
	@%p48 bra 	$L__BB3_30;
	not.b32 	%r209, %r51;
	add.s32 	%r52, %r50, %r209;
	and.b32  	%r210, %r52, 384;
	setp.eq.s32 	%p49, %r210, 384;
	mov.u32 	%r255, %r51;
	@%p49 bra 	$L__BB3_27;
	shr.u32 	%r211, %r52, 7;
	add.s32 	%r212, %r211, 1;
	and.b32  	%r213, %r212, 3;
	mul.wide.u32 	%rd79, %r51, 16;
	mul.wide.u32 	%rd80, %r49, 4;
	add.s64 	%rd81, %rd79, %rd80;
	add.s64 	%rd96, %rd1, %rd81;
	shl.b32 	%r214, %r51, 4;
	add.s32 	%r215, %r214, %r5;
	mov.u32 	%r216, shraw;
	add.s32 	%r252, %r216, %r215;
	neg.s32 	%r251, %r213;
	shl.b32 	%r217, %r212, 7;
	and.b32  	%r218, %r217, 384;
	add.s32 	%r255, %r51, %r218;
$L__BB3_26:
	.pragma "nounroll";
	ld.global.v4.f32 	{%f57, %f58, %f59, %f60}, [%rd96];
	st.shared.v4.f32 	[%r252], {%f57, %f58, %f59, %f60};
	add.s64 	%rd96, %rd96, 2048;
	add.s32 	%r252, %r252, 2048;
	add.s32 	%r251, %r251, 1;
	setp.ne.s32 	%p50, %r251, 0;
	@%p50 bra 	$L__BB3_26;
$L__BB3_27:
	setp.lt.u32 	%p51, %r52, 384;
	@%p51 bra 	$L__BB3_30;
	shl.b32 	%r219, %r255, 4;
	add.s32 	%r220, %r219, %r5;
	mov.u32 	%r221, shraw;
	add.s32 	%r222, %r220, %r221;
	add.s32 	%r254, %r222, 4096;
	mul.wide.u32 	%rd82, %r255, 16;
	mul.wide.u32 	%rd83, %r49, 4;
	add.s64 	%rd84, %rd82, %rd83;
	add.s64 	%rd85, %rd84, %rd1;
	add.s64 	%rd97, %rd85, 4096;
$L__BB3_29:
	ld.global.v4.f32 	{%f61, %f62, %f63, %f64}, [%rd97+-4096];
	st.shared.v4.f32 	[%r254+-4096], {%f61, %f62, %f63, %f64};
	ld.global.v4.f32 	{%f65, %f66, %f67, %f68}, [%rd97+-2048];
	st.shared.v4.f32 	[%r254+-2048], {%f65, %f66, %f67, %f68};
	ld.global.v4.f32 	{%f69, %f70, %f71, %f72}, [%rd97];
	st.shared.v4.f32 	[%r254], {%f69, %f70, %f71, %f72};
	ld.global.v4.f32 	{%f73, %f74, %f75, %f76}, [%rd97+2048];
	st.shared.v4.f32 	[%r254+2048], {%f73, %f74, %f75, %f76};
	add.s32 	%r255, %r255, 512;
	add.s32 	%r254, %r254, 8192;
	add.s64 	%rd97, %rd97, 8192;
	setp.lt.s32 	%p52, %r255, %r50;
	@%p52 bra 	$L__BB3_29;
$L__BB3_30:
	setp.ne.s32 	%p53, %r51, 0;
	and.b32  	%r66, %r4, 3;
	setp.eq.s32 	%p54, %r66, 0;
	or.pred  	%p55, %p53, %p54;
	@%p55 bra 	$L__BB3_58;
	and.b32  	%r256, %r4, -4;
	neg.s32 	%r258, %r66;
	shl.b32 	%r223, %r4, 2;
	and.b32  	%r224, %r223, -16;
	add.s32 	%r225, %r224, %r5;
	mov.u32 	%r226, shraw;
	add.s32 	%r257, %r226, %r225;
	mul.wide.u32 	%rd86, %r49, 4;
	add.s64 	%rd22, %rd1, %rd86;
$L__BB3_32:
	mul.wide.s32 	%rd87, %r256, 4;
	add.s64 	%rd88, %rd22, %rd87;
	ld.global.f32 	%f77, [%rd88];
	st.shared.f32 	[%r257], %f77;
	add.s32 	%r258, %r258, 1;
	setp.eq.s32 	%p56, %r258, 0;
	add.s32 	%r257, %r257, 4;
	add.s32 	%r256, %r256, 1;
	@%p56 bra 	$L__BB3_58;
	bra.uni 	$L__BB3_32;
$L__BB3_33:
	mov.u32 	%r263, %tid.x;
	setp.ge.s32 	%p43, %r263, %r4;
	@%p43 bra 	$L__BB3_58;
	sub.s32 	%r195, %r2, %r263;
	add.s32 	%r77, %r195, 126;
	and.b32  	%r196, %r77, 384;
	setp.eq.s32 	%p44, %r196, 384;
	@%p44 bra 	$L__BB3_37;
	shr.u32 	%r197, %r77, 7;
	add.s32 	%r198, %r197, 1;
	and.b32  	%r199, %r198, 3;
	shl.b32 	%r200, %r263, 2;
	add.s32 	%r201, %r5, %r200;
	mov.u32 	%r202, shraw;
	add.s32 	%r260, %r202, %r201;
	mul.wide.u32 	%rd72, %r263, 4;
	mul.wide.u32 	%rd73, %r49, 4;
	add.s64 	%rd74, %rd72, %rd73;
	add.s64 	%rd98, %rd1, %rd74;
	neg.s32 	%r259, %r199;
	shl.b32 	%r203, %r198, 7;
	and.b32  	%r204, %r203, 384;
	add.s32 	%r263, %r263, %r204;
$L__BB3_36:
	.pragma "nounroll";
	ld.global.f32 	%f52, [%rd98];
	st.shared.f32 	[%r260], %f52;
	add.s32 	%r260, %r260, 512;
	add.s64 	%rd98, %rd98, 512;
	add.s32 	%r259, %r259, 1;
	setp.ne.s32 	%p45, %r259, 0;
	@%p45 bra 	$L__BB3_36;
$L__BB3_37:
	setp.lt.u32 	%p46, %r77, 384;
	@%p46 bra 	$L__BB3_58;
	mul.wide.u32 	%rd75, %r263, 4;
	mul.wide.u32 	%rd76, %r49, 4;
	add.s64 	%rd77, %rd75, %rd76;
	add.s64 	%rd78, %rd77, %rd1;
	add.s64 	%rd99, %rd78, 1024;
	shl.b32 	%r205, %r263, 2;
	add.s32 	%r206, %r5, %r205;
	mov.u32 	%r207, shraw;
	add.s32 	%r208, %r206, %r207;
	add.s32 	%r262, %r208, 1024;
$L__BB3_39:
	ld.global.f32 	%f53, [%rd99+-1024];
	st.shared.f32 	[%r262+-1024], %f53;
	ld.global.f32 	%f54, [%rd99+-512];
	st.shared.f32 	[%r262+-512], %f54;
	ld.global.f32 	%f55, [%rd99];
	st.shared.f32 	[%r262], %f55;
	ld.global.f32 	%f56, [%rd99+512];
	st.shared.f32 	[%r262+512], %f56;
	add.s32 	%r263, %r263, 512;
	add.s64 	%rd99, %rd99, 2048;
	add.s32 	%r262, %r262, 2048;
	setp.lt.s32 	%p47, %r263, %r4;
	@%p47 bra 	$L__BB3_39;
	bra.uni 	$L__BB3_58;
$L__BB3_40:
	mov.u32 	%r268, %tid.x;
	setp.ge.s32 	%p22, %r268, %r4;
	@%p22 bra 	$L__BB3_58;
	sub.s32 	%r179, %r2, %r268;
	add.s32 	%r92, %r179, 126;
	and.b32  	%r180, %r92, 384;
	setp.eq.s32 	%p23, %r180, 384;
	@%p23 bra 	$L__BB3_47;
	add.s32 	%r267, %r268, 1;
	shl.b32 	%r181, %r268, 2;
	add.s32 	%r182, %r5, %r181;
	mov.u32 	%r183, shraw;
	add.s32 	%r266, %r183, %r182;
	add.s32 	%r184, %r268, %r3;
	sub.s32 	%r265, %r184, %r2;
	shr.u32 	%r185, %r92, 7;
	add.s32 	%r186, %r185, 1;
	and.b32  	%r187, %r186, 3;
	neg.s32 	%r264, %r187;
$L__BB3_43:
	.pragma "nounroll";
	add.s32 	%r101, %r265, 1;
	setp.lt.s32 	%p24, %r101, 0;
	setp.ge.s32 	%p25, %r101, %r142;
	mov.f32 	%f96, 0f00000000;
	or.pred  	%p26, %p24, %p25;
	@%p26 bra 	$L__BB3_45;
	mul.wide.u32 	%rd59, %r101, 4;
	add.s64 	%rd60, %rd1, %rd59;
	ld.global.f32 	%f96, [%rd60];
$L__BB3_45:
	st.shared.f32 	[%r266], %f96;
	add.s32 	%r267, %r267, 128;
	add.s32 	%r266, %r266, 512;
	add.s32 	%r265, %r265, 128;
	add.s32 	%r264, %r264, 1;
	setp.ne.s32 	%p27, %r264, 0;
	@%p27 bra 	$L__BB3_43;
	add.s32 	%r268, %r267, -1;
$L__BB3_47:
	setp.lt.u32 	%p28, %r92, 384;
	@%p28 bra 	$L__BB3_58;
	add.s32 	%r271, %r268, 257;
	add.s32 	%r188, %r268, %r3;
	sub.s32 	%r270, %r188, %r2;
	shl.b32 	%r189, %r268, 2;
	add.s32 	%r190, %r5, %r189;
	mov.u32 	%r191, shraw;
	add.s32 	%r192, %r190, %r191;
	add.s32 	%r269, %r192, 1024;
$L__BB3_49:
	add.s32 	%r114, %r270, 1;
	setp.lt.s32 	%p29, %r114, 0;
	setp.ge.s32 	%p30, %r114, %r142;
	mov.f32 	%f97, 0f00000000;
	or.pred  	%p31, %p29, %p30;
	@%p31 bra 	$L__BB3_51;
	mul.wide.u32 	%rd61, %r114, 4;
	add.s64 	%rd62, %rd1, %rd61;
	ld.global.f32 	%f97, [%rd62];
$L__BB3_51:
	st.shared.f32 	[%r269+-1024], %f97;
	add.s32 	%r115, %r270, 129;
	setp.lt.s32 	%p32, %r115, 0;
	setp.ge.s32 	%p33, %r115, %r142;
	mov.f32 	%f98, 0f00000000;
	or.pred  	%p34, %p32, %p33;
	@%p34 bra 	$L__BB3_53;
	mul.wide.u32 	%rd63, %r115, 4;
	add.s64 	%rd64, %rd1, %rd63;
	ld.global.f32 	%f98, [%rd64];
$L__BB3_53:
	st.shared.f32 	[%r269+-512], %f98;
	add.s32 	%r116, %r270, 257;
	setp.lt.s32 	%p35, %r116, 0;
	setp.ge.s32 	%p36, %r116, %r142;
	mov.f32 	%f99, 0f00000000;
	or.pred  	%p37, %p35, %p36;
	@%p37 bra 	$L__BB3_55;
	mul.wide.u32 	%rd65, %r116, 4;
	add.s64 	%rd66, %rd1, %rd65;
	ld.global.f32 	%f99, [%rd66];
$L__BB3_55:
	st.shared.f32 	[%r269], %f99;
	add.s32 	%r117, %r270, 385;
	setp.lt.s32 	%p38, %r117, 0;
	setp.ge.s32 	%p39, %r117, %r142;
	mov.f32 	%f100, 0f00000000;
	or.pred  	%p40, %p38, %p39;
	@%p40 bra 	$L__BB3_57;
	mul.wide.u32 	%rd67, %r117, 4;
	add.s64 	%rd68, %rd1, %rd67;
	ld.global.f32 	%f100, [%rd68];
$L__BB3_57:
	st.shared.f32 	[%r269+512], %f100;
	add.s32 	%r118, %r271, 512;
	add.s32 	%r193, %r271, 255;
	add.s32 	%r270, %r270, 512;
	add.s32 	%r269, %r269, 2048;
	setp.lt.s32 	%p41, %r193, %r4;
	mov.u32 	%r271, %r118;
	@%p41 bra 	$L__BB3_49;
$L__BB3_58:
	bar.sync 	0;
	mov.u32 	%r121, %tid.x;
	add.s32 	%r122, %r3, %r121;
	setp.ge.s32 	%p57, %r122, %r142;
	@%p57 bra 	$L__BB3_69;
	add.s32 	%r227, %r48, %r2;
	setp.lt.s32 	%p58, %r122, %r227;
	mov.f32 	%f106, 0f7FC00000;
	@%p58 bra 	$L__BB3_68;
	setp.lt.s32 	%p59, %r2, 1;
	mov.f32 	%f105, 0f00000000;
	@%p59 bra 	$L__BB3_67;
	and.b32  	%r123, %r2, 3;
	setp.lt.u32 	%p60, %r2, 4;
	mov.f32 	%f105, 0f00000000;
	mov.b32 	%r274, 0;
	@%p60 bra 	$L__BB3_64;
	and.b32  	%r274, %r2, 2147483644;
	neg.s32 	%r273, %r274;
	shl.b32 	%r230, %r121, 2;
	add.s32 	%r126, %r5, %r230;
	mov.f32 	%f105, 0f00000000;
	mov.u32 	%r272, shraw;
$L__BB3_63:
	.pragma "nounroll";
	add.s32 	%r231, %r272, %r126;
	ld.shared.f32 	%f83, [%r231];
	ld.shared.v4.f32 	{%f84, %f85, %f86, %f87}, [%r272];
	fma.rn.f32 	%f88, %f83, %f84, %f105;
	ld.shared.f32 	%f89, [%r231+4];
	fma.rn.f32 	%f90, %f89, %f85, %f88;
	ld.shared.f32 	%f91, [%r231+8];
	fma.rn.f32 	%f92, %f91, %f86, %f90;
	ld.shared.f32 	%f93, [%r231+12];
	fma.rn.f32 	%f105, %f93, %f87, %f92;
	add.s32 	%r273, %r273, 4;
	add.s32 	%r272, %r272, 16;
	setp.ne.s32 	%p61, %r273, 0;
	@%p61 bra 	$L__BB3_63;
$L__BB3_64:
	setp.eq.s32 	%p62, %r123, 0;
	@%p62 bra 	$L__BB3_67;
	shl.b32 	%r232, %r274, 2;
	mov.u32 	%r233, shraw;
	add.s32 	%r277, %r233, %r232;
	add.s32 	%r234, %r121, %r274;
	shl.b32 	%r235, %r234, 2;
	add.s32 	%r236, %r5, %r235;
	add.s32 	%r276, %r233, %r236;
	neg.s32 	%r275, %r123;
$L__BB3_66:
	.pragma "nounroll";
	ld.shared.f32 	%f94, [%r276];
	ld.shared.f32 	%f95, [%r277];
	fma.rn.f32 	%f105, %f94, %f95, %f105;
	add.s32 	%r277, %r277, 4;
	add.s32 	%r276, %r276, 4;
	add.s32 	%r275, %r275, 1;
	setp.ne.s32 	%p63, %r275, 0;
	@%p63 bra 	$L__BB3_66;
$L__BB3_67:
	mul.f32 	%f106, %f1, %f105;
$L__BB3_68:
	mad.lo.s32 	%r237, %r142, %r1, %r122;
	cvta.to.global.u64 	%rd89, %rd33;
	mul.wide.s32 	%rd90, %r237, 4;
	add.s64 	%rd91, %rd89, %rd90;
	st.global.f32 	[%rd91], %f106;
$L__BB3_69:
	ret;

}
	// .globl	alma_batch_tiled_f32_tile256
.visible .entry alma_batch_tiled_f32_tile256(
	.param .u64 .ptr .align 1 alma_batch_tiled_f32_tile256_param_0,
	.param .u64 .ptr .align 1 alma_batch_tiled_f32_tile256_param_1,
	.param .u64 .ptr .align 1 alma_batch_tiled_f32_tile256_param_2,
	.param .u64 .ptr .align 1 alma_batch_tiled_f32_tile256_param_3,
	.param .u32 alma_batch_tiled_f32_tile256_param_4,
	.param .u32 alma_batch_tiled_f32_tile256_param_5,
	.param .u32 alma_batch_tiled_f32_tile256_param_6,
	.param .u32 alma_batch_tiled_f32_tile256_param_7,
	.param .u64 .ptr .align 1 alma_batch_tiled_f32_tile256_param_8
)
{
	.reg .pred 	%p<64>;
	.reg .b32 	%r<278>;
	.reg .b32 	%f<107>;
	.reg .b64 	%rd<100>;

	ld.param.u64 	%rd29, [alma_batch_tiled_f32_tile256_param_0];
	ld.param.u64 	%rd30, [alma_batch_tiled_f32_tile256_param_1];
	ld.param.u64 	%rd31, [alma_batch_tiled_f32_tile256_param_2];
	ld.param.u64 	%rd32, [alma_batch_tiled_f32_tile256_param_3];
	ld.param.u32 	%r141, [alma_batch_tiled_f32_tile256_param_4];
	ld.param.u32 	%r142, [alma_batch_tiled_f32_tile256_param_5];
	ld.param.u32 	%r143, [alma_batch_tiled_f32_tile256_param_6];
	ld.param.u32 	%r144, [alma_batch_tiled_f32_tile256_param_7];
	ld.param.u64 	%rd33, [alma_batch_tiled_f32_tile256_param_8];
	cvta.to.global.u64 	%rd1, %rd29;
	cvta.to.global.u64 	%rd2, %rd30;
	mov.u32 	%r145, %ntid.x;
	setp.ne.s32 	%p1, %r145, 256;
	@%p1 bra 	$L__BB4_69;
	mov.u32 	%r1, %ctaid.y;
	setp.ge.s32 	%p2, %r1, %r143;
	@%p2 bra 	$L__BB4_69;
	cvta.to.global.u64 	%rd34, %rd31;
	mul.wide.u32 	%rd35, %r1, 4;
	add.s64 	%rd36, %rd34, %rd35;
	ld.global.nc.u32 	%r2, [%rd36];
	cvta.to.global.u64 	%rd37, %rd32;
	add.s64 	%rd38, %rd37, %rd35;
	ld.global.nc.f32 	%f1, [%rd38];
	mov.u32 	%r146, %ctaid.x;
	shl.b32 	%r3, %r146, 8;
	setp.ge.s32 	%p3, %r3, %r142;
	@%p3 bra 	$L__BB4_69;
	add.s32 	%r4, %r2, 255;
	shl.b32 	%r147, %r2, 2;
	add.s32 	%r148, %r147, 15;
	and.b32  	%r5, %r148, -16;
	mul.lo.s32 	%r6, %r141, %r1;
	shl.b32 	%r149, %r6, 2;
	cvt.u64.u32 	%rd39, %r149;
	add.s64 	%rd40, %rd30, %rd39;
	and.b64  	%rd41, %rd40, 15;
	setp.ne.s64 	%p4, %rd41, 0;
	@%p4 bra 	$L__BB4_14;
	shr.s32 	%r7, %r2, 2;
	mov.u32 	%r8, %tid.x;
	setp.ge.s32 	%p10, %r8, %r7;
	@%p10 bra 	$L__BB4_11;
	not.b32 	%r162, %r8;
	add.s32 	%r9, %r7, %r162;
	and.b32  	%r163, %r9, 768;
	setp.eq.s32 	%p11, %r163, 768;
	mov.u32 	%r242, %r8;
	@%p11 bra 	$L__BB4_8;
	shr.u32 	%r164, %r9, 8;
	add.s32 	%r165, %r164, 1;
	and.b32  	%r166, %r165, 3;
	mul.wide.u32 	%rd49, %r8, 16;
	mul.wide.s32 	%rd50, %r6, 4;
	add.s64 	%rd51, %rd49, %rd50;
	add.s64 	%rd92, %rd2, %rd51;
	shl.b32 	%r167, %r8, 4;
	mov.u32 	%r168, shraw;
	add.s32 	%r239, %r168, %r167;
	neg.s32 	%r238, %r166;
	shl.b32 	%r169, %r165, 8;
	and.b32  	%r170, %r169, 768;
	add.s32 	%r242, %r8, %r170;
$L__BB4_7:
	.pragma "nounroll";
	ld.global.v4.f32 	{%f26, %f27, %f28, %f29}, [%rd92];
	st.shared.v4.f32 	[%r239], {%f26, %f27, %f28, %f29};
	add.s64 	%rd92, %rd92, 4096;
	add.s32 	%r239, %r239, 4096;
	add.s32 	%r238, %r238, 1;
	setp.ne.s32 	%p12, %r238, 0;
	@%p12 bra 	$L__BB4_7;
$L__BB4_8:
	setp.lt.u32 	%p13, %r9, 768;
	@%p13 bra 	$L__BB4_11;
	shl.b32 	%r171, %r242, 4;
	mov.u32 	%r172, shraw;
	add.s32 	%r173, %r171, %r172;
	add.s32 	%r241, %r173, 8192;
	mul.wide.u32 	%rd52, %r242, 16;
	mul.wide.s32 	%rd53, %r6, 4;
	add.s64 	%rd54, %rd52, %rd53;
	add.s64 	%rd55, %rd54, %rd2;
	add.s64 	%rd93, %rd55, 8192;
$L__BB4_10:
	ld.global.v4.f32 	{%f30, %f31, %f32, %f33}, [%rd93+-8192];
	st.shared.v4.f32 	[%r241+-8192], {%f30, %f31, %f32, %f33};
	ld.global.v4.f32 	{%f34, %f35, %f36, %f37}, [%rd93+-4096];
	st.shared.v4.f32 	[%r241+-4096], {%f34, %f35, %f36, %f37};
	ld.global.v4.f32 	{%f38, %f39, %f40, %f41}, [%rd93];
	st.shared.v4.f32 	[%r241], {%f38, %f39, %f40, %f41};
	ld.global.v4.f32 	{%f42, %f43, %f44, %f45}, [%rd93+4096];
	st.shared.v4.f32 	[%r241+4096], {%f42, %f43, %f44, %f45};
	add.s32 	%r242, %r242, 1024;
	add.s32 	%r241, %r241, 16384;
	add.s64 	%rd93, %rd93, 16384;
	setp.lt.s32 	%p14, %r242, %r7;
	@%p14 bra 	$L__BB4_10;
$L__BB4_11:
	setp.ne.s32 	%p15, %r8, 0;
	and.b32  	%r23, %r2, 3;
	setp.eq.s32 	%p16, %r23, 0;
	or.pred  	%p17, %p15, %p16;
	@%p17 bra 	$L__BB4_21;
	and.b32  	%r243, %r2, -4;
	neg.s32 	%r245, %r23;
	and.b32  	%r175, %r147, -16;
	mov.u32 	%r176, shraw;
	add.s32 	%r244, %r176, %r175;
	mul.wide.s32 	%rd56, %r6, 4;
	add.s64 	%rd9, %rd2, %rd56;
$L__BB4_13:
	mul.wide.s32 	%rd57, %r243, 4;
	add.s64 	%rd58, %rd9, %rd57;
	ld.global.f32 	%f46, [%rd58];
	st.shared.f32 	[%r244], %f46;
	add.s32 	%r245, %r245, 1;
	setp.eq.s32 	%p18, %r245, 0;
	add.s32 	%r244, %r244, 4;
	add.s32 	%r243, %r243, 1;
	@%p18 bra 	$L__BB4_21;
	bra.uni 	$L__BB4_13;
$L__BB4_14:
	mov.u32 	%r250, %tid.x;
	setp.ge.s32 	%p5, %r250, %r2;
	@%p5 bra 	$L__BB4_21;
	not.b32 	%r150, %r250;
	add.s32 	%r34, %r2, %r150;
	and.b32  	%r151, %r34, 768;
	setp.eq.s32 	%p6, %r151, 768;
	@%p6 bra 	$L__BB4_18;
	shr.u32 	%r152, %r34, 8;
	add.s32 	%r153, %r152, 1;
	and.b32  	%r154, %r153, 3;
	shl.b32 	%r155, %r250, 2;
	mov.u32 	%r156, shraw;
	add.s32 	%r247, %r156, %r155;
	mul.wide.s32 	%rd42, %r6, 4;
	mul.wide.u32 	%rd43, %r250, 4;
	add.s64 	%rd44, %rd42, %rd43;
	add.s64 	%rd94, %rd2, %rd44;
	neg.s32 	%r246, %r154;
	shl.b32 	%r157, %r153, 8;
	and.b32  	%r158, %r157, 768;
	add.s32 	%r250, %r250, %r158;
$L__BB4_17:
	.pragma "nounroll";
	ld.global.f32 	%f21, [%rd94];
	st.shared.f32 	[%r247], %f21;
	add.s32 	%r247, %r247, 1024;
	add.s64 	%rd94, %rd94, 1024;
	add.s32 	%r246, %r246, 1;
	setp.ne.s32 	%p7, %r246, 0;
	@%p7 bra 	$L__BB4_17;
$L__BB4_18:
	setp.lt.u32 	%p8, %r34, 768;
	@%p8 bra 	$L__BB4_21;
	mul.wide.s32 	%rd45, %r6, 4;
	mul.wide.u32 	%rd46, %r250, 4;
	add.s64 	%rd47, %rd45, %rd46;
	add.s64 	%rd48, %rd47, %rd2;
	add.s64 	%rd95, %rd48, 2048;
	shl.b32 	%r159, %r250, 2;
	mov.u32 	%r160, shraw;
	add.s32 	%r161, %r159, %r160;
	add.s32 	%r249, %r161, 2048;
$L__BB4_20:
	ld.global.f32 	%f22, [%rd95+-2048];
	st.shared.f32 	[%r249+-2048], %f22;
	ld.global.f32 	%f23, [%rd95+-1024];
	st.shared.f32 	[%r249+-1024], %f23;
	ld.global.f32 	%f24, [%rd95];
	st.shared.f32 	[%r249], %f24;
	ld.global.f32 	%f25, [%rd95+1024];
	st.shared.f32 	[%r249+1024], %f25;
	add.s32 	%r250, %r250, 1024;
	add.s64 	%rd95, %rd95, 4096;
	add.s32 	%r249, %r249, 4096;
	setp.lt.s32 	%p9, %r250, %r2;
	@%p9 bra 	$L__BB4_20;
$L__BB4_21:
	bar.sync 	0;
	add.s32 	%r48, %r144, -1;
	sub.s32 	%r177, %r3, %r2;
	add.s32 	%r49, %r177, 1;
	setp.lt.s32 	%p19, %r49, 0;
	add.s32 	%r178, %r3, 256;
	setp.gt.s32 	%p20, %r178, %r142;
	or.pred  	%p21, %p19, %p20;
	@%p21 bra 	$L__BB4_40;
	shl.b32 	%r194, %r49, 2;
	cvt.u64.u32 	%rd69, %r194;
	add.s64 	%rd70, %rd29, %rd69;
	and.b64  	%rd71, %rd70, 15;
	setp.ne.s64 	%p42, %rd71, 0;
	@%p42 bra 	$L__BB4_33;
	shr.s32 	%r50, %r4, 2;
	mov.u32 	%r51, %tid.x;
	setp.ge.s32 	%p48, %r51, %r50;
	@%p48 bra 	$L__BB4_30;
	not.b32 	%r209, %r51;
	add.s32 	%r52, %r50, %r209;
	and.b32  	%r210, %r52, 768;
	setp.eq.s32 	%p49, %r210, 768;
	mov.u32 	%r255, %r51;
	@%p49 bra 	$L__BB4_27;
	shr.u32 	%r211, %r52, 8;
	add.s32 	%r212, %r211, 1;
	and.b32  	%r213, %r212, 3;
	mul.wide.u32 	%rd79, %r51, 16;
	mul.wide.u32 	%rd80, %r49, 4;
	add.s64 	%rd81, %rd79, %rd80;
	add.s64 	%rd96, %rd1, %rd81;
	shl.b32 	%r214, %r51, 4;
	add.s32 	%r215, %r214, %r5;
	mov.u32 	%r216, shraw;
	add.s32 	%r252, %r216, %r215;
	neg.s32 	%r251, %r213;
	shl.b32 	%r217, %r212, 8;
	and.b32  	%r218, %r217, 768;
	add.s32 	%r255, %r51, %r218;
$L__BB4_26:
	.pragma "nounroll";
	ld.global.v4.f32 	{%f57, %f58, %f59, %f60}, [%rd96];
	st.shared.v4.f32 	[%r252], {%f57, %f58, %f59, %f60};
	add.s64 	%rd96, %rd96, 4096;
	add.s32 	%r252, %r252, 4096;
	add.s32 	%r251, %r251, 1;
	setp.ne.s32 	%p50, %r251, 0;
	@%p50 bra 	$L__BB4_26;
$L__BB4_27:
	setp.lt.u32 	%p51, %r52, 768;
	@%p51 bra 	$L__BB4_30;
	shl.b32 	%r219, %r255, 4;
	add.s32 	%r220, %r219, %r5;
	mov.u32 	%r221, shraw;
	add.s32 	%r222, %r220, %r221;
	add.s32 	%r254, %r222, 8192;
	mul.wide.u32 	%rd82, %r255, 16;
	mul.wide.u32 	%rd83, %r49, 4;
	add.s64 	%rd84, %rd82, %rd83;
	add.s64 	%rd85, %rd84, %rd1;
	add.s64 	%rd97, %rd85, 8192;
$L__BB4_29:
	ld.global.v4.f32 	{%f61, %f62, %f63, %f64}, [%rd97+-8192];
	st.shared.v4.f32 	[%r254+-8192], {%f61, %f62, %f63, %f64};
	ld.global.v4.f32 	{%f65, %f66, %f67, %f68}, [%rd97+-4096];
	st.shared.v4.f32 	[%r254+-4096], {%f65, %f66, %f67, %f68};
	ld.global.v4.f32 	{%f69, %f70, %f71, %f72}, [%rd97];
	st.shared.v4.f32 	[%r254], {%f69, %f70, %f71, %f72};
	ld.global.v4.f32 	{%f73, %f74, %f75, %f76}, [%rd97+4096];
	st.shared.v4.f32 	[%r254+4096], {%f73, %f74, %f75, %f76};
	add.s32 	%r255, %r255, 1024;
	add.s32 	%r254, %r254, 16384;
	add.s64 	%rd97, %rd97, 16384;
	setp.lt.s32 	%p52, %r255, %r50;
	@%p52 bra 	$L__BB4_29;
$L__BB4_30:
	setp.ne.s32 	%p53, %r51, 0;
	and.b32  	%r66, %r4, 3;
	setp.eq.s32 	%p54, %r66, 0;
	or.pred  	%p55, %p53, %p54;
	@%p55 bra 	$L__BB4_58;
	and.b32  	%r256, %r4, -4;
	neg.s32 	%r258, %r66;
	shl.b32 	%r223, %r4, 2;
	and.b32  	%r224, %r223, -16;
	add.s32 	%r225, %r224, %r5;
	mov.u32 	%r226, shraw;
	add.s32 	%r257, %r226, %r225;
	mul.wide.u32 	%rd86, %r49, 4;
	add.s64 	%rd22, %rd1, %rd86;
$L__BB4_32:
	mul.wide.s32 	%rd87, %r256, 4;
	add.s64 	%rd88, %rd22, %rd87;
	ld.global.f32 	%f77, [%rd88];
	st.shared.f32 	[%r257], %f77;
	add.s32 	%r258, %r258, 1;
	setp.eq.s32 	%p56, %r258, 0;
	add.s32 	%r257, %r257, 4;
	add.s32 	%r256, %r256, 1;
	@%p56 bra 	$L__BB4_58;
	bra.uni 	$L__BB4_32;
$L__BB4_33:
	mov.u32 	%r263, %tid.x;
	setp.ge.s32 	%p43, %r263, %r4;
	@%p43 bra 	$L__BB4_58;
	sub.s32 	%r195, %r2, %r263;
	add.s32 	%r77, %r195, 254;
	and.b32  	%r196, %r77, 768;
	setp.eq.s32 	%p44, %r196, 768;
	@%p44 bra 	$L__BB4_37;
	shr.u32 	%r197, %r77, 8;
	add.s32 	%r198, %r197, 1;
	and.b32  	%r199, %r198, 3;
	shl.b32 	%r200, %r263, 2;
	add.s32 	%r201, %r5, %r200;
	mov.u32 	%r202, shraw;
	add.s32 	%r260, %r202, %r201;
	mul.wide.u32 	%rd72, %r263, 4;
	mul.wide.u32 	%rd73, %r49, 4;
	add.s64 	%rd74, %rd72, %rd73;
	add.s64 	%rd98, %rd1, %rd74;
	neg.s32 	%r259, %r199;
	shl.b32 	%r203, %r198, 8;
	and.b32  	%r204, %r203, 768;
	add.s32 	%r263, %r263, %r204;
$L__BB4_36:
	.pragma "nounroll";
	ld.global.f32 	%f52, [%rd98];
	st.shared.f32 	[%r260], %f52;
	add.s32 	%r260, %r260, 1024;
	add.s64 	%rd98, %rd98, 1024;
	add.s32 	%r259, %r259, 1;
	setp.ne.s32 	%p45, %r259, 0;
	@%p45 bra 	$L__BB4_36;
$L__BB4_37:
	setp.lt.u32 	%p46, %r77, 768;
	@%p46 bra 	$L__BB4_58;
	mul.wide.u32 	%rd75, %r263, 4;
	mul.wide.u32 	%rd76, %r49, 4;
	add.s64 	%rd77, %rd75, %rd76;
	add.s64 	%rd78, %rd77, %rd1;
	add.s64 	%rd99, %rd78, 2048;
	shl.b32 	%r205, %r263, 2;
	add.s32 	%r206, %r5, %r205;
	mov.u32 	%r207, shraw;
	add.s32 	%r208, %r206, %r207;
	add.s32 	%r262, %r208, 2048;
$L__BB4_39:
	ld.global.f32 	%f53, [%rd99+-2048];
	st.shared.f32 	[%r262+-2048], %f53;
	ld.global.f32 	%f54, [%rd99+-1024];
	st.shared.f32 	[%r262+-1024], %f54;
	ld.global.f32 	%f55, [%rd99];
	st.shared.f32 	[%r262], %f55;
	ld.global.f32 	%f56, [%rd99+1024];
	st.shared.f32 	[%r262+1024], %f56;
	add.s32 	%r263, %r263, 1024;
	add.s64 	%rd99, %rd99, 4096;
	add.s32 	%r262, %r262, 4096;
	setp.lt.s32 	%p47, %r263, %r4;
	@%p47 bra 	$L__BB4_39;
	bra.uni 	$L__BB4_58;
$L__BB4_40:
	mov.u32 	%r268, %tid.x;
	setp.ge.s32 	%p22, %r268, %r4;
	@%p22 bra 	$L__BB4_58;
	sub.s32 	%r179, %r2, %r268;
	add.s32 	%r92, %r179, 254;
	and.b32  	%r180, %r92, 768;
	setp.eq.s32 	%p23, %r180, 768;
	@%p23 bra 	$L__BB4_47;
	add.s32 	%r267, %r268, 1;
	shl.b32 	%r181, %r268, 2;
	add.s32 	%r182, %r5, %r181;
	mov.u32 	%r183, shraw;
	add.s32 	%r266, %r183, %r182;
	add.s32 	%r184, %r268, %r3;
	sub.s32 	%r265, %r184, %r2;
	shr.u32 	%r185, %r92, 8;
	add.s32 	%r186, %r185, 1;
	and.b32  	%r187, %r186, 3;
	neg.s32 	%r264, %r187;
$L__BB4_43:
	.pragma "nounroll";
	add.s32 	%r101, %r265, 1;
	setp.lt.s32 	%p24, %r101, 0;
	setp.ge.s32 	%p25, %r101, %r142;
	mov.f32 	%f96, 0f00000000;
	or.pred  	%p26, %p24, %p25;
	@%p26 bra 	$L__BB4_45;
	mul.wide.u32 	%rd59, %r101, 4;
	add.s64 	%rd60, %rd1, %rd59;
	ld.global.f32 	%f96, [%rd60];
$L__BB4_45:
	st.shared.f32 	[%r266], %f96;
	add.s32 	%r267, %r267, 256;
	add.s32 	%r266, %r266, 1024;
	add.s32 	%r265, %r265, 256;
	add.s32 	%r264, %r264, 1;
	setp.ne.s32 	%p27, %r264, 0;
	@%p27 bra 	$L__BB4_43;
	add.s32 	%r268, %r267, -1;
$L__BB4_47:
	setp.lt.u32 	%p28, %r92, 768;
	@%p28 bra 	$L__BB4_58;
	add.s32 	%r271, %r268, 513;
	add.s32 	%r188, %r268, %r3;
	sub.s32 	%r270, %r188, %r2;
	shl.b32 	%r189, %r268, 2;
	add.s32 	%r190, %r5, %r189;
	mov.u32 	%r191, shraw;
	add.s32 	%r192, %r190, %r191;
	add.s32 	%r269, %r192, 2048;
$L__BB4_49:
	add.s32 	%r114, %r270, 1;
	setp.lt.s32 	%p29, %r114, 0;
	setp.ge.s32 	%p30, %r114, %r142;
	mov.f32 	%f97, 0f00000000;
	or.pred  	%p31, %p29, %p30;
	@%p31 bra 	$L__BB4_51;
	mul.wide.u32 	%rd61, %r114, 4;
	add.s64 	%rd62, %rd1, %rd61;
	ld.global.f32 	%f97, [%rd62];
$L__BB4_51:
	st.shared.f32 	[%r269+-2048], %f97;
	add.s32 	%r115, %r270, 257;
	setp.lt.s32 	%p32, %r115, 0;
	setp.ge.s32 	%p33, %r115, %r142;
	mov.f32 	%f98, 0f00000000;
	or.pred  	%p34, %p32, %p33;
	@%p34 bra 	$L__BB4_53;
	mul.wide.u32 	%rd63, %r115, 4;
	add.s64 	%rd64, %rd1, %rd63;
	ld.global.f32 	%f98, [%rd64];
$L__BB4_53:
	st.shared.f32 	[%r269+-1024], %f98;
	add.s32 	%r116, %r270, 513;
	setp.lt.s32 	%p35, %r116, 0;
	setp.ge.s32 	%p36, %r116, %r142;
	mov.f32 	%f99, 0f00000000;
	or.pred  	%p37, %p35, %p36;
	@%p37 bra 	$L__BB4_55;
	mul.wide.u32 	%rd65, %r116, 4;
	add.s64 	%rd66, %rd1, %rd65;
	ld.global.f32 	%f99, [%rd66];
$L__BB4_55:
	st.shared.f32 	[%r269], %f99;
	add.s32 	%r117, %r270, 769;
	setp.lt.s32 	%p38, %r117, 0;
	setp.ge.s32 	%p39, %r117, %r142;
	mov.f32 	%f100, 0f00000000;
	or.pred  	%p40, %p38, %p39;
	@%p40 bra 	$L__BB4_57;
	mul.wide.u32 	%rd67, %r117, 4;
	add.s64 	%rd68, %rd1, %rd67;
	ld.global.f32 	%f100, [%rd68];
$L__BB4_57:
	st.shared.f32 	[%r269+1024], %f100;
	add.s32 	%r118, %r271, 1024;
	add.s32 	%r193, %r271, 511;
	add.s32 	%r270, %r270, 1024;
	add.s32 	%r269, %r269, 4096;
	setp.lt.s32 	%p41, %r193, %r4;
	mov.u32 	%r271, %r118;
	@%p41 bra 	$L__BB4_49;
$L__BB4_58:
	bar.sync 	0;
	mov.u32 	%r121, %tid.x;
	add.s32 	%r122, %r3, %r121;
	setp.ge.s32 	%p57, %r122, %r142;
	@%p57 bra 	$L__BB4_69;
	add.s32 	%r227, %r48, %r2;
	setp.lt.s32 	%p58, %r122, %r227;
	mov.f32 	%f106, 0f7FC00000;
	@%p58 bra 	$L__BB4_68;
	setp.lt.s32 	%p59, %r2, 1;
	mov.f32 	%f105, 0f00000000;
	@%p59 bra 	$L__BB4_67;
	and.b32  	%r123, %r2, 3;
	setp.lt.u32 	%p60, %r2, 4;
	mov.f32 	%f105, 0f00000000;
	mov.b32 	%r274, 0;
	@%p60 bra 	$L__BB4_64;
	and.b32  	%r274, %r2, 2147483644;
	neg.s32 	%r273, %r274;
	shl.b32 	%r230, %r121, 2;
	add.s32 	%r126, %r5, %r230;
	mov.f32 	%f105, 0f00000000;
	mov.u32 	%r272, shraw;
$L__BB4_63:
	.pragma "nounroll";
	add.s32 	%r231, %r272, %r126;
	ld.shared.f32 	%f83, [%r231];
	ld.shared.v4.f32 	{%f84, %f85, %f86, %f87}, [%r272];
	fma.rn.f32 	%f88, %f83, %f84, %f105;
	ld.shared.f32 	%f89, [%r231+4];
	fma.rn.f32 	%f90, %f89, %f85, %f88;
	ld.shared.f32 	%f91, [%r231+8];
	fma.rn.f32 	%f92, %f91, %f86, %f90;
	ld.shared.f32 	%f93, [%r231+12];
	fma.rn.f32 	%f105, %f93, %f87, %f92;
	add.s32 	%r273, %r273, 4;
	add.s32 	%r272, %r272, 16;
	setp.ne.s32 	%p61, %r273, 0;
	@%p61 bra 	$L__BB4_63;
$L__BB4_64:
	setp.eq.s32 	%p62, %r123, 0;
	@%p62 bra 	$L__BB4_67;
	shl.b32 	%r232, %r274, 2;
	mov.u32 	%r233, shraw;
	add.s32 	%r277, %r233, %r232;
	add.s32 	%r234, %r121, %r274;
	shl.b32 	%r235, %r234, 2;
	add.s32 	%r236, %r5, %r235;
	add.s32 	%r276, %r233, %r236;
	neg.s32 	%r275, %r123;
$L__BB4_66:
	.pragma "nounroll";
	ld.shared.f32 	%f94, [%r276];
	ld.shared.f32 	%f95, [%r277];
	fma.rn.f32 	%f105, %f94, %f95, %f105;
	add.s32 	%r277, %r277, 4;
	add.s32 	%r276, %r276, 4;
	add.s32 	%r275, %r275, 1;
	setp.ne.s32 	%p63, %r275, 0;
	@%p63 bra 	$L__BB4_66;
$L__BB4_67:
	mul.f32 	%f106, %f1, %f105;
$L__BB4_68:
	mad.lo.s32 	%r237, %r142, %r1, %r122;
	cvta.to.global.u64 	%rd89, %rd33;
	mul.wide.s32 	%rd90, %r237, 4;
	add.s64 	%rd91, %rd89, %rd90;
	st.global.f32 	[%rd91], %f106;
$L__BB4_69:
	ret;

}
	// .globl	alma_batch_tiled_f32_tile512
.visible .entry alma_batch_tiled_f32_tile512(
	.param .u64 .ptr .align 1 alma_batch_tiled_f32_tile512_param_0,
	.param .u64 .ptr .align 1 alma_batch_tiled_f32_tile512_param_1,
	.param .u64 .ptr .align 1 alma_batch_tiled_f32_tile512_param_2,
	.param .u64 .ptr .align 1 alma_batch_tiled_f32_tile512_param_3,
	.param .u32 alma_batch_tiled_f32_tile512_param_4,
	.param .u32 alma_batch_tiled_f32_tile512_param_5,
	.param .u32 alma_batch_tiled_f32_tile512_param_6,
	.param .u32 alma_batch_tiled_f32_tile512_param_7,
	.param .u64 .ptr .align 1 alma_batch_tiled_f32_tile512_param_8
)
{
	.reg .pred 	%p<64>;
	.reg .b32 	%r<278>;
	.reg .b32 	%f<107>;
	.reg .b64 	%rd<100>;

	ld.param.u64 	%rd29, [alma_batch_tiled_f32_tile512_param_0];
	ld.param.u64 	%rd30, [alma_batch_tiled_f32_tile512_param_1];
	ld.param.u64 	%rd31, [alma_batch_tiled_f32_tile512_param_2];
	ld.param.u64 	%rd32, [alma_batch_tiled_f32_tile512_param_3];
	ld.param.u32 	%r141, [alma_batch_tiled_f32_tile512_param_4];
	ld.param.u32 	%r142, [alma_batch_tiled_f32_tile512_param_5];
	ld.param.u32 	%r143, [alma_batch_tiled_f32_tile512_param_6];
	ld.param.u32 	%r144, [alma_batch_tiled_f32_tile512_param_7];
	ld.param.u64 	%rd33, [alma_batch_tiled_f32_tile512_param_8];
	cvta.to.global.u64 	%rd1, %rd29;
	cvta.to.global.u64 	%rd2, %rd30;
	mov.u32 	%r145, %ntid.x;
	setp.ne.s32 	%p1, %r145, 512;
	@%p1 bra 	$L__BB5_69;
	mov.u32 	%r1, %ctaid.y;
	setp.ge.s32 	%p2, %r1, %r143;
	@%p2 bra 	$L__BB5_69;
	cvta.to.global.u64 	%rd34, %rd31;
	mul.wide.u32 	%rd35, %r1, 4;
	add.s64 	%rd36, %rd34, %rd35;
	ld.global.nc.u32 	%r2, [%rd36];
	cvta.to.global.u64 	%rd37, %rd32;
	add.s64 	%rd38, %rd37, %rd35;
	ld.global.nc.f32 	%f1, [%rd38];
	mov.u32 	%r146, %ctaid.x;
	shl.b32 	%r3, %r146, 9;
	setp.ge.s32 	%p3, %r3, %r142;
	@%p3 bra 	$L__BB5_69;
	add.s32 	%r4, %r2, 511;
	shl.b32 	%r147, %r2, 2;
	add.s32 	%r148, %r147, 15;
	and.b32  	%r5, %r148, -16;
	mul.lo.s32 	%r6, %r141, %r1;
	shl.b32 	%r149, %r6, 2;
	cvt.u64.u32 	%rd39, %r149;
	add.s64 	%rd40, %rd30, %rd39;
	and.b64  	%rd41, %rd40, 15;
	setp.ne.s64 	%p4, %rd41, 0;
	@%p4 bra 	$L__BB5_14;
	shr.s32 	%r7, %r2, 2;
	mov.u32 	%r8, %tid.x;
	setp.ge.s32 	%p10, %r8, %r7;
	@%p10 bra 	$L__BB5_11;
	not.b32 	%r162, %r8;
	add.s32 	%r9, %r7, %r162;
	and.b32  	%r163, %r9, 1536;
	setp.eq.s32 	%p11, %r163, 1536;
	mov.u32 	%r242, %r8;
	@%p11 bra 	$L__BB5_8;
	shr.u32 	%r164, %r9, 9;
	add.s32 	%r165, %r164, 1;
	and.b32  	%r166, %r165, 3;
	mul.wide.u32 	%rd49, %r8, 16;
	mul.wide.s32 	%rd50, %r6, 4;
	add.s64 	%rd51, %rd49, %rd50;
	add.s64 	%rd92, %rd2, %rd51;
	shl.b32 	%r167, %r8, 4;
	mov.u32 	%r168, shraw;
	add.s32 	%r239, %r168, %r167;
	neg.s32 	%r238, %r166;
	shl.b32 	%r169, %r165, 9;
	and.b32  	%r170, %r169, 1536;
	add.s32 	%r242, %r8, %r170;
$L__BB5_7:
	.pragma "nounroll";
	ld.global.v4.f32 	{%f26, %f27, %f28, %f29}, [%rd92];
	st.shared.v4.f32 	[%r239], {%f26, %f27, %f28, %f29};
	add.s64 	%rd92, %rd92, 8192;
	add.s32 	%r239, %r239, 8192;
	add.s32 	%r238, %r238, 1;
	setp.ne.s32 	%p12, %r238, 0;
	@%p12 bra 	$L__BB5_7;
$L__BB5_8:
	setp.lt.u32 	%p13, %r9, 1536;
	@%p13 bra 	$L__BB5_11;
	shl.b32 	%r171, %r242, 4;
	mov.u32 	%r172, shraw;
	add.s32 	%r173, %r171, %r172;
	add.s32 	%r241, %r173, 16384;
	mul.wide.u32 	%rd52, %r242, 16;
	mul.wide.s32 	%rd53, %r6, 4;
	add.s64 	%rd54, %rd52, %rd53;
	add.s64 	%rd55, %rd54, %rd2;
	add.s64 	%rd93, %rd55, 16384;
$L__BB5_10:
	ld.global.v4.f32 	{%f30, %f31, %f32, %f33}, [%rd93+-16384];
	st.shared.v4.f32 	[%r241+-16384], {%f30, %f31, %f32, %f33};
	ld.global.v4.f32 	{%f34, %f35, %f36, %f37}, [%rd93+-8192];
	st.shared.v4.f32 	[%r241+-8192], {%f34, %f35, %f36, %f37};
	ld.global.v4.f32 	{%f38, %f39, %f40, %f41}, [%rd93];
	st.shared.v4.f32 	[%r241], {%f38, %f39, %f40, %f41};
	ld.global.v4.f32 	{%f42, %f43, %f44, %f45}, [%rd93+8192];
	st.shared.v4.f32 	[%r241+8192], {%f42, %f43, %f44, %f45};
	add.s32 	%r242, %r242, 2048;
	add.s32 	%r241, %r241, 32768;
	add.s64 	%rd93, %rd93, 32768;
	setp.lt.s32 	%p14, %r242, %r7;
	@%p14 bra 	$L__BB5_10;
$L__BB5_11:
	setp.ne.s32 	%p15, %r8, 0;
	and.b32  	%r23, %r2, 3;
	setp.eq.s32 	%p16, %r23, 0;
	or.pred  	%p17, %p15, %p16;
	@%p17 bra 	$L__BB5_21;
	and.b32  	%r243, %r2, -4;
	neg.s32 	%r245, %r23;
	and.b32  	%r175, %r147, -16;
	mov.u32 	%r176, shraw;
	add.s32 	%r244, %r176, %r175;
	mul.wide.s32 	%rd56, %r6, 4;
	add.s64 	%rd9, %rd2, %rd56;
$L__BB5_13:
	mul.wide.s32 	%rd57, %r243, 4;
	add.s64 	%rd58, %rd9, %rd57;
	ld.global.f32 	%f46, [%rd58];
	st.shared.f32 	[%r244], %f46;
	add.s32 	%r245, %r245, 1;
	setp.eq.s32 	%p18, %r245, 0;
	add.s32 	%r244, %r244, 4;
	add.s32 	%r243, %r243, 1;
	@%p18 bra 	$L__BB5_21;
	bra.uni 	$L__BB5_13;
$L__BB5_14:
	mov.u32 	%r250, %tid.x;
	setp.ge.s32 	%p5, %r250, %r2;
	@%p5 bra 	$L__BB5_21;
	not.b32 	%r150, %r250;
	add.s32 	%r34, %r2, %r150;
	and.b32  	%r151, %r34, 1536;
	setp.eq.s32 	%p6, %r151, 1536;
	@%p6 bra 	$L__BB5_18;
	shr.u32 	%r152, %r34, 9;
	add.s32 	%r153, %r152, 1;
	and.b32  	%r154, %r153, 3;
	shl.b32 	%r155, %r250, 2;
	mov.u32 	%r156, shraw;
	add.s32 	%r247, %r156, %r155;
	mul.wide.s32 	%rd42, %r6, 4;
	mul.wide.u32 	%rd43, %r250, 4;
	add.s64 	%rd44, %rd42, %rd43;
	add.s64 	%rd94, %rd2, %rd44;
	neg.s32 	%r246, %r154;
	shl.b32 	%r157, %r153, 9;
	and.b32  	%r158, %r157, 1536;
	add.s32 	%r250, %r250, %r158;
$L__BB5_17:
	.pragma "nounroll";
	ld.global.f32 	%f21, [%rd94];
	st.shared.f32 	[%r247], %f21;
	add.s32 	%r247, %r247, 2048;
	add.s64 	%rd94, %rd94, 2048;
	add.s32 	%r246, %r246, 1;
	setp.ne.s32 	%p7, %r246, 0;
	@%p7 bra 	$L__BB5_17;
$L__BB5_18:
	setp.lt.u32 	%p8, %r34, 1536;
	@%p8 bra 	$L__BB5_21;
	mul.wide.s32 	%rd45, %r6, 4;
	mul.wide.u32 	%rd46, %r250, 4;
	add.s64 	%rd47, %rd45, %rd46;
	add.s64 	%rd48, %rd47, %rd2;
	add.s64 	%rd95, %rd48, 4096;
	shl.b32 	%r159, %r250, 2;
	mov.u32 	%r160, shraw;
	add.s32 	%r161, %r159, %r160;
	add.s32 	%r249, %r161, 4096;
$L__BB5_20:
	ld.global.f32 	%f22, [%rd95+-4096];
	st.shared.f32 	[%r249+-4096], %f22;
	ld.global.f32 	%f23, [%rd95+-2048];
	st.shared.f32 	[%r249+-2048], %f23;
	ld.global.f32 	%f24, [%rd95];
	st.shared.f32 	[%r249], %f24;
	ld.global.f32 	%f25, [%rd95+2048];
	st.shared.f32 	[%r249+2048], %f25;
	add.s32 	%r250, %r250, 2048;
	add.s64 	%rd95, %rd95, 8192;
	add.s32 	%r249, %r249, 8192;
	setp.lt.s32 	%p9, %r250, %r2;
	@%p9 bra 	$L__BB5_20;
$L__BB5_21:
	bar.sync 	0;
	add.s32 	%r48, %r144, -1;
	sub.s32 	%r177, %r3, %r2;
	add.s32 	%r49, %r177, 1;
	setp.lt.s32 	%p19, %r49, 0;
	add.s32 	%r178, %r3, 512;
	setp.gt.s32 	%p20, %r178, %r142;
	or.pred  	%p21, %p19, %p20;
	@%p21 bra 	$L__BB5_40;
	shl.b32 	%r194, %r49, 2;
	cvt.u64.u32 	%rd69, %r194;
	add.s64 	%rd70, %rd29, %rd69;
	and.b64  	%rd71, %rd70, 15;
	setp.ne.s64 	%p42, %rd71, 0;
	@%p42 bra 	$L__BB5_33;
	shr.s32 	%r50, %r4, 2;
	mov.u32 	%r51, %tid.x;
	setp.ge.s32 	%p48, %r51, %r50;
	@%p48 bra 	$L__BB5_30;
	not.b32 	%r209, %r51;
	add.s32 	%r52, %r50, %r209;
	and.b32  	%r210, %r52, 1536;
	setp.eq.s32 	%p49, %r210, 1536;
	mov.u32 	%r255, %r51;
	@%p49 bra 	$L__BB5_27;
	shr.u32 	%r211, %r52, 9;
	add.s32 	%r212, %r211, 1;
	and.b32  	%r213, %r212, 3;
	mul.wide.u32 	%rd79, %r51, 16;
	mul.wide.u32 	%rd80, %r49, 4;
	add.s64 	%rd81, %rd79, %rd80;
	add.s64 	%rd96, %rd1, %rd81;
	shl.b32 	%r214, %r51, 4;
	add.s32 	%r215, %r214, %r5;
	mov.u32 	%r216, shraw;
	add.s32 	%r252, %r216, %r215;
	neg.s32 	%r251, %r213;
	shl.b32 	%r217, %r212, 9;
	and.b32  	%r218, %r217, 1536;
	add.s32 	%r255, %r51, %r218;
$L__BB5_26:
	.pragma "nounroll";
	ld.global.v4.f32 	{%f57, %f58, %f59, %f60}, [%rd96];
	st.shared.v4.f32 	[%r252], {%f57, %f58, %f59, %f60};
	add.s64 	%rd96, %rd96, 8192;
	add.s32 	%r252, %r252, 8192;
	add.s32 	%r251, %r251, 1;
	setp.ne.s32 	%p50, %r251, 0;
	@%p50 bra 	$L__BB5_26;
$L__BB5_27:
	setp.lt.u32 	%p51, %r52, 1536;
	@%p51 bra 	$L__BB5_30;
	shl.b32 	%r219, %r255, 4;
	add.s32 	%r220, %r219, %r5;
	mov.u32 	%r221, shraw;
	add.s32 	%r222, %r220, %r221;
	add.s32 	%r254, %r222, 16384;
	mul.wide.u32 	%rd82, %r255, 16;
	mul.wide.u32 	%rd83, %r49, 4;
	add.s64 	%rd84, %rd82, %rd83;
	add.s64 	%rd85, %rd84, %rd1;
	add.s64 	%rd97, %rd85, 16384;
$L__BB5_29:
	ld.global.v4.f32 	{%f61, %f62, %f63, %f64}, [%rd97+-16384];
	st.shared.v4.f32 	[%r254+-16384], {%f61, %f62, %f63, %f64};
	ld.global.v4.f32 	{%f65, %f66, %f67, %f68}, [%rd97+-8192];
	st.shared.v4.f32 	[%r254+-8192], {%f65, %f66, %f67, %f68};
	ld.global.v4.f32 	{%f69, %f70, %f71, %f72}, [%rd97];
	st.shared.v4.f32 	[%r254], {%f69, %f70, %f71, %f72};
	ld.global.v4.f32 	{%f73, %f74, %f75, %f76}, [%rd97+8192];
	st.shared.v4.f32 	[%r254+8192], {%f73, %f74, %f75, %f76};
	add.s32 	%r255, %r255, 2048;
	add.s32 	%r254, %r254, 32768;
	add.s64 	%rd97, %rd97, 32768;
	setp.lt.s32 	%p52, %r255, %r50;
	@%p52 bra 	$L__BB5_29;
$L__BB5_30:
	setp.ne.s32 	%p53, %r51, 0;
	and.b32  	%r66, %r4, 3;
	setp.eq.s32 	%p54, %r66, 0;
	or.pred  	%p55, %p53, %p54;
	@%p55 bra 	$L__BB5_58;
	and.b32  	%r256, %r4, -4;
	neg.s32 	%r258, %r66;
	shl.b32 	%r223, %r4, 2;
	and.b32  	%r224, %r223, -16;
	add.s32 	%r225, %r224, %r5;
	mov.u32 	%r226, shraw;
	add.s32 	%r257, %r226, %r225;
	mul.wide.u32 	%rd86, %r49, 4;
	add.s64 	%rd22, %rd1, %rd86;
$L__BB5_32:
	mul.wide.s32 	%rd87, %r256, 4;
	add.s64 	%rd88, %rd22, %rd87;
	ld.global.f32 	%f77, [%rd88];
	st.shared.f32 	[%r257], %f77;
	add.s32 	%r258, %r258, 1;
	setp.eq.s32 	%p56, %r258, 0;
	add.s32 	%r257, %r257, 4;
	add.s32 	%r256, %r256, 1;
	@%p56 bra 	$L__BB5_58;
	bra.uni 	$L__BB5_32;
$L__BB5_33:
	mov.u32 	%r263, %tid.x;
	setp.ge.s32 	%p43, %r263, %r4;
	@%p43 bra 	$L__BB5_58;
	sub.s32 	%r195, %r2, %r263;
	add.s32 	%r77, %r195, 510;
	and.b32  	%r196, %r77, 1536;
	setp.eq.s32 	%p44, %r196, 1536;
	@%p44 bra 	$L__BB5_37;
	shr.u32 	%r197, %r77, 9;
	add.s32 	%r198, %r197, 1;
	and.b32  	%r199, %r198, 3;
	shl.b32 	%r200, %r263, 2;
	add.s32 	%r201, %r5, %r200;
	mov.u32 	%r202, shraw;
	add.s32 	%r260, %r202, %r201;
	mul.wide.u32 	%rd72, %r263, 4;
	mul.wide.u32 	%rd73, %r49, 4;
	add.s64 	%rd74, %rd72, %rd73;
	add.s64 	%rd98, %rd1, %rd74;
	neg.s32 	%r259, %r199;
	shl.b32 	%r203, %r198, 9;
	and.b32  	%r204, %r203, 1536;
	add.s32 	%r263, %r263, %r204;
$L__BB5_36:
	.pragma "nounroll";
	ld.global.f32 	%f52, [%rd98];
	st.shared.f32 	[%r260], %f52;
	add.s32 	%r260, %r260, 2048;
	add.s64 	%rd98, %rd98, 2048;
	add.s32 	%r259, %r259, 1;
	setp.ne.s32 	%p45, %r259, 0;
	@%p45 bra 	$L__BB5_36;
$L__BB5_37:
	setp.lt.u32 	%p46, %r77, 1536;
	@%p46 bra 	$L__BB5_58;
	mul.wide.u32 	%rd75, %r263, 4;
	mul.wide.u32 	%rd76, %r49, 4;
	add.s64 	%rd77, %rd75, %rd76;
	add.s64 	%rd78, %rd77, %rd1;
	add.s64 	%rd99, %rd78, 4096;
	shl.b32 	%r205, %r263, 2;
	add.s32 	%r206, %r5, %r205;
	mov.u32 	%r207, shraw;
	add.s32 	%r208, %r206, %r207;
	add.s32 	%r262, %r208, 4096;
$L__BB5_39:
	ld.global.f32 	%f53, [%rd99+-4096];
	st.shared.f32 	[%r262+-4096], %f53;
	ld.global.f32 	%f54, [%rd99+-2048];
	st.shared.f32 	[%r262+-2048], %f54;
	ld.global.f32 	%f55, [%rd99];
	st.shared.f32 	[%r262], %f55;
	ld.global.f32 	%f56, [%rd99+2048];
	st.shared.f32 	[%r262+2048], %f56;
	add.s32 	%r263, %r263, 2048;
	add.s64 	%rd99, %rd99, 8192;
	add.s32 	%r262, %r262, 8192;
	setp.lt.s32 	%p47, %r263, %r4;
	@%p47 bra 	$L__BB5_39;
	bra.uni 	$L__BB5_58;
$L__BB5_40:
	mov.u32 	%r268, %tid.x;
	setp.ge.s32 	%p22, %r268, %r4;
	@%p22 bra 	$L__BB5_58;
	sub.s32 	%r179, %r2, %r268;
	add.s32 	%r92, %r179, 510;
	and.b32  	%r180, %r92, 1536;
	setp.eq.s32 	%p23, %r180, 1536;
	@%p23 bra 	$L__BB5_47;
	add.s32 	%r267, %r268, 1;
	shl.b32 	%r181, %r268, 2;
	add.s32 	%r182, %r5, %r181;
	mov.u32 	%r183, shraw;
	add.s32 	%r266, %r183, %r182;
	add.s32 	%r184, %r268, %r3;
	sub.s32 	%r265, %r184, %r2;
	shr.u32 	%r185, %r92, 9;
	add.s32 	%r186, %r185, 1;
	and.b32  	%r187, %r186, 3;
	neg.s32 	%r264, %r187;
$L__BB5_43:
	.pragma "nounroll";
	add.s32 	%r101, %r265, 1;
	setp.lt.s32 	%p24, %r101, 0;
	setp.ge.s32 	%p25, %r101, %r142;
	mov.f32 	%f96, 0f00000000;
	or.pred  	%p26, %p24, %p25;
	@%p26 bra 	$L__BB5_45;
	mul.wide.u32 	%rd59, %r101, 4;
	add.s64 	%rd60, %rd1, %rd59;
	ld.global.f32 	%f96, [%rd60];
$L__BB5_45:
	st.shared.f32 	[%r266], %f96;
	add.s32 	%r267, %r267, 512;
	add.s32 	%r266, %r266, 2048;
	add.s32 	%r265, %r265, 512;
	add.s32 	%r264, %r264, 1;
	setp.ne.s32 	%p27, %r264, 0;
	@%p27 bra 	$L__BB5_43;
	add.s32 	%r268, %r267, -1;
$L__BB5_47:
	setp.lt.u32 	%p28, %r92, 1536;
	@%p28 bra 	$L__BB5_58;
	add.s32 	%r271, %r268, 1025;
	add.s32 	%r188, %r268, %r3;
	sub.s32 	%r270, %r188, %r2;
	shl.b32 	%r189, %r268, 2;
	add.s32 	%r190, %r5, %r189;
	mov.u32 	%r191, shraw;
	add.s32 	%r192, %r190, %r191;
	add.s32 	%r269, %r192, 4096;
$L__BB5_49:
	add.s32 	%r114, %r270, 1;
	setp.lt.s32 	%p29, %r114, 0;
	setp.ge.s32 	%p30, %r114, %r142;
	mov.f32 	%f97, 0f00000000;
	or.pred  	%p31, %p29, %p30;
	@%p31 bra 	$L__BB5_51;
	mul.wide.u32 	%rd61, %r114, 4;
	add.s64 	%rd62, %rd1, %rd61;
	ld.global.f32 	%f97, [%rd62];
$L__BB5_51:
	st.shared.f32 	[%r269+-4096], %f97;
	add.s32 	%r115, %r270, 513;
	setp.lt.s32 	%p32, %r115, 0;
	setp.ge.s32 	%p33, %r115, %r142;
	mov.f32 	%f98, 0f00000000;
	or.pred  	%p34, %p32, %p33;
	@%p34 bra 	$L__BB5_53;
	mul.wide.u32 	%rd63, %r115, 4;
	add.s64 	%rd64, %rd1, %rd63;
	ld.global.f32 	%f98, [%rd64];
$L__BB5_53:
	st.shared.f32 	[%r269+-2048], %f98;
	add.s32 	%r116, %r270, 1025;
	setp.lt.s32 	%p35, %r116, 0;
	setp.ge.s32 	%p36, %r116, %r142;
	mov.f32 	%f99, 0f00000000;
	or.pred  	%p37, %p35, %p36;
	@%p37 bra 	$L__BB5_55;
	mul.wide.u32 	%rd65, %r116, 4;
	add.s64 	%rd66, %rd1, %rd65;
	ld.global.f32 	%f99, [%rd66];
$L__BB5_55:
	st.shared.f32 	[%r269], %f99;
	add.s32 	%r117, %r270, 1537;
	setp.lt.s32 	%p38, %r117, 0;
	setp.ge.s32 	%p39, %r117, %r142;
	mov.f32 	%f100, 0f00000000;
	or.pred  	%p40, %p38, %p39;
	@%p40 bra 	$L__BB5_57;
	mul.wide.u32 	%rd67, %r117, 4;
	add.s64 	%rd68, %rd1, %rd67;
	ld.global.f32 	%f100, [%rd68];
$L__BB5_57:
	st.shared.f32 	[%r269+2048], %f100;
	add.s32 	%r118, %r271, 2048;
	add.s32 	%r193, %r271, 1023;
	add.s32 	%r270, %r270, 2048;
	add.s32 	%r269, %r269, 8192;
	setp.lt.s32 	%p41, %r193, %r4;
	mov.u32 	%r271, %r118;
	@%p41 bra 	$L__BB5_49;
$L__BB5_58:
	bar.sync 	0;
	mov.u32 	%r121, %tid.x;
	add.s32 	%r122, %r3, %r121;
	setp.ge.s32 	%p57, %r122, %r142;
	@%p57 bra 	$L__BB5_69;
	add.s32 	%r227, %r48, %r2;
	setp.lt.s32 	%p58, %r122, %r227;
	mov.f32 	%f106, 0f7FC00000;
	@%p58 bra 	$L__BB5_68;
	setp.lt.s32 	%p59, %r2, 1;
	mov.f32 	%f105, 0f00000000;
	@%p59 bra 	$L__BB5_67;
	and.b32  	%r123, %r2, 3;
	setp.lt.u32 	%p60, %r2, 4;
	mov.f32 	%f105, 0f00000000;
	mov.b32 	%r274, 0;
	@%p60 bra 	$L__BB5_64;
	and.b32  	%r274, %r2, 2147483644;
	neg.s32 	%r273, %r274;
	shl.b32 	%r230, %r121, 2;
	add.s32 	%r126, %r5, %r230;
	mov.f32 	%f105, 0f00000000;
	mov.u32 	%r272, shraw;
$L__BB5_63:
	.pragma "nounroll";
	add.s32 	%r231, %r272, %r126;
	ld.shared.f32 	%f83, [%r231];
	ld.shared.v4.f32 	{%f84, %f85, %f86, %f87}, [%r272];
	fma.rn.f32 	%f88, %f83, %f84, %f105;
	ld.shared.f32 	%f89, [%r231+4];
	fma.rn.f32 	%f90, %f89, %f85, %f88;
	ld.shared.f32 	%f91, [%r231+8];
	fma.rn.f32 	%f92, %f91, %f86, %f90;
	ld.shared.f32 	%f93, [%r231+12];
	fma.rn.f32 	%f105, %f93, %f87, %f92;
	add.s32 	%r273, %r273, 4;
	add.s32 	%r272, %r272, 16;
	setp.ne.s32 	%p61, %r273, 0;
	@%p61 bra 	$L__BB5_63;
$L__BB5_64:
	setp.eq.s32 	%p62, %r123, 0;
	@%p62 bra 	$L__BB5_67;
	shl.b32 	%r232, %r274, 2;
	mov.u32 	%r233, shraw;
	add.s32 	%r277, %r233, %r232;
	add.s32 	%r234, %r121, %r274;
	shl.b32 	%r235, %r234, 2;
	add.s32 	%r236, %r5, %r235;
	add.s32 	%r276, %r233, %r236;
	neg.s32 	%r275, %r123;
$L__BB5_66:
	.pragma "nounroll";
	ld.shared.f32 	%f94, [%r276];
	ld.shared.f32 	%f95, [%r277];
	fma.rn.f32 	%f105, %f94, %f95, %f105;
	add.s32 	%r277, %r277, 4;
	add.s32 	%r276, %r276, 4;
	add.s32 	%r275, %r275, 1;
	setp.ne.s32 	%p63, %r275, 0;
	@%p63 bra 	$L__BB5_66;
$L__BB5_67:
	mul.f32 	%f106, %f1, %f105;
$L__BB5_68:
	mad.lo.s32 	%r237, %r142, %r1, %r122;
	cvta.to.global.u64 	%rd89, %rd33;
	mul.wide.s32 	%rd90, %r237, 4;
	add.s64 	%rd91, %rd89, %rd90;
	st.global.f32 	[%rd91], %f106;
$L__BB5_69:
	ret;

}
	// .globl	alma_batch_tiled_f32_2x_tile128
.visible .entry alma_batch_tiled_f32_2x_tile128(
	.param .u64 .ptr .align 1 alma_batch_tiled_f32_2x_tile128_param_0,
	.param .u64 .ptr .align 1 alma_batch_tiled_f32_2x_tile128_param_1,
	.param .u64 .ptr .align 1 alma_batch_tiled_f32_2x_tile128_param_2,
	.param .u64 .ptr .align 1 alma_batch_tiled_f32_2x_tile128_param_3,
	.param .u32 alma_batch_tiled_f32_2x_tile128_param_4,
	.param .u32 alma_batch_tiled_f32_2x_tile128_param_5,
	.param .u32 alma_batch_tiled_f32_2x_tile128_param_6,
	.param .u32 alma_batch_tiled_f32_2x_tile128_param_7,
	.param .u64 .ptr .align 1 alma_batch_tiled_f32_2x_tile128_param_8
)
{
	.reg .pred 	%p<74>;
	.reg .b32 	%r<316>;
	.reg .b32 	%f<151>;
	.reg .b64 	%rd<100>;

	ld.param.u64 	%rd30, [alma_batch_tiled_f32_2x_tile128_param_0];
	ld.param.u64 	%rd31, [alma_batch_tiled_f32_2x_tile128_param_1];
	ld.param.u64 	%rd32, [alma_batch_tiled_f32_2x_tile128_param_2];
	ld.param.u64 	%rd33, [alma_batch_tiled_f32_2x_tile128_param_3];
	ld.param.u32 	%r157, [alma_batch_tiled_f32_2x_tile128_param_4];
	ld.param.u32 	%r158, [alma_batch_tiled_f32_2x_tile128_param_5];
	ld.param.u32 	%r159, [alma_batch_tiled_f32_2x_tile128_param_6];
	ld.param.u32 	%r160, [alma_batch_tiled_f32_2x_tile128_param_7];
	ld.param.u64 	%rd34, [alma_batch_tiled_f32_2x_tile128_param_8];
	cvta.to.global.u64 	%rd1, %rd30;
	cvta.to.global.u64 	%rd2, %rd31;
	mov.u32 	%r161, %ntid.x;
	setp.ne.s32 	%p1, %r161, 64;
	@%p1 bra 	$L__BB6_80;
	mov.u32 	%r1, %ctaid.y;
	setp.ge.s32 	%p2, %r1, %r159;
	@%p2 bra 	$L__BB6_80;
	cvta.to.global.u64 	%rd35, %rd32;
	mul.wide.u32 	%rd36, %r1, 4;
	add.s64 	%rd37, %rd35, %rd36;
	ld.global.nc.u32 	%r2, [%rd37];
	cvta.to.global.u64 	%rd38, %rd33;
	add.s64 	%rd39, %rd38, %rd36;
	ld.global.nc.f32 	%f1, [%rd39];
	mov.u32 	%r162, %ctaid.x;
	shl.b32 	%r3, %r162, 7;
	setp.ge.s32 	%p3, %r3, %r158;
	@%p3 bra 	$L__BB6_80;
	add.s32 	%r4, %r2, 127;
	shl.b32 	%r163, %r2, 2;
	add.s32 	%r164, %r163, 15;
	and.b32  	%r5, %r164, -16;
	mul.lo.s32 	%r6, %r157, %r1;
	shl.b32 	%r165, %r6, 2;
	cvt.u64.u32 	%rd40, %r165;
	add.s64 	%rd41, %rd31, %rd40;
	and.b64  	%rd42, %rd41, 15;
	setp.ne.s64 	%p4, %rd42, 0;
	@%p4 bra 	$L__BB6_14;
	shr.s32 	%r7, %r2, 2;
	mov.u32 	%r8, %tid.x;
	setp.ge.s32 	%p10, %r8, %r7;
	@%p10 bra 	$L__BB6_11;
	not.b32 	%r178, %r8;
	add.s32 	%r9, %r7, %r178;
	and.b32  	%r179, %r9, 192;
	setp.eq.s32 	%p11, %r179, 192;
	mov.u32 	%r276, %r8;
	@%p11 bra 	$L__BB6_8;
	shr.u32 	%r180, %r9, 6;
	add.s32 	%r181, %r180, 1;
	and.b32  	%r182, %r181, 3;
	mul.wide.u32 	%rd50, %r8, 16;
	mul.wide.s32 	%rd51, %r6, 4;
	add.s64 	%rd52, %rd50, %rd51;
	add.s64 	%rd92, %rd2, %rd52;
	shl.b32 	%r183, %r8, 4;
	mov.u32 	%r184, shraw;
	add.s32 	%r273, %r184, %r183;
	neg.s32 	%r272, %r182;
	shl.b32 	%r185, %r181, 6;
	and.b32  	%r186, %r185, 192;
	add.s32 	%r276, %r8, %r186;
$L__BB6_7:
	.pragma "nounroll";
	ld.global.v4.f32 	{%f36, %f37, %f38, %f39}, [%rd92];
	st.shared.v4.f32 	[%r273], {%f36, %f37, %f38, %f39};
	add.s64 	%rd92, %rd92, 1024;
	add.s32 	%r273, %r273, 1024;
	add.s32 	%r272, %r272, 1;
	setp.ne.s32 	%p12, %r272, 0;
	@%p12 bra 	$L__BB6_7;
$L__BB6_8:
	setp.lt.u32 	%p13, %r9, 192;
	@%p13 bra 	$L__BB6_11;
	shl.b32 	%r187, %r276, 4;
	mov.u32 	%r188, shraw;
	add.s32 	%r189, %r187, %r188;
	add.s32 	%r275, %r189, 2048;
	mul.wide.u32 	%rd53, %r276, 16;
	mul.wide.s32 	%rd54, %r6, 4;
	add.s64 	%rd55, %rd53, %rd54;
	add.s64 	%rd56, %rd55, %rd2;
	add.s64 	%rd93, %rd56, 2048;
$L__BB6_10:
	ld.global.v4.f32 	{%f40, %f41, %f42, %f43}, [%rd93+-2048];
	st.shared.v4.f32 	[%r275+-2048], {%f40, %f41, %f42, %f43};
	ld.global.v4.f32 	{%f44, %f45, %f46, %f47}, [%rd93+-1024];
	st.shared.v4.f32 	[%r275+-1024], {%f44, %f45, %f46, %f47};
	ld.global.v4.f32 	{%f48, %f49, %f50, %f51}, [%rd93];
	st.shared.v4.f32 	[%r275], {%f48, %f49, %f50, %f51};
	ld.global.v4.f32 	{%f52, %f53, %f54, %f55}, [%rd93+1024];
	st.shared.v4.f32 	[%r275+1024], {%f52, %f53, %f54, %f55};
	add.s32 	%r276, %r276, 256;
	add.s32 	%r275, %r275, 4096;
	add.s64 	%rd93, %rd93, 4096;
	setp.lt.s32 	%p14, %r276, %r7;
	@%p14 bra 	$L__BB6_10;
$L__BB6_11:
	setp.ne.s32 	%p15, %r8, 0;
	and.b32  	%r23, %r2, 3;
	setp.eq.s32 	%p16, %r23, 0;
	or.pred  	%p17, %p15, %p16;
	@%p17 bra 	$L__BB6_21;
	and.b32  	%r277, %r2, -4;
	neg.s32 	%r279, %r23;
	and.b32  	%r191, %r163, -16;
	mov.u32 	%r192, shraw;
	add.s32 	%r278, %r192, %r191;
	mul.wide.s32 	%rd57, %r6, 4;
	add.s64 	%rd9, %rd2, %rd57;
$L__BB6_13:
	mul.wide.s32 	%rd58, %r277, 4;
	add.s64 	%rd59, %rd9, %rd58;
	ld.global.f32 	%f56, [%rd59];
	st.shared.f32 	[%r278], %f56;
	add.s32 	%r279, %r279, 1;
	setp.eq.s32 	%p18, %r279, 0;
	add.s32 	%r278, %r278, 4;
	add.s32 	%r277, %r277, 1;
	@%p18 bra 	$L__BB6_21;
	bra.uni 	$L__BB6_13;
$L__BB6_14:
	mov.u32 	%r284, %tid.x;
	setp.ge.s32 	%p5, %r284, %r2;
	@%p5 bra 	$L__BB6_21;
	not.b32 	%r166, %r284;
	add.s32 	%r34, %r2, %r166;
	and.b32  	%r167, %r34, 192;
	setp.eq.s32 	%p6, %r167, 192;
	@%p6 bra 	$L__BB6_18;
	shr.u32 	%r168, %r34, 6;
	add.s32 	%r169, %r168, 1;
	and.b32  	%r170, %r169, 3;
	shl.b32 	%r171, %r284, 2;
	mov.u32 	%r172, shraw;
	add.s32 	%r281, %r172, %r171;
	mul.wide.s32 	%rd43, %r6, 4;
	mul.wide.u32 	%rd44, %r284, 4;
	add.s64 	%rd45, %rd43, %rd44;
	add.s64 	%rd94, %rd2, %rd45;
	neg.s32 	%r280, %r170;
	shl.b32 	%r173, %r169, 6;
	and.b32  	%r174, %r173, 192;
	add.s32 	%r284, %r284, %r174;
$L__BB6_17:
	.pragma "nounroll";
	ld.global.f32 	%f31, [%rd94];
	st.shared.f32 	[%r281], %f31;
	add.s32 	%r281, %r281, 256;
	add.s64 	%rd94, %rd94, 256;
	add.s32 	%r280, %r280, 1;
	setp.ne.s32 	%p7, %r280, 0;
	@%p7 bra 	$L__BB6_17;
$L__BB6_18:
	setp.lt.u32 	%p8, %r34, 192;
	@%p8 bra 	$L__BB6_21;
	mul.wide.s32 	%rd46, %r6, 4;
	mul.wide.u32 	%rd47, %r284, 4;
	add.s64 	%rd48, %rd46, %rd47;
	add.s64 	%rd49, %rd48, %rd2;
	add.s64 	%rd95, %rd49, 512;
	shl.b32 	%r175, %r284, 2;
	mov.u32 	%r176, shraw;
	add.s32 	%r177, %r175, %r176;
	add.s32 	%r283, %r177, 512;
$L__BB6_20:
	ld.global.f32 	%f32, [%rd95+-512];
	st.shared.f32 	[%r283+-512], %f32;
	ld.global.f32 	%f33, [%rd95+-256];
	st.shared.f32 	[%r283+-256], %f33;
	ld.global.f32 	%f34, [%rd95];
	st.shared.f32 	[%r283], %f34;
	ld.global.f32 	%f35, [%rd95+256];
	st.shared.f32 	[%r283+256], %f35;
	add.s32 	%r284, %r284, 256;
	add.s64 	%rd95, %rd95, 1024;
	add.s32 	%r283, %r283, 1024;
	setp.lt.s32 	%p9, %r284, %r2;
	@%p9 bra 	$L__BB6_20;
$L__BB6_21:
	bar.sync 	0;
	add.s32 	%r48, %r2, -1;
	sub.s32 	%r49, %r3, %r48;
	setp.lt.s32 	%p19, %r49, 0;
	add.s32 	%r193, %r49, %r4;
	setp.gt.s32 	%p20, %r193, %r158;
	or.pred  	%p21, %p19, %p20;
	@%p21 bra 	$L__BB6_40;
	shl.b32 	%r209, %r49, 2;
	cvt.u64.u32 	%rd70, %r209;
	add.s64 	%rd71, %rd30, %rd70;
	and.b64  	%rd72, %rd71, 15;
	setp.ne.s64 	%p42, %rd72, 0;
	@%p42 bra 	$L__BB6_33;
	shr.s32 	%r50, %r4, 2;
	mov.u32 	%r51, %tid.x;
	setp.ge.s32 	%p48, %r51, %r50;
	@%p48 bra 	$L__BB6_30;
	not.b32 	%r224, %r51;
	add.s32 	%r52, %r50, %r224;
	and.b32  	%r225, %r52, 192;
	setp.eq.s32 	%p49, %r225, 192;
	mov.u32 	%r289, %r51;
	@%p49 bra 	$L__BB6_27;
	shr.u32 	%r226, %r52, 6;
	add.s32 	%r227, %r226, 1;
	and.b32  	%r228, %r227, 3;
	mul.wide.u32 	%rd80, %r51, 16;
	mul.wide.u32 	%rd81, %r49, 4;
	add.s64 	%rd82, %rd80, %rd81;
	add.s64 	%rd96, %rd1, %rd82;
	shl.b32 	%r229, %r51, 4;
	add.s32 	%r230, %r229, %r5;
	mov.u32 	%r231, shraw;
	add.s32 	%r286, %r231, %r230;
	neg.s32 	%r285, %r228;
	shl.b32 	%r232, %r227, 6;
	and.b32  	%r233, %r232, 192;
	add.s32 	%r289, %r51, %r233;
$L__BB6_26:
	.pragma "nounroll";
	ld.global.v4.f32 	{%f67, %f68, %f69, %f70}, [%rd96];
	st.shared.v4.f32 	[%r286], {%f67, %f68, %f69, %f70};
	add.s64 	%rd96, %rd96, 1024;
	add.s32 	%r286, %r286, 1024;
	add.s32 	%r285, %r285, 1;
	setp.ne.s32 	%p50, %r285, 0;
	@%p50 bra 	$L__BB6_26;
$L__BB6_27:
	setp.lt.u32 	%p51, %r52, 192;
	@%p51 bra 	$L__BB6_30;
	shl.b32 	%r234, %r289, 4;
	add.s32 	%r235, %r234, %r5;
	mov.u32 	%r236, shraw;
	add.s32 	%r237, %r235, %r236;
	add.s32 	%r288, %r237, 2048;
	mul.wide.u32 	%rd83, %r289, 16;
	mul.wide.u32 	%rd84, %r49, 4;
	add.s64 	%rd85, %rd83, %rd84;
	add.s64 	%rd86, %rd85, %rd1;
	add.s64 	%rd97, %rd86, 2048;
$L__BB6_29:
	ld.global.v4.f32 	{%f71, %f72, %f73, %f74}, [%rd97+-2048];
	st.shared.v4.f32 	[%r288+-2048], {%f71, %f72, %f73, %f74};
	ld.global.v4.f32 	{%f75, %f76, %f77, %f78}, [%rd97+-1024];
	st.shared.v4.f32 	[%r288+-1024], {%f75, %f76, %f77, %f78};
	ld.global.v4.f32 	{%f79, %f80, %f81, %f82}, [%rd97];
	st.shared.v4.f32 	[%r288], {%f79, %f80, %f81, %f82};
	ld.global.v4.f32 	{%f83, %f84, %f85, %f86}, [%rd97+1024];
	st.shared.v4.f32 	[%r288+1024], {%f83, %f84, %f85, %f86};
	add.s32 	%r289, %r289, 256;
	add.s32 	%r288, %r288, 4096;
	add.s64 	%rd97, %rd97, 4096;
	setp.lt.s32 	%p52, %r289, %r50;
	@%p52 bra 	$L__BB6_29;
$L__BB6_30:
	setp.ne.s32 	%p53, %r51, 0;
	and.b32  	%r66, %r4, 3;
	setp.eq.s32 	%p54, %r66, 0;
	or.pred  	%p55, %p53, %p54;
	@%p55 bra 	$L__BB6_58;
	and.b32  	%r290, %r4, -4;
	neg.s32 	%r292, %r66;
	shl.b32 	%r238, %r4, 2;
	and.b32  	%r239, %r238, -16;
	add.s32 	%r240, %r239, %r5;
	mov.u32 	%r241, shraw;
	add.s32 	%r291, %r241, %r240;
	mul.wide.u32 	%rd87, %r49, 4;
	add.s64 	%rd22, %rd1, %rd87;
$L__BB6_32:
	mul.wide.s32 	%rd88, %r290, 4;
	add.s64 	%rd89, %rd22, %rd88;
	ld.global.f32 	%f87, [%rd89];
	st.shared.f32 	[%r291], %f87;
	add.s32 	%r292, %r292, 1;
	setp.eq.s32 	%p56, %r292, 0;
	add.s32 	%r291, %r291, 4;
	add.s32 	%r290, %r290, 1;
	@%p56 bra 	$L__BB6_58;
	bra.uni 	$L__BB6_32;
$L__BB6_33:
	mov.u32 	%r297, %tid.x;
	setp.ge.s32 	%p43, %r297, %r4;
	@%p43 bra 	$L__BB6_58;
	sub.s32 	%r210, %r2, %r297;
	add.s32 	%r77, %r210, 126;
	and.b32  	%r211, %r77, 192;
	setp.eq.s32 	%p44, %r211, 192;
	@%p44 bra 	$L__BB6_37;
	shr.u32 	%r212, %r77, 6;
	add.s32 	%r213, %r212, 1;
	and.b32  	%r214, %r213, 3;
	shl.b32 	%r215, %r297, 2;
	add.s32 	%r216, %r5, %r215;
	mov.u32 	%r217, shraw;
	add.s32 	%r294, %r217, %r216;
	mul.wide.u32 	%rd73, %r297, 4;
	mul.wide.u32 	%rd74, %r49, 4;
	add.s64 	%rd75, %rd73, %rd74;
	add.s64 	%rd98, %rd1, %rd75;
	neg.s32 	%r293, %r214;
	shl.b32 	%r218, %r213, 6;
	and.b32  	%r219, %r218, 192;
	add.s32 	%r297, %r297, %r219;
$L__BB6_36:
	.pragma "nounroll";
	ld.global.f32 	%f62, [%rd98];
	st.shared.f32 	[%r294], %f62;
	add.s32 	%r294, %r294, 256;
	add.s64 	%rd98, %rd98, 256;
	add.s32 	%r293, %r293, 1;
	setp.ne.s32 	%p45, %r293, 0;
	@%p45 bra 	$L__BB6_36;
$L__BB6_37:
	setp.lt.u32 	%p46, %r77, 192;
	@%p46 bra 	$L__BB6_58;
	mul.wide.u32 	%rd76, %r297, 4;
	mul.wide.u32 	%rd77, %r49, 4;
	add.s64 	%rd78, %rd76, %rd77;
	add.s64 	%rd79, %rd78, %rd1;
	add.s64 	%rd99, %rd79, 512;
	shl.b32 	%r220, %r297, 2;
	add.s32 	%r221, %r5, %r220;
	mov.u32 	%r222, shraw;
	add.s32 	%r223, %r221, %r222;
	add.s32 	%r296, %r223, 512;
$L__BB6_39:
	ld.global.f32 	%f63, [%rd99+-512];
	st.shared.f32 	[%r296+-512], %f63;
	ld.global.f32 	%f64, [%rd99+-256];
	st.shared.f32 	[%r296+-256], %f64;
	ld.global.f32 	%f65, [%rd99];
	st.shared.f32 	[%r296], %f65;
	ld.global.f32 	%f66, [%rd99+256];
	st.shared.f32 	[%r296+256], %f66;
	add.s32 	%r297, %r297, 256;
	add.s64 	%rd99, %rd99, 1024;
	add.s32 	%r296, %r296, 1024;
	setp.lt.s32 	%p47, %r297, %r4;
	@%p47 bra 	$L__BB6_39;
	bra.uni 	$L__BB6_58;
$L__BB6_40:
	mov.u32 	%r302, %tid.x;
	setp.ge.s32 	%p22, %r302, %r4;
	@%p22 bra 	$L__BB6_58;
	sub.s32 	%r194, %r2, %r302;
	add.s32 	%r92, %r194, 126;
	and.b32  	%r195, %r92, 192;
	setp.eq.s32 	%p23, %r195, 192;
	@%p23 bra 	$L__BB6_47;
	add.s32 	%r301, %r302, 1;
	shl.b32 	%r196, %r302, 2;
	add.s32 	%r197, %r5, %r196;
	mov.u32 	%r198, shraw;
	add.s32 	%r300, %r198, %r197;
	add.s32 	%r199, %r302, %r3;
	sub.s32 	%r299, %r199, %r2;
	shr.u32 	%r200, %r92, 6;
	add.s32 	%r201, %r200, 1;
	and.b32  	%r202, %r201, 3;
	neg.s32 	%r298, %r202;
$L__BB6_43:
	.pragma "nounroll";
	add.s32 	%r101, %r299, 1;
	setp.lt.s32 	%p24, %r101, 0;
	setp.ge.s32 	%p25, %r101, %r158;
	mov.f32 	%f134, 0f00000000;
	or.pred  	%p26, %p24, %p25;
	@%p26 bra 	$L__BB6_45;
	mul.wide.u32 	%rd60, %r101, 4;
	add.s64 	%rd61, %rd1, %rd60;
	ld.global.f32 	%f134, [%rd61];
$L__BB6_45:
	st.shared.f32 	[%r300], %f134;
	add.s32 	%r301, %r301, 64;
	add.s32 	%r300, %r300, 256;
	add.s32 	%r299, %r299, 64;
	add.s32 	%r298, %r298, 1;
	setp.ne.s32 	%p27, %r298, 0;
	@%p27 bra 	$L__BB6_43;
	add.s32 	%r302, %r301, -1;
$L__BB6_47:
	setp.lt.u32 	%p28, %r92, 192;
	@%p28 bra 	$L__BB6_58;
	add.s32 	%r305, %r302, 129;
	add.s32 	%r203, %r302, %r3;
	sub.s32 	%r304, %r203, %r2;
	shl.b32 	%r204, %r302, 2;
	add.s32 	%r205, %r5, %r204;
	mov.u32 	%r206, shraw;
	add.s32 	%r207, %r205, %r206;
	add.s32 	%r303, %r207, 512;
$L__BB6_49:
	add.s32 	%r114, %r304, 1;
	setp.lt.s32 	%p29, %r114, 0;
	setp.ge.s32 	%p30, %r114, %r158;
	mov.f32 	%f135, 0f00000000;
	or.pred  	%p31, %p29, %p30;
	@%p31 bra 	$L__BB6_51;
	mul.wide.u32 	%rd62, %r114, 4;
	add.s64 	%rd63, %rd1, %rd62;
	ld.global.f32 	%f135, [%rd63];
$L__BB6_51:
	st.shared.f32 	[%r303+-512], %f135;
	add.s32 	%r115, %r304, 65;
	setp.lt.s32 	%p32, %r115, 0;
	setp.ge.s32 	%p33, %r115, %r158;
	mov.f32 	%f136, 0f00000000;
	or.pred  	%p34, %p32, %p33;
	@%p34 bra 	$L__BB6_53;
	mul.wide.u32 	%rd64, %r115, 4;
	add.s64 	%rd65, %rd1, %rd64;
	ld.global.f32 	%f136, [%rd65];
$L__BB6_53:
	st.shared.f32 	[%r303+-256], %f136;
	add.s32 	%r116, %r304, 129;
	setp.lt.s32 	%p35, %r116, 0;
	setp.ge.s32 	%p36, %r116, %r158;
	mov.f32 	%f137, 0f00000000;
	or.pred  	%p37, %p35, %p36;
	@%p37 bra 	$L__BB6_55;
	mul.wide.u32 	%rd66, %r116, 4;
	add.s64 	%rd67, %rd1, %rd66;
	ld.global.f32 	%f137, [%rd67];
$L__BB6_55:
	st.shared.f32 	[%r303], %f137;
	add.s32 	%r117, %r304, 193;
	setp.lt.s32 	%p38, %r117, 0;
	setp.ge.s32 	%p39, %r117, %r158;
	mov.f32 	%f138, 0f00000000;
	or.pred  	%p40, %p38, %p39;
	@%p40 bra 	$L__BB6_57;
	mul.wide.u32 	%rd68, %r117, 4;
	add.s64 	%rd69, %rd1, %rd68;
	ld.global.f32 	%f138, [%rd69];
$L__BB6_57:
	st.shared.f32 	[%r303+256], %f138;
	add.s32 	%r118, %r305, 256;
	add.s32 	%r208, %r305, 127;
	add.s32 	%r304, %r304, 256;
	add.s32 	%r303, %r303, 1024;
	setp.lt.s32 	%p41, %r208, %r4;
	mov.u32 	%r305, %r118;
	@%p41 bra 	$L__BB6_49;
$L__BB6_58:
	bar.sync 	0;
	add.s32 	%r121, %r48, %r160;
	mov.u32 	%r122, %tid.x;
	shl.b32 	%r123, %r122, 1;
	add.s32 	%r124, %r3, %r123;
	setp.ge.s32 	%p57, %r124, %r158;
	@%p57 bra 	$L__BB6_80;
	setp.lt.s32 	%p58, %r124, %r121;
	mov.f32 	%f149, 0f7FC00000;
	mov.f32 	%f150, 0f7FC00000;
	@%p58 bra 	$L__BB6_69;
	setp.lt.s32 	%p59, %r2, 1;
	mov.f32 	%f143, 0f00000000;
	@%p59 bra 	$L__BB6_67;
	and.b32  	%r125, %r2, 3;
	setp.lt.u32 	%p60, %r2, 4;
	mov.f32 	%f143, 0f00000000;
	mov.b32 	%r308, 0;
	@%p60 bra 	$L__BB6_64;
	and.b32  	%r308, %r2, 2147483644;
	neg.s32 	%r307, %r308;
	shl.b32 	%r244, %r122, 3;
	add.s32 	%r128, %r5, %r244;
	mov.f32 	%f143, 0f00000000;
	mov.u32 	%r306, shraw;
$L__BB6_63:
	.pragma "nounroll";
	add.s32 	%r245, %r306, %r128;
	ld.shared.v2.f32 	{%f92, %f93}, [%r245];
	ld.shared.v4.f32 	{%f94, %f95, %f96, %f97}, [%r306];
	fma.rn.f32 	%f98, %f92, %f94, %f143;
	fma.rn.f32 	%f99, %f93, %f95, %f98;
	ld.shared.v2.f32 	{%f100, %f101}, [%r245+8];
	fma.rn.f32 	%f102, %f100, %f96, %f99;
	fma.rn.f32 	%f143, %f101, %f97, %f102;
	add.s32 	%r307, %r307, 4;
	add.s32 	%r306, %r306, 16;
	setp.ne.s32 	%p61, %r307, 0;
	@%p61 bra 	$L__BB6_63;
$L__BB6_64:
	setp.eq.s32 	%p62, %r125, 0;
	@%p62 bra 	$L__BB6_67;
	shl.b32 	%r246, %r308, 2;
	mov.u32 	%r247, shraw;
	add.s32 	%r310, %r247, %r246;
	shl.b32 	%r248, %r122, 3;
	add.s32 	%r135, %r5, %r248;
	neg.s32 	%r309, %r125;
$L__BB6_66:
	.pragma "nounroll";
	add.s32 	%r249, %r310, %r135;
	ld.shared.f32 	%f103, [%r249];
	ld.shared.f32 	%f104, [%r310];
	fma.rn.f32 	%f143, %f103, %f104, %f143;
	add.s32 	%r310, %r310, 4;
	add.s32 	%r309, %r309, 1;
	setp.ne.s32 	%p63, %r309, 0;
	@%p63 bra 	$L__BB6_66;
$L__BB6_67:
	mul.f32 	%f149, %f1, %f143;
	add.s32 	%r250, %r124, 1;
	setp.ge.s32 	%p64, %r250, %r158;
	@%p64 bra 	$L__BB6_78;
	mov.u32 	%r251, shraw;
	add.s32 	%r252, %r251, %r5;
	add.s32 	%r254, %r251, %r163;
	ld.shared.f32 	%f106, [%r254+-4];
	add.s32 	%r255, %r123, %r2;
	shl.b32 	%r256, %r255, 2;
	add.s32 	%r257, %r252, %r256;
	ld.shared.f32 	%f107, [%r257];
	fma.rn.f32 	%f108, %f106, %f107, %f143;
	ld.shared.f32 	%f109, [shraw];
	neg.f32 	%f110, %f109;
	shl.b32 	%r258, %r123, 2;
	add.s32 	%r259, %r252, %r258;
	ld.shared.f32 	%f111, [%r259];
	fma.rn.f32 	%f112, %f110, %f111, %f108;
	mul.f32 	%f150, %f1, %f112;
	bra.uni 	$L__BB6_78;
$L__BB6_69:
	add.s32 	%r260, %r124, 1;
	setp.ge.s32 	%p65, %r260, %r158;
	setp.lt.s32 	%p66, %r260, %r121;
	or.pred  	%p67, %p65, %p66;
	@%p67 bra 	$L__BB6_78;
	setp.lt.s32 	%p68, %r2, 1;
	mov.f32 	%f148, 0f00000000;
	@%p68 bra 	$L__BB6_77;
	and.b32  	%r141, %r2, 3;
	setp.lt.u32 	%p69, %r2, 4;
	mov.f32 	%f148, 0f00000000;
	mov.b32 	%r313, 0;
	@%p69 bra 	$L__BB6_74;
	and.b32  	%r313, %r2, 2147483644;
	neg.s32 	%r312, %r313;
	shl.b32 	%r263, %r122, 3;
	add.s32 	%r144, %r5, %r263;
	mov.f32 	%f148, 0f00000000;
	mov.u32 	%r311, shraw;
$L__BB6_73:
	.pragma "nounroll";
	add.s32 	%r264, %r311, %r144;
	ld.shared.f32 	%f118, [%r264+4];
	ld.shared.v4.f32 	{%f119, %f120, %f121, %f122}, [%r311];
	fma.rn.f32 	%f123, %f118, %f119, %f148;
	ld.shared.v2.f32 	{%f124, %f125}, [%r264+8];
	fma.rn.f32 	%f126, %f124, %f120, %f123;
	fma.rn.f32 	%f127, %f125, %f121, %f126;
	ld.shared.f32 	%f128, [%r264+16];
	fma.rn.f32 	%f148, %f128, %f122, %f127;
	add.s32 	%r312, %r312, 4;
	add.s32 	%r311, %r311, 16;
	setp.ne.s32 	%p70, %r312, 0;
	@%p70 bra 	$L__BB6_73;
$L__BB6_74:
	setp.eq.s32 	%p71, %r141, 0;
	@%p71 bra 	$L__BB6_77;
	shl.b32 	%r265, %r122, 3;
	add.s32 	%r266, %r5, %r265;
	add.s32 	%r150, %r266, 4;
	shl.b32 	%r267, %r313, 2;
	mov.u32 	%r268, shraw;
	add.s32 	%r315, %r268, %r267;
	neg.s32 	%r314, %r141;
$L__BB6_76:
	.pragma "nounroll";
	add.s32 	%r269, %r315, %r150;
	ld.shared.f32 	%f129, [%r269];
	ld.shared.f32 	%f130, [%r315];
	fma.rn.f32 	%f148, %f129, %f130, %f148;
	add.s32 	%r315, %r315, 4;
	add.s32 	%r314, %r314, 1;
	setp.ne.s32 	%p72, %r314, 0;
	@%p72 bra 	$L__BB6_76;
$L__BB6_77:
	mul.f32 	%f150, %f1, %f148;
$L__BB6_78:
	mad.lo.s32 	%r270, %r158, %r1, %r124;
	cvta.to.global.u64 	%rd90, %rd34;
	mul.wide.s32 	%rd91, %r270, 4;
	add.s64 	%rd29, %rd90, %rd91;
	st.global.f32 	[%rd29], %f149;
	add.s32 	%r271, %r124, 1;
	setp.ge.s32 	%p73, %r271, %r158;
	@%p73 bra 	$L__BB6_80;
	st.global.f32 	[%rd29+4], %f150;
$L__BB6_80:
	ret;

}
	// .globl	alma_batch_tiled_f32_2x_tile256
.visible .entry alma_batch_tiled_f32_2x_tile256(
	.param .u64 .ptr .align 1 alma_batch_tiled_f32_2x_tile256_param_0,
	.param .u64 .ptr .align 1 alma_batch_tiled_f32_2x_tile256_param_1,
	.param .u64 .ptr .align 1 alma_batch_tiled_f32_2x_tile256_param_2,
	.param .u64 .ptr .align 1 alma_batch_tiled_f32_2x_tile256_param_3,
	.param .u32 alma_batch_tiled_f32_2x_tile256_param_4,
	.param .u32 alma_batch_tiled_f32_2x_tile256_param_5,
	.param .u32 alma_batch_tiled_f32_2x_tile256_param_6,
	.param .u32 alma_batch_tiled_f32_2x_tile256_param_7,
	.param .u64 .ptr .align 1 alma_batch_tiled_f32_2x_tile256_param_8
)
{
	.reg .pred 	%p<74>;
	.reg .b32 	%r<316>;
	.reg .b32 	%f<151>;
	.reg .b64 	%rd<100>;

	ld.param.u64 	%rd30, [alma_batch_tiled_f32_2x_tile256_param_0];
	ld.param.u64 	%rd31, [alma_batch_tiled_f32_2x_tile256_param_1];
	ld.param.u64 	%rd32, [alma_batch_tiled_f32_2x_tile256_param_2];
	ld.param.u64 	%rd33, [alma_batch_tiled_f32_2x_tile256_param_3];
	ld.param.u32 	%r157, [alma_batch_tiled_f32_2x_tile256_param_4];
	ld.param.u32 	%r158, [alma_batch_tiled_f32_2x_tile256_param_5];
	ld.param.u32 	%r159, [alma_batch_tiled_f32_2x_tile256_param_6];
	ld.param.u32 	%r160, [alma_batch_tiled_f32_2x_tile256_param_7];
	ld.param.u64 	%rd34, [alma_batch_tiled_f32_2x_tile256_param_8];
	cvta.to.global.u64 	%rd1, %rd30;
	cvta.to.global.u64 	%rd2, %rd31;
	mov.u32 	%r161, %ntid.x;
	setp.ne.s32 	%p1, %r161, 128;
	@%p1 bra 	$L__BB7_80;
	mov.u32 	%r1, %ctaid.y;
	setp.ge.s32 	%p2, %r1, %r159;
	@%p2 bra 	$L__BB7_80;
	cvta.to.global.u64 	%rd35, %rd32;
	mul.wide.u32 	%rd36, %r1, 4;
	add.s64 	%rd37, %rd35, %rd36;
	ld.global.nc.u32 	%r2, [%rd37];
	cvta.to.global.u64 	%rd38, %rd33;
	add.s64 	%rd39, %rd38, %rd36;
	ld.global.nc.f32 	%f1, [%rd39];
	mov.u32 	%r162, %ctaid.x;
	shl.b32 	%r3, %r162, 8;
	setp.ge.s32 	%p3, %r3, %r158;
	@%p3 bra 	$L__BB7_80;
	add.s32 	%r4, %r2, 255;
	shl.b32 	%r163, %r2, 2;
	add.s32 	%r164, %r163, 15;
	and.b32  	%r5, %r164, -16;
	mul.lo.s32 	%r6, %r157, %r1;
	shl.b32 	%r165, %r6, 2;
	cvt.u64.u32 	%rd40, %r165;
	add.s64 	%rd41, %rd31, %rd40;
	and.b64  	%rd42, %rd41, 15;
	setp.ne.s64 	%p4, %rd42, 0;
	@%p4 bra 	$L__BB7_14;
	shr.s32 	%r7, %r2, 2;
	mov.u32 	%r8, %tid.x;
	setp.ge.s32 	%p10, %r8, %r7;
	@%p10 bra 	$L__BB7_11;
	not.b32 	%r178, %r8;
	add.s32 	%r9, %r7, %r178;
	and.b32  	%r179, %r9, 384;
	setp.eq.s32 	%p11, %r179, 384;
	mov.u32 	%r276, %r8;
	@%p11 bra 	$L__BB7_8;
	shr.u32 	%r180, %r9, 7;
	add.s32 	%r181, %r180, 1;
	and.b32  	%r182, %r181, 3;
	mul.wide.u32 	%rd50, %r8, 16;
	mul.wide.s32 	%rd51, %r6, 4;
	add.s64 	%rd52, %rd50, %rd51;
	add.s64 	%rd92, %rd2, %rd52;
	shl.b32 	%r183, %r8, 4;
	mov.u32 	%r184, shraw;
	add.s32 	%r273, %r184, %r183;
	neg.s32 	%r272, %r182;
	shl.b32 	%r185, %r181, 7;
	and.b32  	%r186, %r185, 384;
	add.s32 	%r276, %r8, %r186;
$L__BB7_7:
	.pragma "nounroll";
	ld.global.v4.f32 	{%f36, %f37, %f38, %f39}, [%rd92];
	st.shared.v4.f32 	[%r273], {%f36, %f37, %f38, %f39};
	add.s64 	%rd92, %rd92, 2048;
	add.s32 	%r273, %r273, 2048;
	add.s32 	%r272, %r272, 1;
	setp.ne.s32 	%p12, %r272, 0;
	@%p12 bra 	$L__BB7_7;
$L__BB7_8:
	setp.lt.u32 	%p13, %r9, 384;
	@%p13 bra 	$L__BB7_11;
	shl.b32 	%r187, %r276, 4;
	mov.u32 	%r188, shraw;
	add.s32 	%r189, %r187, %r188;
	add.s32 	%r275, %r189, 4096;
	mul.wide.u32 	%rd53, %r276, 16;
	mul.wide.s32 	%rd54, %r6, 4;
	add.s64 	%rd55, %rd53, %rd54;
	add.s64 	%rd56, %rd55, %rd2;
	add.s64 	%rd93, %rd56, 4096;
$L__BB7_10:
	ld.global.v4.f32 	{%f40, %f41, %f42, %f43}, [%rd93+-4096];
	st.shared.v4.f32 	[%r275+-4096], {%f40, %f41, %f42, %f43};
	ld.global.v4.f32 	{%f44, %f45, %f46, %f47}, [%rd93+-2048];
	st.shared.v4.f32 	[%r275+-2048], {%f44, %f45, %f46, %f47};
	ld.global.v4.f32 	{%f48, %f49, %f50, %f51}, [%rd93];
	st.shared.v4.f32 	[%r275], {%f48, %f49, %f50, %f51};
	ld.global.v4.f32 	{%f52, %f53, %f54, %f55}, [%rd93+2048];
	st.shared.v4.f32 	[%r275+2048], {%f52, %f53, %f54, %f55};
	add.s32 	%r276, %r276, 512;
	add.s32 	%r275, %r275, 8192;
	add.s64 	%rd93, %rd93, 8192;
	setp.lt.s32 	%p14, %r276, %r7;
	@%p14 bra 	$L__BB7_10;
$L__BB7_11:
	setp.ne.s32 	%p15, %r8, 0;
	and.b32  	%r23, %r2, 3;
	setp.eq.s32 	%p16, %r23, 0;
	or.pred  	%p17, %p15, %p16;
	@%p17 bra 	$L__BB7_21;
	and.b32  	%r277, %r2, -4;
	neg.s32 	%r279, %r23;
	and.b32  	%r191, %r163, -16;
	mov.u32 	%r192, shraw;
	add.s32 	%r278, %r192, %r191;
	mul.wide.s32 	%rd57, %r6, 4;
	add.s64 	%rd9, %rd2, %rd57;
$L__BB7_13:
	mul.wide.s32 	%rd58, %r277, 4;
	add.s64 	%rd59, %rd9, %rd58;
	ld.global.f32 	%f56, [%rd59];
	st.shared.f32 	[%r278], %f56;
	add.s32 	%r279, %r279, 1;
	setp.eq.s32 	%p18, %r279, 0;
	add.s32 	%r278, %r278, 4;
	add.s32 	%r277, %r277, 1;
	@%p18 bra 	$L__BB7_21;
	bra.uni 	$L__BB7_13;
$L__BB7_14:
	mov.u32 	%r284, %tid.x;
	setp.ge.s32 	%p5, %r284, %r2;
	@%p5 bra 	$L__BB7_21;
	not.b32 	%r166, %r284;
	add.s32 	%r34, %r2, %r166;
	and.b32  	%r167, %r34, 384;
	setp.eq.s32 	%p6, %r167, 384;
	@%p6 bra 	$L__BB7_18;
	shr.u32 	%r168, %r34, 7;
	add.s32 	%r169, %r168, 1;
	and.b32  	%r170, %r169, 3;
	shl.b32 	%r171, %r284, 2;
	mov.u32 	%r172, shraw;
	add.s32 	%r281, %r172, %r171;
	mul.wide.s32 	%rd43, %r6, 4;
	mul.wide.u32 	%rd44, %r284, 4;
	add.s64 	%rd45, %rd43, %rd44;
	add.s64 	%rd94, %rd2, %rd45;
	neg.s32 	%r280, %r170;
	shl.b32 	%r173, %r169, 7;
	and.b32  	%r174, %r173, 384;
	add.s32 	%r284, %r284, %r174;
$L__BB7_17:
	.pragma "nounroll";
	ld.global.f32 	%f31, [%rd94];
	st.shared.f32 	[%r281], %f31;
	add.s32 	%r281, %r281, 512;
	add.s64 	%rd94, %rd94, 512;
	add.s32 	%r280, %r280, 1;
	setp.ne.s32 	%p7, %r280, 0;
	@%p7 bra 	$L__BB7_17;
$L__BB7_18:
	setp.lt.u32 	%p8, %r34, 384;
	@%p8 bra 	$L__BB7_21;
	mul.wide.s32 	%rd46, %r6, 4;
	mul.wide.u32 	%rd47, %r284, 4;
	add.s64 	%rd48, %rd46, %rd47;
	add.s64 	%rd49, %rd48, %rd2;
	add.s64 	%rd95, %rd49, 1024;
	shl.b32 	%r175, %r284, 2;
	mov.u32 	%r176, shraw;
	add.s32 	%r177, %r175, %r176;
	add.s32 	%r283, %r177, 1024;
$L__BB7_20:
	ld.global.f32 	%f32, [%rd95+-1024];
	st.shared.f32 	[%r283+-1024], %f32;
	ld.global.f32 	%f33, [%rd95+-512];
	st.shared.f32 	[%r283+-512], %f33;
	ld.global.f32 	%f34, [%rd95];
	st.shared.f32 	[%r283], %f34;
	ld.global.f32 	%f35, [%rd95+512];
	st.shared.f32 	[%r283+512], %f35;
	add.s32 	%r284, %r284, 512;
	add.s64 	%rd95, %rd95, 2048;
	add.s32 	%r283, %r283, 2048;
	setp.lt.s32 	%p9, %r284, %r2;
	@%p9 bra 	$L__BB7_20;
$L__BB7_21:
	bar.sync 	0;
	add.s32 	%r48, %r2, -1;
	sub.s32 	%r49, %r3, %r48;
	setp.lt.s32 	%p19, %r49, 0;
	add.s32 	%r193, %r49, %r4;
	setp.gt.s32 	%p20, %r193, %r158;
	or.pred  	%p21, %p19, %p20;
	@%p21 bra 	$L__BB7_40;
	shl.b32 	%r209, %r49, 2;
	cvt.u64.u32 	%rd70, %r209;
	add.s64 	%rd71, %rd30, %rd70;
	and.b64  	%rd72, %rd71, 15;
	setp.ne.s64 	%p42, %rd72, 0;
	@%p42 bra 	$L__BB7_33;
	shr.s32 	%r50, %r4, 2;
	mov.u32 	%r51, %tid.x;
	setp.ge.s32 	%p48, %r51, %r50;
	@%p48 bra 	$L__BB7_30;
	not.b32 	%r224, %r51;
	add.s32 	%r52, %r50, %r224;
	and.b32  	%r225, %r52, 384;
	setp.eq.s32 	%p49, %r225, 384;
	mov.u32 	%r289, %r51;
	@%p49 bra 	$L__BB7_27;
	shr.u32 	%r226, %r52, 7;
	add.s32 	%r227, %r226, 1;
	and.b32  	%r228, %r227, 3;
	mul.wide.u32 	%rd80, %r51, 16;
	mul.wide.u32 	%rd81, %r49, 4;
	add.s64 	%rd82, %rd80, %rd81;
	add.s64 	%rd96, %rd1, %rd82;
	shl.b32 	%r229, %r51, 4;
	add.s32 	%r230, %r229, %r5;
	mov.u32 	%r231, shraw;
	add.s32 	%r286, %r231, %r230;
	neg.s32 	%r285, %r228;
	shl.b32 	%r232, %r227, 7;
	and.b32  	%r233, %r232, 384;
	add.s32 	%r289, %r51, %r233;
$L__BB7_26:
	.pragma "nounroll";
	ld.global.v4.f32 	{%f67, %f68, %f69, %f70}, [%rd96];
	st.shared.v4.f32 	[%r286], {%f67, %f68, %f69, %f70};
	add.s64 	%rd96, %rd96, 2048;
	add.s32 	%r286, %r286, 2048;
	add.s32 	%r285, %r285, 1;
	setp.ne.s32 	%p50, %r285, 0;
	@%p50 bra 	$L__BB7_26;
$L__BB7_27:
	setp.lt.u32 	%p51, %r52, 384;
	@%p51 bra 	$L__BB7_30;
	shl.b32 	%r234, %r289, 4;
	add.s32 	%r235, %r234, %r5;
	mov.u32 	%r236, shraw;
	add.s32 	%r237, %r235, %r236;
	add.s32 	%r288, %r237, 4096;
	mul.wide.u32 	%rd83, %r289, 16;
	mul.wide.u32 	%rd84, %r49, 4;
	add.s64 	%rd85, %rd83, %rd84;
	add.s64 	%rd86, %rd85, %rd1;
	add.s64 	%rd97, %rd86, 4096;
$L__BB7_29:
	ld.global.v4.f32 	{%f71, %f72, %f73, %f74}, [%rd97+-4096];
	st.shared.v4.f32 	[%r288+-4096], {%f71, %f72, %f73, %f74};
	ld.global.v4.f32 	{%f75, %f76, %f77, %f78}, [%rd97+-2048];
	st.shared.v4.f32 	[%r288+-2048], {%f75, %f76, %f77, %f78};
	ld.global.v4.f32 	{%f79, %f80, %f81, %f82}, [%rd97];
	st.shared.v4.f32 	[%r288], {%f79, %f80, %f81, %f82};
	ld.global.v4.f32 	{%f83, %f84, %f85, %f86}, [%rd97+2048];
	st.shared.v4.f32 	[%r288+2048], {%f83, %f84, %f85, %f86};
	add.s32 	%r289, %r289, 512;
	add.s32 	%r288, %r288, 8192;
	add.s64 	%rd97, %rd97, 8192;
	setp.lt.s32 	%p52, %r289, %r50;
	@%p52 bra 	$L__BB7_29;
$L__BB7_30:
	setp.ne.s32 	%p53, %r51, 0;
	and.b32  	%r66, %r4, 3;
	setp.eq.s32 	%p54, %r66, 0;
	or.pred  	%p55, %p53, %p54;
	@%p55 bra 	$L__BB7_58;
	and.b32  	%r290, %r4, -4;
	neg.s32 	%r292, %r66;
	shl.b32 	%r238, %r4, 2;
	and.b32  	%r239, %r238, -16;
	add.s32 	%r240, %r239, %r5;
	mov.u32 	%r241, shraw;
	add.s32 	%r291, %r241, %r240;
	mul.wide.u32 	%rd87, %r49, 4;
	add.s64 	%rd22, %rd1, %rd87;
$L__BB7_32:
	mul.wide.s32 	%rd88, %r290, 4;
	add.s64 	%rd89, %rd22, %rd88;
	ld.global.f32 	%f87, [%rd89];
	st.shared.f32 	[%r291], %f87;
	add.s32 	%r292, %r292, 1;
	setp.eq.s32 	%p56, %r292, 0;
	add.s32 	%r291, %r291, 4;
	add.s32 	%r290, %r290, 1;
	@%p56 bra 	$L__BB7_58;
	bra.uni 	$L__BB7_32;
$L__BB7_33:
	mov.u32 	%r297, %tid.x;
	setp.ge.s32 	%p43, %r297, %r4;
	@%p43 bra 	$L__BB7_58;
	sub.s32 	%r210, %r2, %r297;
	add.s32 	%r77, %r210, 254;
	and.b32  	%r211, %r77, 384;
	setp.eq.s32 	%p44, %r211, 384;
	@%p44 bra 	$L__BB7_37;
	shr.u32 	%r212, %r77, 7;
	add.s32 	%r213, %r212, 1;
	and.b32  	%r214, %r213, 3;
	shl.b32 	%r215, %r297, 2;
	add.s32 	%r216, %r5, %r215;
	mov.u32 	%r217, shraw;
	add.s32 	%r294, %r217, %r216;
	mul.wide.u32 	%rd73, %r297, 4;
	mul.wide.u32 	%rd74, %r49, 4;
	add.s64 	%rd75, %rd73, %rd74;
	add.s64 	%rd98, %rd1, %rd75;
	neg.s32 	%r293, %r214;
	shl.b32 	%r218, %r213, 7;
	and.b32  	%r219, %r218, 384;
	add.s32 	%r297, %r297, %r219;
$L__BB7_36:
	.pragma "nounroll";
	ld.global.f32 	%f62, [%rd98];
	st.shared.f32 	[%r294], %f62;
	add.s32 	%r294, %r294, 512;
	add.s64 	%rd98, %rd98, 512;
	add.s32 	%r293, %r293, 1;
	setp.ne.s32 	%p45, %r293, 0;
	@%p45 bra 	$L__BB7_36;
$L__BB7_37:
	setp.lt.u32 	%p46, %r77, 384;
	@%p46 bra 	$L__BB7_58;
	mul.wide.u32 	%rd76, %r297, 4;
	mul.wide.u32 	%rd77, %r49, 4;
	add.s64 	%rd78, %rd76, %rd77;
	add.s64 	%rd79, %rd78, %rd1;
	add.s64 	%rd99, %rd79, 1024;
	shl.b32 	%r220, %r297, 2;
	add.s32 	%r221, %r5, %r220;
	mov.u32 	%r222, shraw;
	add.s32 	%r223, %r221, %r222;
	add.s32 	%r296, %r223, 1024;
$L__BB7_39:
	ld.global.f32 	%f63, [%rd99+-1024];
	st.shared.f32 	[%r296+-1024], %f63;
	ld.global.f32 	%f64, [%rd99+-512];
	st.shared.f32 	[%r296+-512], %f64;
	ld.global.f32 	%f65, [%rd99];
	st.shared.f32 	[%r296], %f65;
	ld.global.f32 	%f66, [%rd99+512];
	st.shared.f32 	[%r296+512], %f66;
	add.s32 	%r297, %r297, 512;
	add.s64 	%rd99, %rd99, 2048;
	add.s32 	%r296, %r296, 2048;
	setp.lt.s32 	%p47, %r297, %r4;
	@%p47 bra 	$L__BB7_39;
	bra.uni 	$L__BB7_58;
$L__BB7_40:
	mov.u32 	%r302, %tid.x;
	setp.ge.s32 	%p22, %r302, %r4;
	@%p22 bra 	$L__BB7_58;
	sub.s32 	%r194, %r2, %r302;
	add.s32 	%r92, %r194, 254;
	and.b32  	%r195, %r92, 384;
	setp.eq.s32 	%p23, %r195, 384;
	@%p23 bra 	$L__BB7_47;
	add.s32 	%r301, %r302, 1;
	shl.b32 	%r196, %r302, 2;
	add.s32 	%r197, %r5, %r196;
	mov.u32 	%r198, shraw;
	add.s32 	%r300, %r198, %r197;
	add.s32 	%r199, %r302, %r3;
	sub.s32 	%r299, %r199, %r2;
	shr.u32 	%r200, %r92, 7;
	add.s32 	%r201, %r200, 1;
	and.b32  	%r202, %r201, 3;
	neg.s32 	%r298, %r202;
$L__BB7_43:
	.pragma "nounroll";
	add.s32 	%r101, %r299, 1;
	setp.lt.s32 	%p24, %r101, 0;
	setp.ge.s32 	%p25, %r101, %r158;
	mov.f32 	%f134, 0f00000000;
	or.pred  	%p26, %p24, %p25;
	@%p26 bra 	$L__BB7_45;
	mul.wide.u32 	%rd60, %r101, 4;
	add.s64 	%rd61, %rd1, %rd60;
	ld.global.f32 	%f134, [%rd61];
$L__BB7_45:
	st.shared.f32 	[%r300], %f134;
	add.s32 	%r301, %r301, 128;
	add.s32 	%r300, %r300, 512;
	add.s32 	%r299, %r299, 128;
	add.s32 	%r298, %r298, 1;
	setp.ne.s32 	%p27, %r298, 0;
	@%p27 bra 	$L__BB7_43;
	add.s32 	%r302, %r301, -1;
$L__BB7_47:
	setp.lt.u32 	%p28, %r92, 384;
	@%p28 bra 	$L__BB7_58;
	add.s32 	%r305, %r302, 257;
	add.s32 	%r203, %r302, %r3;
	sub.s32 	%r304, %r203, %r2;
	shl.b32 	%r204, %r302, 2;
	add.s32 	%r205, %r5, %r204;
	mov.u32 	%r206, shraw;
	add.s32 	%r207, %r205, %r206;
	add.s32 	%r303, %r207, 1024;
$L__BB7_49:
	add.s32 	%r114, %r304, 1;
	setp.lt.s32 	%p29, %r114, 0;
	setp.ge.s32 	%p30, %r114, %r158;
	mov.f32 	%f135, 0f00000000;
	or.pred  	%p31, %p29, %p30;
	@%p31 bra 	$L__BB7_51;
	mul.wide.u32 	%rd62, %r114, 4;
	add.s64 	%rd63, %rd1, %rd62;
	ld.global.f32 	%f135, [%rd63];
$L__BB7_51:
	st.shared.f32 	[%r303+-1024], %f135;
	add.s32 	%r115, %r304, 129;
	setp.lt.s32 	%p32, %r115, 0;
	setp.ge.s32 	%p33, %r115, %r158;
	mov.f32 	%f136, 0f00000000;
	or.pred  	%p34, %p32, %p33;
	@%p34 bra 	$L__BB7_53;
	mul.wide.u32 	%rd64, %r115, 4;
	add.s64 	%rd65, %rd1, %rd64;
	ld.global.f32 	%f136, [%rd65];
$L__BB7_53:
	st.shared.f32 	[%r303+-512], %f136;
	add.s32 	%r116, %r304, 257;
	setp.lt.s32 	%p35, %r116, 0;
	setp.ge.s32 	%p36, %r116, %r158;
	mov.f32 	%f137, 0f00000000;
	or.pred  	%p37, %p35, %p36;
	@%p37 bra 	$L__BB7_55;
	mul.wide.u32 	%rd66, %r116, 4;
	add.s64 	%rd67, %rd1, %rd66;
	ld.global.f32 	%f137, [%rd67];
$L__BB7_55:
	st.shared.f32 	[%r303], %f137;
	add.s32 	%r117, %r304, 385;
	setp.lt.s32 	%p38, %r117, 0;
	setp.ge.s32 	%p39, %r117, %r158;
	mov.f32 	%f138, 0f00000000;
	or.pred  	%p40, %p38, %p39;
	@%p40 bra 	$L__BB7_57;
	mul.wide.u32 	%rd68, %r117, 4;
	add.s64 	%rd69, %rd1, %rd68;
	ld.global.f32 	%f138, [%rd69];
$L__BB7_57:
	st.shared.f32 	[%r303+512], %f138;
	add.s32 	%r118, %r305, 512;
	add.s32 	%r208, %r305, 255;
	add.s32 	%r304, %r304, 512;
	add.s32 	%r303, %r303, 2048;
	setp.lt.s32 	%p41, %r208, %r4;
	mov.u32 	%r305, %r118;
	@%p41 bra 	$L__BB7_49;
$L__BB7_58:
	bar.sync 	0;
	add.s32 	%r121, %r48, %r160;
	mov.u32 	%r122, %tid.x;
	shl.b32 	%r123, %r122, 1;
	add.s32 	%r124, %r3, %r123;
	setp.ge.s32 	%p57, %r124, %r158;
	@%p57 bra 	$L__BB7_80;
	setp.lt.s32 	%p58, %r124, %r121;
	mov.f32 	%f149, 0f7FC00000;
	mov.f32 	%f150, 0f7FC00000;
	@%p58 bra 	$L__BB7_69;
	setp.lt.s32 	%p59, %r2, 1;
	mov.f32 	%f143, 0f00000000;
	@%p59 bra 	$L__BB7_67;
	and.b32  	%r125, %r2, 3;
	setp.lt.u32 	%p60, %r2, 4;
	mov.f32 	%f143, 0f00000000;
	mov.b32 	%r308, 0;
	@%p60 bra 	$L__BB7_64;
	and.b32  	%r308, %r2, 2147483644;
	neg.s32 	%r307, %r308;
	shl.b32 	%r244, %r122, 3;
	add.s32 	%r128, %r5, %r244;
	mov.f32 	%f143, 0f00000000;
	mov.u32 	%r306, shraw;
$L__BB7_63:
	.pragma "nounroll";
	add.s32 	%r245, %r306, %r128;
	ld.shared.v2.f32 	{%f92, %f93}, [%r245];
	ld.shared.v4.f32 	{%f94, %f95, %f96, %f97}, [%r306];
	fma.rn.f32 	%f98, %f92, %f94, %f143;
	fma.rn.f32 	%f99, %f93, %f95, %f98;
	ld.shared.v2.f32 	{%f100, %f101}, [%r245+8];
	fma.rn.f32 	%f102, %f100, %f96, %f99;
	fma.rn.f32 	%f143, %f101, %f97, %f102;
	add.s32 	%r307, %r307, 4;
	add.s32 	%r306, %r306, 16;
	setp.ne.s32 	%p61, %r307, 0;
	@%p61 bra 	$L__BB7_63;
$L__BB7_64:
	setp.eq.s32 	%p62, %r125, 0;
	@%p62 bra 	$L__BB7_67;
	shl.b32 	%r246, %r308, 2;
	mov.u32 	%r247, shraw;
	add.s32 	%r310, %r247, %r246;
	shl.b32 	%r248, %r122, 3;
	add.s32 	%r135, %r5, %r248;
	neg.s32 	%r309, %r125;
$L__BB7_66:
	.pragma "nounroll";
	add.s32 	%r249, %r310, %r135;
	ld.shared.f32 	%f103, [%r249];
	ld.shared.f32 	%f104, [%r310];
	fma.rn.f32 	%f143, %f103, %f104, %f143;
	add.s32 	%r310, %r310, 4;
	add.s32 	%r309, %r309, 1;
	setp.ne.s32 	%p63, %r309, 0;
	@%p63 bra 	$L__BB7_66;
$L__BB7_67:
	mul.f32 	%f149, %f1, %f143;
	add.s32 	%r250, %r124, 1;
	setp.ge.s32 	%p64, %r250, %r158;
	@%p64 bra 	$L__BB7_78;
	mov.u32 	%r251, shraw;
	add.s32 	%r252, %r251, %r5;
	add.s32 	%r254, %r251, %r163;
	ld.shared.f32 	%f106, [%r254+-4];
	add.s32 	%r255, %r123, %r2;
	shl.b32 	%r256, %r255, 2;
	add.s32 	%r257, %r252, %r256;
	ld.shared.f32 	%f107, [%r257];
	fma.rn.f32 	%f108, %f106, %f107, %f143;
	ld.shared.f32 	%f109, [shraw];
	neg.f32 	%f110, %f109;
	shl.b32 	%r258, %r123, 2;
	add.s32 	%r259, %r252, %r258;
	ld.shared.f32 	%f111, [%r259];
	fma.rn.f32 	%f112, %f110, %f111, %f108;
	mul.f32 	%f150, %f1, %f112;
	bra.uni 	$L__BB7_78;
$L__BB7_69:
	add.s32 	%r260, %r124, 1;
	setp.ge.s32 	%p65, %r260, %r158;
	setp.lt.s32 	%p66, %r260, %r121;
	or.pred  	%p67, %p65, %p66;
	@%p67 bra 	$L__BB7_78;
	setp.lt.s32 	%p68, %r2, 1;
	mov.f32 	%f148, 0f00000000;
	@%p68 bra 	$L__BB7_77;
	and.b32  	%r141, %r2, 3;
	setp.lt.u32 	%p69, %r2, 4;
	mov.f32 	%f148, 0f00000000;
	mov.b32 	%r313, 0;
	@%p69 bra 	$L__BB7_74;
	and.b32  	%r313, %r2, 2147483644;
	neg.s32 	%r312, %r313;
	shl.b32 	%r263, %r122, 3;
	add.s32 	%r144, %r5, %r263;
	mov.f32 	%f148, 0f00000000;
	mov.u32 	%r311, shraw;
$L__BB7_73:
	.pragma "nounroll";
	add.s32 	%r264, %r311, %r144;
	ld.shared.f32 	%f118, [%r264+4];
	ld.shared.v4.f32 	{%f119, %f120, %f121, %f122}, [%r311];
	fma.rn.f32 	%f123, %f118, %f119, %f148;
	ld.shared.v2.f32 	{%f124, %f125}, [%r264+8];
	fma.rn.f32 	%f126, %f124, %f120, %f123;
	fma.rn.f32 	%f127, %f125, %f121, %f126;
	ld.shared.f32 	%f128, [%r264+16];
	fma.rn.f32 	%f148, %f128, %f122, %f127;
	add.s32 	%r312, %r312, 4;
	add.s32 	%r311, %r311, 16;
	setp.ne.s32 	%p70, %r312, 0;
	@%p70 bra 	$L__BB7_73;
$L__BB7_74:
	setp.eq.s32 	%p71, %r141, 0;
	@%p71 bra 	$L__BB7_77;
	shl.b32 	%r265, %r122, 3;
	add.s32 	%r266, %r5, %r265;
	add.s32 	%r150, %r266, 4;
	shl.b32 	%r267, %r313, 2;
	mov.u32 	%r268, shraw;
	add.s32 	%r315, %r268, %r267;
	neg.s32 	%r314, %r141;
$L__BB7_76:
	.pragma "nounroll";
	add.s32 	%r269, %r315, %r150;
	ld.shared.f32 	%f129, [%r269];
	ld.shared.f32 	%f130, [%r315];
	fma.rn.f32 	%f148, %f129, %f130, %f148;
	add.s32 	%r315, %r315, 4;
	add.s32 	%r314, %r314, 1;
	setp.ne.s32 	%p72, %r314, 0;
	@%p72 bra 	$L__BB7_76;
$L__BB7_77:
	mul.f32 	%f150, %f1, %f148;
$L__BB7_78:
	mad.lo.s32 	%r270, %r158, %r1, %r124;
	cvta.to.global.u64 	%rd90, %rd34;
	mul.wide.s32 	%rd91, %r270, 4;
	add.s64 	%rd29, %rd90, %rd91;
	st.global.f32 	[%rd29], %f149;
	add.s32 	%r271, %r124, 1;
	setp.ge.s32 	%p73, %r271, %r158;
	@%p73 bra 	$L__BB7_80;
	st.global.f32 	[%rd29+4], %f150;
$L__BB7_80:
	ret;

}
	// .globl	alma_batch_tiled_f32_2x_tile512
.visible .entry alma_batch_tiled_f32_2x_tile512(
	.param .u64 .ptr .align 1 alma_batch_tiled_f32_2x_tile512_param_0,
	.param .u64 .ptr .align 1 alma_batch_tiled_f32_2x_tile512_param_1,
	.param .u64 .ptr .align 1 alma_batch_tiled_f32_2x_tile512_param_2,
	.param .u64 .ptr .align 1 alma_batch_tiled_f32_2x_tile512_param_3,
	.param .u32 alma_batch_tiled_f32_2x_tile512_param_4,
	.param .u32 alma_batch_tiled_f32_2x_tile512_param_5,
	.param .u32 alma_batch_tiled_f32_2x_tile512_param_6,
	.param .u32 alma_batch_tiled_f32_2x_tile512_param_7,
	.param .u64 .ptr .align 1 alma_batch_tiled_f32_2x_tile512_param_8
)
{
	.reg .pred 	%p<74>;
	.reg .b32 	%r<316>;
	.reg .b32 	%f<151>;
	.reg .b64 	%rd<100>;

	ld.param.u64 	%rd30, [alma_batch_tiled_f32_2x_tile512_param_0];
	ld.param.u64 	%rd31, [alma_batch_tiled_f32_2x_tile512_param_1];
	ld.param.u64 	%rd32, [alma_batch_tiled_f32_2x_tile512_param_2];
	ld.param.u64 	%rd33, [alma_batch_tiled_f32_2x_tile512_param_3];
	ld.param.u32 	%r157, [alma_batch_tiled_f32_2x_tile512_param_4];
	ld.param.u32 	%r158, [alma_batch_tiled_f32_2x_tile512_param_5];
	ld.param.u32 	%r159, [alma_batch_tiled_f32_2x_tile512_param_6];
	ld.param.u32 	%r160, [alma_batch_tiled_f32_2x_tile512_param_7];
	ld.param.u64 	%rd34, [alma_batch_tiled_f32_2x_tile512_param_8];
	cvta.to.global.u64 	%rd1, %rd30;
	cvta.to.global.u64 	%rd2, %rd31;
	mov.u32 	%r161, %ntid.x;
	setp.ne.s32 	%p1, %r161, 256;
	@%p1 bra 	$L__BB8_80;
	mov.u32 	%r1, %ctaid.y;
	setp.ge.s32 	%p2, %r1, %r159;
	@%p2 bra 	$L__BB8_80;
	cvta.to.global.u64 	%rd35, %rd32;
	mul.wide.u32 	%rd36, %r1, 4;
	add.s64 	%rd37, %rd35, %rd36;
	ld.global.nc.u32 	%r2, [%rd37];
	cvta.to.global.u64 	%rd38, %rd33;
	add.s64 	%rd39, %rd38, %rd36;
	ld.global.nc.f32 	%f1, [%rd39];
	mov.u32 	%r162, %ctaid.x;
	shl.b32 	%r3, %r162, 9;
	setp.ge.s32 	%p3, %r3, %r158;
	@%p3 bra 	$L__BB8_80;
	add.s32 	%r4, %r2, 511;
	shl.b32 	%r163, %r2, 2;
	add.s32 	%r164, %r163, 15;
	and.b32  	%r5, %r164, -16;
	mul.lo.s32 	%r6, %r157, %r1;
	shl.b32 	%r165, %r6, 2;
	cvt.u64.u32 	%rd40, %r165;
	add.s64 	%rd41, %rd31, %rd40;
	and.b64  	%rd42, %rd41, 15;
	setp.ne.s64 	%p4, %rd42, 0;
	@%p4 bra 	$L__BB8_14;
	shr.s32 	%r7, %r2, 2;
	mov.u32 	%r8, %tid.x;
	setp.ge.s32 	%p10, %r8, %r7;
	@%p10 bra 	$L__BB8_11;
	not.b32 	%r178, %r8;
	add.s32 	%r9, %r7, %r178;
	and.b32  	%r179, %r9, 768;
	setp.eq.s32 	%p11, %r179, 768;
	mov.u32 	%r276, %r8;
	@%p11 bra 	$L__BB8_8;
	shr.u32 	%r180, %r9, 8;
	add.s32 	%r181, %r180, 1;
	and.b32  	%r182, %r181, 3;
	mul.wide.u32 	%rd50, %r8, 16;
	mul.wide.s32 	%rd51, %r6, 4;
	add.s64 	%rd52, %rd50, %rd51;
	add.s64 	%rd92, %rd2, %rd52;
	shl.b32 	%r183, %r8, 4;
	mov.u32 	%r184, shraw;
	add.s32 	%r273, %r184, %r183;
	neg.s32 	%r272, %r182;
	shl.b32 	%r185, %r181, 8;
	and.b32  	%r186, %r185, 768;
	add.s32 	%r276, %r8, %r186;
$L__BB8_7:
	.pragma "nounroll";
	ld.global.v4.f32 	{%f36, %f37, %f38, %f39}, [%rd92];
	st.shared.v4.f32 	[%r273], {%f36, %f37, %f38, %f39};
	add.s64 	%rd92, %rd92, 4096;
	add.s32 	%r273, %r273, 4096;
	add.s32 	%r272, %r272, 1;
	setp.ne.s32 	%p12, %r272, 0;
	@%p12 bra 	$L__BB8_7;
$L__BB8_8:
	setp.lt.u32 	%p13, %r9, 768;
	@%p13 bra 	$L__BB8_11;
	shl.b32 	%r187, %r276, 4;
	mov.u32 	%r188, shraw;
	add.s32 	%r189, %r187, %r188;
	add.s32 	%r275, %r189, 8192;
	mul.wide.u32 	%rd53, %r276, 16;
	mul.wide.s32 	%rd54, %r6, 4;
	add.s64 	%rd55, %rd53, %rd54;
	add.s64 	%rd56, %rd55, %rd2;
	add.s64 	%rd93, %rd56, 8192;
$L__BB8_10:
	ld.global.v4.f32 	{%f40, %f41, %f42, %f43}, [%rd93+-8192];
	st.shared.v4.f32 	[%r275+-8192], {%f40, %f41, %f42, %f43};
	ld.global.v4.f32 	{%f44, %f45, %f46, %f47}, [%rd93+-4096];
	st.shared.v4.f32 	[%r275+-4096], {%f44, %f45, %f46, %f47};
	ld.global.v4.f32 	{%f48, %f49, %f50, %f51}, [%rd93];
	st.shared.v4.f32 	[%r275], {%f48, %f49, %f50, %f51};
	ld.global.v4.f32 	{%f52, %f53, %f54, %f55}, [%rd93+4096];
	st.shared.v4.f32 	[%r275+4096], {%f52, %f53, %f54, %f55};
	add.s32 	%r276, %r276, 1024;
	add.s32 	%r275, %r275, 16384;
	add.s64 	%rd93, %rd93, 16384;
	setp.lt.s32 	%p14, %r276, %r7;
	@%p14 bra 	$L__BB8_10;
$L__BB8_11:
	setp.ne.s32 	%p15, %r8, 0;
	and.b32  	%r23, %r2, 3;
	setp.eq.s32 	%p16, %r23, 0;
	or.pred  	%p17, %p15, %p16;
	@%p17 bra 	$L__BB8_21;
	and.b32  	%r277, %r2, -4;
	neg.s32 	%r279, %r23;
	and.b32  	%r191, %r163, -16;
	mov.u32 	%r192, shraw;
	add.s32 	%r278, %r192, %r191;
	mul.wide.s32 	%rd57, %r6, 4;
	add.s64 	%rd9, %rd2, %rd57;
$L__BB8_13:
	mul.wide.s32 	%rd58, %r277, 4;
	add.s64 	%rd59, %rd9, %rd58;
	ld.global.f32 	%f56, [%rd59];
	st.shared.f32 	[%r278], %f56;
	add.s32 	%r279, %r279, 1;
	setp.eq.s32 	%p18, %r279, 0;
	add.s32 	%r278, %r278, 4;
	add.s32 	%r277, %r277, 1;
	@%p18 bra 	$L__BB8_21;
	bra.uni 	$L__BB8_13;
$L__BB8_14:
	mov.u32 	%r284, %tid.x;
	setp.ge.s32 	%p5, %r284, %r2;
	@%p5 bra 	$L__BB8_21;
	not.b32 	%r166, %r284;
	add.s32 	%r34, %r2, %r166;
	and.b32  	%r167, %r34, 768;
	setp.eq.s32 	%p6, %r167, 768;
	@%p6 bra 	$L__BB8_18;
	shr.u32 	%r168, %r34, 8;
	add.s32 	%r169, %r168, 1;
	and.b32  	%r170, %r169, 3;
	shl.b32 	%r171, %r284, 2;
	mov.u32 	%r172, shraw;
	add.s32 	%r281, %r172, %r171;
	mul.wide.s32 	%rd43, %r6, 4;
	mul.wide.u32 	%rd44, %r284, 4;
	add.s64 	%rd45, %rd43, %rd44;
	add.s64 	%rd94, %rd2, %rd45;
	neg.s32 	%r280, %r170;
	shl.b32 	%r173, %r169, 8;
	and.b32  	%r174, %r173, 768;
	add.s32 	%r284, %r284, %r174;
$L__BB8_17:
	.pragma "nounroll";
	ld.global.f32 	%f31, [%rd94];
	st.shared.f32 	[%r281], %f31;
	add.s32 	%r281, %r281, 1024;
	add.s64 	%rd94, %rd94, 1024;
	add.s32 	%r280, %r280, 1;
	setp.ne.s32 	%p7, %r280, 0;
	@%p7 bra 	$L__BB8_17;
$L__BB8_18:
	setp.lt.u32 	%p8, %r34, 768;
	@%p8 bra 	$L__BB8_21;
	mul.wide.s32 	%rd46, %r6, 4;
	mul.wide.u32 	%rd47, %r284, 4;
	add.s64 	%rd48, %rd46, %rd47;
	add.s64 	%rd49, %rd48, %rd2;
	add.s64 	%rd95, %rd49, 2048;
	shl.b32 	%r175, %r284, 2;
	mov.u32 	%r176, shraw;
	add.s32 	%r177, %r175, %r176;
	add.s32 	%r283, %r177, 2048;
$L__BB8_20:
	ld.global.f32 	%f32, [%rd95+-2048];
	st.shared.f32 	[%r283+-2048], %f32;
	ld.global.f32 	%f33, [%rd95+-1024];
	st.shared.f32 	[%r283+-1024], %f33;
	ld.global.f32 	%f34, [%rd95];
	st.shared.f32 	[%r283], %f34;
	ld.global.f32 	%f35, [%rd95+1024];
	st.shared.f32 	[%r283+1024], %f35;
	add.s32 	%r284, %r284, 1024;
	add.s64 	%rd95, %rd95, 4096;
	add.s32 	%r283, %r283, 4096;
	setp.lt.s32 	%p9, %r284, %r2;
	@%p9 bra 	$L__BB8_20;
$L__BB8_21:
	bar.sync 	0;
	add.s32 	%r48, %r2, -1;
	sub.s32 	%r49, %r3, %r48;
	setp.lt.s32 	%p19, %r49, 0;
	add.s32 	%r193, %r49, %r4;
	setp.gt.s32 	%p20, %r193, %r158;
	or.pred  	%p21, %p19, %p20;
	@%p21 bra 	$L__BB8_40;
	shl.b32 	%r209, %r49, 2;
	cvt.u64.u32 	%rd70, %r209;
	add.s64 	%rd71, %rd30, %rd70;
	and.b64  	%rd72, %rd71, 15;
	setp.ne.s64 	%p42, %rd72, 0;
	@%p42 bra 	$L__BB8_33;
	shr.s32 	%r50, %r4, 2;
	mov.u32 	%r51, %tid.x;
	setp.ge.s32 	%p48, %r51, %r50;
	@%p48 bra 	$L__BB8_30;
	not.b32 	%r224, %r51;
	add.s32 	%r52, %r50, %r224;
	and.b32  	%r225, %r52, 768;
	setp.eq.s32 	%p49, %r225, 768;
	mov.u32 	%r289, %r51;
	@%p49 bra 	$L__BB8_27;
	shr.u32 	%r226, %r52, 8;
	add.s32 	%r227, %r226, 1;
	and.b32  	%r228, %r227, 3;
	mul.wide.u32 	%rd80, %r51, 16;
	mul.wide.u32 	%rd81, %r49, 4;
	add.s64 	%rd82, %rd80, %rd81;
	add.s64 	%rd96, %rd1, %rd82;
	shl.b32 	%r229, %r51, 4;
	add.s32 	%r230, %r229, %r5;
	mov.u32 	%r231, shraw;
	add.s32 	%r286, %r231, %r230;
	neg.s32 	%r285, %r228;
	shl.b32 	%r232, %r227, 8;
	and.b32  	%r233, %r232, 768;
	add.s32 	%r289, %r51, %r233;
$L__BB8_26:
	.pragma "nounroll";
	ld.global.v4.f32 	{%f67, %f68, %f69, %f70}, [%rd96];
	st.shared.v4.f32 	[%r286], {%f67, %f68, %f69, %f70};
	add.s64 	%rd96, %rd96, 4096;
	add.s32 	%r286, %r286, 4096;
	add.s32 	%r285, %r285, 1;
	setp.ne.s32 	%p50, %r285, 0;
	@%p50 bra 	$L__BB8_26;
$L__BB8_27:
	setp.lt.u32 	%p51, %r52, 768;
	@%p51 bra 	$L__BB8_30;
	shl.b32 	%r234, %r289, 4;
	add.s32 	%r235, %r234, %r5;
	mov.u32 	%r236, shraw;
	add.s32 	%r237, %r235, %r236;
	add.s32 	%r288, %r237, 8192;
	mul.wide.u32 	%rd83, %r289, 16;
	mul.wide.u32 	%rd84, %r49, 4;
	add.s64 	%rd85, %rd83, %rd84;
	add.s64 	%rd86, %rd85, %rd1;
	add.s64 	%rd97, %rd86, 8192;
$L__BB8_29:
	ld.global.v4.f32 	{%f71, %f72, %f73, %f74}, [%rd97+-8192];
	st.shared.v4.f32 	[%r288+-8192], {%f71, %f72, %f73, %f74};
	ld.global.v4.f32 	{%f75, %f76, %f77, %f78}, [%rd97+-4096];
	st.shared.v4.f32 	[%r288+-4096], {%f75, %f76, %f77, %f78};
	ld.global.v4.f32 	{%f79, %f80, %f81, %f82}, [%rd97];
	st.shared.v4.f32 	[%r288], {%f79, %f80, %f81, %f82};
	ld.global.v4.f32 	{%f83, %f84, %f85, %f86}, [%rd97+4096];
	st.shared.v4.f32 	[%r288+4096], {%f83, %f84, %f85, %f86};
	add.s32 	%r289, %r289, 1024;
	add.s32 	%r288, %r288, 16384;
	add.s64 	%rd97, %rd97, 16384;
	setp.lt.s32 	%p52, %r289, %r50;
	@%p52 bra 	$L__BB8_29;
$L__BB8_30:
	setp.ne.s32 	%p53, %r51, 0;
	and.b32  	%r66, %r4, 3;
	setp.eq.s32 	%p54, %r66, 0;
	or.pred  	%p55, %p53, %p54;
	@%p55 bra 	$L__BB8_58;
	and.b32  	%r290, %r4, -4;
	neg.s32 	%r292, %r66;
	shl.b32 	%r238, %r4, 2;
	and.b32  	%r239, %r238, -16;
	add.s32 	%r240, %r239, %r5;
	mov.u32 	%r241, shraw;
	add.s32 	%r291, %r241, %r240;
	mul.wide.u32 	%rd87, %r49, 4;
	add.s64 	%rd22, %rd1, %rd87;
$L__BB8_32:
	mul.wide.s32 	%rd88, %r290, 4;
	add.s64 	%rd89, %rd22, %rd88;
	ld.global.f32 	%f87, [%rd89];
	st.shared.f32 	[%r291], %f87;
	add.s32 	%r292, %r292, 1;
	setp.eq.s32 	%p56, %r292, 0;
	add.s32 	%r291, %r291, 4;
	add.s32 	%r290, %r290, 1;
	@%p56 bra 	$L__BB8_58;
	bra.uni 	$L__BB8_32;
$L__BB8_33:
	mov.u32 	%r297, %tid.x;
	setp.ge.s32 	%p43, %r297, %r4;
	@%p43 bra 	$L__BB8_58;
	sub.s32 	%r210, %r2, %r297;
	add.s32 	%r77, %r210, 510;
	and.b32  	%r211, %r77, 768;
	setp.eq.s32 	%p44, %r211, 768;
	@%p44 bra 	$L__BB8_37;
	shr.u32 	%r212, %r77, 8;
	add.s32 	%r213, %r212, 1;
	and.b32  	%r214, %r213, 3;
	shl.b32 	%r215, %r297, 2;
	add.s32 	%r216, %r5, %r215;
	mov.u32 	%r217, shraw;
	add.s32 	%r294, %r217, %r216;
	mul.wide.u32 	%rd73, %r297, 4;
	mul.wide.u32 	%rd74, %r49, 4;
	add.s64 	%rd75, %rd73, %rd74;
	add.s64 	%rd98, %rd1, %rd75;
	neg.s32 	%r293, %r214;
	shl.b32 	%r218, %r213, 8;
	and.b32  	%r219, %r218, 768;
	add.s32 	%r297, %r297, %r219;
$L__BB8_36:
	.pragma "nounroll";
	ld.global.f32 	%f62, [%rd98];
	st.shared.f32 	[%r294], %f62;
	add.s32 	%r294, %r294, 1024;
	add.s64 	%rd98, %rd98, 1024;
	add.s32 	%r293, %r293, 1;
	setp.ne.s32 	%p45, %r293, 0;
	@%p45 bra 	$L__BB8_36;
$L__BB8_37:
	setp.lt.u32 	%p46, %r77, 768;
	@%p46 bra 	$L__BB8_58;
	mul.wide.u32 	%rd76, %r297, 4;
	mul.wide.u32 	%rd77, %r49, 4;
	add.s64 	%rd78, %rd76, %rd77;
	add.s64 	%rd79, %rd78, %rd1;
	add.s64 	%rd99, %rd79, 2048;
	shl.b32 	%r220, %r297, 2;
	add.s32 	%r221, %r5, %r220;
	mov.u32 	%r222, shraw;
	add.s32 	%r223, %r221, %r222;
	add.s32 	%r296, %r223, 2048;
$L__BB8_39:
	ld.global.f32 	%f63, [%rd99+-2048];
	st.shared.f32 	[%r296+-2048], %f63;
	ld.global.f32 	%f64, [%rd99+-1024];
	st.shared.f32 	[%r296+-1024], %f64;
	ld.global.f32 	%f65, [%rd99];
	st.shared.f32 	[%r296], %f65;
	ld.global.f32 	%f66, [%rd99+1024];
	st.shared.f32 	[%r296+1024], %f66;
	add.s32 	%r297, %r297, 1024;
	add.s64 	%rd99, %rd99, 4096;
	add.s32 	%r296, %r296, 4096;
	setp.lt.s32 	%p47, %r297, %r4;
	@%p47 bra 	$L__BB8_39;
	bra.uni 	$L__BB8_58;
$L__BB8_40:
	mov.u32 	%r302, %tid.x;
	setp.ge.s32 	%p22, %r302, %r4;
	@%p22 bra 	$L__BB8_58;
	sub.s32 	%r194, %r2, %r302;
	add.s32 	%r92, %r194, 510;
	and.b32  	%r195, %r92, 768;
	setp.eq.s32 	%p23, %r195, 768;
	@%p23 bra 	$L__BB8_47;
	add.s32 	%r301, %r302, 1;
	shl.b32 	%r196, %r302, 2;
	add.s32 	%r197, %r5, %r196;
	mov.u32 	%r198, shraw;
	add.s32 	%r300, %r198, %r197;
	add.s32 	%r199, %r302, %r3;
	sub.s32 	%r299, %r199, %r2;
	shr.u32 	%r200, %r92, 8;
	add.s32 	%r201, %r200, 1;
	and.b32  	%r202, %r201, 3;
	neg.s32 	%r298, %r202;
$L__BB8_43:
	.pragma "nounroll";
	add.s32 	%r101, %r299, 1;
	setp.lt.s32 	%p24, %r101, 0;
	setp.ge.s32 	%p25, %r101, %r158;
	mov.f32 	%f134, 0f00000000;
	or.pred  	%p26, %p24, %p25;
	@%p26 bra 	$L__BB8_45;
	mul.wide.u32 	%rd60, %r101, 4;
	add.s64 	%rd61, %rd1, %rd60;
	ld.global.f32 	%f134, [%rd61];
$L__BB8_45:
	st.shared.f32 	[%r300], %f134;
	add.s32 	%r301, %r301, 256;
	add.s32 	%r300, %r300, 1024;
	add.s32 	%r299, %r299, 256;
	add.s32 	%r298, %r298, 1;
	setp.ne.s32 	%p27, %r298, 0;
	@%p27 bra 	$L__BB8_43;
	add.s32 	%r302, %r301, -1;
$L__BB8_47:
	setp.lt.u32 	%p28, %r92, 768;
	@%p28 bra 	$L__BB8_58;
	add.s32 	%r305, %r302, 513;
	add.s32 	%r203, %r302, %r3;
	sub.s32 	%r304, %r203, %r2;
	shl.b32 	%r204, %r302, 2;
	add.s32 	%r205, %r5, %r204;
	mov.u32 	%r206, shraw;
	add.s32 	%r207, %r205, %r206;
	add.s32 	%r303, %r207, 2048;
$L__BB8_49:
	add.s32 	%r114, %r304, 1;
	setp.lt.s32 	%p29, %r114, 0;
	setp.ge.s32 	%p30, %r114, %r158;
	mov.f32 	%f135, 0f00000000;
	or.pred  	%p31, %p29, %p30;
	@%p31 bra 	$L__BB8_51;
	mul.wide.u32 	%rd62, %r114, 4;
	add.s64 	%rd63, %rd1, %rd62;
	ld.global.f32 	%f135, [%rd63];
$L__BB8_51:
	st.shared.f32 	[%r303+-2048], %f135;
	add.s32 	%r115, %r304, 257;
	setp.lt.s32 	%p32, %r115, 0;
	setp.ge.s32 	%p33, %r115, %r158;
	mov.f32 	%f136, 0f00000000;
	or.pred  	%p34, %p32, %p33;
	@%p34 bra 	$L__BB8_53;
	mul.wide.u32 	%rd64, %r115, 4;
	add.s64 	%rd65, %rd1, %rd64;
	ld.global.f32 	%f136, [%rd65];
$L__BB8_53:
	st.shared.f32 	[%r303+-1024], %f136;
	add.s32 	%r116, %r304, 513;
	setp.lt.s32 	%p35, %r116, 0;
	setp.ge.s32 	%p36, %r116, %r158;
	mov.f32 	%f137, 0f00000000;
	or.pred  	%p37, %p35, %p36;
	@%p37 bra 	$L__BB8_55;
	mul.wide.u32 	%rd66, %r116, 4;
	add.s64 	%rd67, %rd1, %rd66;
	ld.global.f32 	%f137, [%rd67];
$L__BB8_55:
	st.shared.f32 	[%r303], %f137;
	add.s32 	%r117, %r304, 769;
	setp.lt.s32 	%p38, %r117, 0;
	setp.ge.s32 	%p39, %r117, %r158;
	mov.f32 	%f138, 0f00000000;
	or.pred  	%p40, %p38, %p39;
	@%p40 bra 	$L__BB8_57;
	mul.wide.u32 	%rd68, %r117, 4;
	add.s64 	%rd69, %rd1, %rd68;
	ld.global.f32 	%f138, [%rd69];
$L__BB8_57:
	st.shared.f32 	[%r303+1024], %f138;
	add.s32 	%r118, %r305, 1024;
	add.s32 	%r208, %r305, 511;
	add.s32 	%r304, %r304, 1024;
	add.s32 	%r303, %r303, 4096;
	setp.lt.s32 	%p41, %r208, %r4;
	mov.u32 	%r305, %r118;
	@%p41 bra 	$L__BB8_49;
$L__BB8_58:
	bar.sync 	0;
	add.s32 	%r121, %r48, %r160;
	mov.u32 	%r122, %tid.x;
	shl.b32 	%r123, %r122, 1;
	add.s32 	%r124, %r3, %r123;
	setp.ge.s32 	%p57, %r124, %r158;
	@%p57 bra 	$L__BB8_80;
	setp.lt.s32 	%p58, %r124, %r121;
	mov.f32 	%f149, 0f7FC00000;
	mov.f32 	%f150, 0f7FC00000;
	@%p58 bra 	$L__BB8_69;
	setp.lt.s32 	%p59, %r2, 1;
	mov.f32 	%f143, 0f00000000;
	@%p59 bra 	$L__BB8_67;
	and.b32  	%r125, %r2, 3;
	setp.lt.u32 	%p60, %r2, 4;
	mov.f32 	%f143, 0f00000000;
	mov.b32 	%r308, 0;
	@%p60 bra 	$L__BB8_64;
	and.b32  	%r308, %r2, 2147483644;
	neg.s32 	%r307, %r308;
	shl.b32 	%r244, %r122, 3;
	add.s32 	%r128, %r5, %r244;
	mov.f32 	%f143, 0f00000000;
	mov.u32 	%r306, shraw;
$L__BB8_63:
	.pragma "nounroll";
	add.s32 	%r245, %r306, %r128;
	ld.shared.v2.f32 	{%f92, %f93}, [%r245];
	ld.shared.v4.f32 	{%f94, %f95, %f96, %f97}, [%r306];
	fma.rn.f32 	%f98, %f92, %f94, %f143;
	fma.rn.f32 	%f99, %f93, %f95, %f98;
	ld.shared.v2.f32 	{%f100, %f101}, [%r245+8];
	fma.rn.f32 	%f102, %f100, %f96, %f99;
	fma.rn.f32 	%f143, %f101, %f97, %f102;
	add.s32 	%r307, %r307, 4;
	add.s32 	%r306, %r306, 16;
	setp.ne.s32 	%p61, %r307, 0;
	@%p61 bra 	$L__BB8_63;
$L__BB8_64:
	setp.eq.s32 	%p62, %r125, 0;
	@%p62 bra 	$L__BB8_67;
	shl.b32 	%r246, %r308, 2;
	mov.u32 	%r247, shraw;
	add.s32 	%r310, %r247, %r246;
	shl.b32 	%r248, %r122, 3;
	add.s32 	%r135, %r5, %r248;
	neg.s32 	%r309, %r125;
$L__BB8_66:
	.pragma "nounroll";
	add.s32 	%r249, %r310, %r135;
	ld.shared.f32 	%f103, [%r249];
	ld.shared.f32 	%f104, [%r310];
	fma.rn.f32 	%f143, %f103, %f104, %f143;
	add.s32 	%r310, %r310, 4;
	add.s32 	%r309, %r309, 1;
	setp.ne.s32 	%p63, %r309, 0;
	@%p63 bra 	$L__BB8_66;
$L__BB8_67:
	mul.f32 	%f149, %f1, %f143;
	add.s32 	%r250, %r124, 1;
	setp.ge.s32 	%p64, %r250, %r158;
	@%p64 bra 	$L__BB8_78;
	mov.u32 	%r251, shraw;
	add.s32 	%r252, %r251, %r5;
	add.s32 	%r254, %r251, %r163;
	ld.shared.f32 	%f106, [%r254+-4];
	add.s32 	%r255, %r123, %r2;
	shl.b32 	%r256, %r255, 2;
	add.s32 	%r257, %r252, %r256;
	ld.shared.f32 	%f107, [%r257];
	fma.rn.f32 	%f108, %f106, %f107, %f143;
	ld.shared.f32 	%f109, [shraw];
	neg.f32 	%f110, %f109;
	shl.b32 	%r258, %r123, 2;
	add.s32 	%r259, %r252, %r258;
	ld.shared.f32 	%f111, [%r259];
	fma.rn.f32 	%f112, %f110, %f111, %f108;
	mul.f32 	%f150, %f1, %f112;
	bra.uni 	$L__BB8_78;
$L__BB8_69:
	add.s32 	%r260, %r124, 1;
	setp.ge.s32 	%p65, %r260, %r158;
	setp.lt.s32 	%p66, %r260, %r121;
	or.pred  	%p67, %p65, %p66;
	@%p67 bra 	$L__BB8_78;
	setp.lt.s32 	%p68, %r2, 1;
	mov.f32 	%f148, 0f00000000;
	@%p68 bra 	$L__BB8_77;
	and.b32  	%r141, %r2, 3;
	setp.lt.u32 	%p69, %r2, 4;
	mov.f32 	%f148, 0f00000000;
	mov.b32 	%r313, 0;
	@%p69 bra 	$L__BB8_74;
	and.b32  	%r313, %r2, 2147483644;
	neg.s32 	%r312, %r313;
	shl.b32 	%r263, %r122, 3;
	add.s32 	%r144, %r5, %r263;
	mov.f32 	%f148, 0f00000000;
	mov.u32 	%r311, shraw;
$L__BB8_73:
	.pragma "nounroll";
	add.s32 	%r264, %r311, %r144;
	ld.shared.f32 	%f118, [%r264+4];
	ld.shared.v4.f32 	{%f119, %f120, %f121, %f122}, [%r311];
	fma.rn.f32 	%f123, %f118, %f119, %f148;
	ld.shared.v2.f32 	{%f124, %f125}, [%r264+8];
	fma.rn.f32 	%f126, %f124, %f120, %f123;
	fma.rn.f32 	%f127, %f125, %f121, %f126;
	ld.shared.f32 	%f128, [%r264+16];
	fma.rn.f32 	%f148, %f128, %f122, %f127;
	add.s32 	%r312, %r312, 4;
	add.s32 	%r311, %r311, 16;
	setp.ne.s32 	%p70, %r312, 0;
	@%p70 bra 	$L__BB8_73;
$L__BB8_74:
	setp.eq.s32 	%p71, %r141, 0;
	@%p71 bra 	$L__BB8_77;
	shl.b32 	%r265, %r122, 3;
	add.s32 	%r266, %r5, %r265;
	add.s32 	%r150, %r266, 4;
	shl.b32 	%r267, %r313, 2;
	mov.u32 	%r268, shraw;
	add.s32 	%r315, %r268, %r267;
	neg.s32 	%r314, %r141;
$L__BB8_76:
	.pragma "nounroll";
	add.s32 	%r269, %r315, %r150;
	ld.shared.f32 	%f129, [%r269];
	ld.shared.f32 	%f130, [%r315];
	fma.rn.f32 	%f148, %f129, %f130, %f148;
	add.s32 	%r315, %r315, 4;
	add.s32 	%r314, %r314, 1;
	setp.ne.s32 	%p72, %r314, 0;
	@%p72 bra 	$L__BB8_76;
$L__BB8_77:
	mul.f32 	%f150, %f1, %f148;
$L__BB8_78:
	mad.lo.s32 	%r270, %r158, %r1, %r124;
	cvta.to.global.u64 	%rd90, %rd34;
	mul.wide.s32 	%rd91, %r270, 4;
	add.s64 	%rd29, %rd90, %rd91;
	st.global.f32 	[%rd29], %f149;
	add.s32 	%r271, %r124, 1;
	setp.ge.s32 	%p73, %r271, %r158;
	@%p73 bra 	$L__BB8_80;
	st.global.f32 	[%rd29+4], %f150;
$L__BB8_80:
	ret;

}
	// .globl	alma_multi_series_one_param_onthefly_f32
.visible .entry alma_multi_series_one_param_onthefly_f32(
	.param .u64 .ptr .align 1 alma_multi_series_one_param_onthefly_f32_param_0,
	.param .u64 .ptr .align 1 alma_multi_series_one_param_onthefly_f32_param_1,
	.param .u32 alma_multi_series_one_param_onthefly_f32_param_2,
	.param .f32 alma_multi_series_one_param_onthefly_f32_param_3,
	.param .f32 alma_multi_series_one_param_onthefly_f32_param_4,
	.param .u32 alma_multi_series_one_param_onthefly_f32_param_5,
	.param .u32 alma_multi_series_one_param_onthefly_f32_param_6,
	.param .u64 .ptr .align 1 alma_multi_series_one_param_onthefly_f32_param_7
)
{
	.reg .pred 	%p<26>;
	.reg .b32 	%r<91>;
	.reg .b32 	%f<80>;
	.reg .b64 	%rd<21>;
	// demoted variable
	.shared .align 4 .f32 _ZZ40alma_multi_series_one_param_onthefly_f32E10inv_norm_s;
	ld.param.u64 	%rd4, [alma_multi_series_one_param_onthefly_f32_param_0];
	ld.param.u64 	%rd3, [alma_multi_series_one_param_onthefly_f32_param_1];
	ld.param.u32 	%r33, [alma_multi_series_one_param_onthefly_f32_param_2];
	ld.param.f32 	%f19, [alma_multi_series_one_param_onthefly_f32_param_3];
	ld.param.f32 	%f20, [alma_multi_series_one_param_onthefly_f32_param_4];
	ld.param.u32 	%r34, [alma_multi_series_one_param_onthefly_f32_param_5];
	ld.param.u32 	%r35, [alma_multi_series_one_param_onthefly_f32_param_6];
	ld.param.u64 	%rd5, [alma_multi_series_one_param_onthefly_f32_param_7];
	cvta.to.global.u64 	%rd1, %rd4;
	cvta.to.global.u64 	%rd2, %rd5;
	mov.u32 	%r1, %ntid.x;
	mov.u32 	%r36, %ntid.y;
	mov.u32 	%r37, %ctaid.x;
	mul.lo.s32 	%r2, %r37, %r1;
	mov.u32 	%r3, %tid.x;
	add.s32 	%r4, %r2, %r3;
	mov.u32 	%r38, %ctaid.y;
	mov.u32 	%r39, %tid.y;
	mad.lo.s32 	%r5, %r38, %r36, %r39;
	setp.ge.s32 	%p1, %r5, %r34;
	setp.ge.s32 	%p2, %r4, %r35;
	or.pred  	%p3, %p1, %p2;
	@%p3 bra 	$L__BB9_21;
	add.s32 	%r6, %r33, -1;
	cvt.rn.f32.s32 	%f22, %r33;
	max.f32 	%f23, %f20, 0f358637BD;
	div.rn.f32 	%f1, %f22, %f23;
	setp.ge.s32 	%p4, %r3, %r33;
	mov.f32 	%f73, 0f00000000;
	@%p4 bra 	$L__BB9_4;
	add.f32 	%f25, %f1, %f1;
	mul.f32 	%f2, %f1, %f25;
	cvt.rn.f32.s32 	%f26, %r6;
	mul.f32 	%f3, %f19, %f26;
	mov.f32 	%f73, 0f00000000;
	mov.u32 	%r41, sh;
	mov.u32 	%r83, %r3;
$L__BB9_3:
	cvt.rn.f32.s32 	%f27, %r83;
	sub.f32 	%f28, %f27, %f3;
	mul.f32 	%f29, %f28, %f28;
	div.rn.f32 	%f30, %f29, %f2;
	mul.f32 	%f31, %f30, 0fBFB8AA3B;
	ex2.approx.f32 	%f32, %f31;
	shl.b32 	%r40, %r83, 2;
	add.s32 	%r42, %r41, %r40;
	st.shared.f32 	[%r42], %f32;
	add.f32 	%f73, %f73, %f32;
	add.s32 	%r83, %r83, %r1;
	setp.lt.s32 	%p5, %r83, %r33;
	@%p5 bra 	$L__BB9_3;
$L__BB9_4:
	and.b32  	%r9, %r3, 31;
	mov.b32 	%r43, %f73;
	shfl.sync.down.b32	%r44|%p6, %r43, 16, 31, -1;
	mov.b32 	%f33, %r44;
	add.f32 	%f34, %f73, %f33;
	mov.b32 	%r45, %f34;
	shfl.sync.down.b32	%r46|%p7, %r45, 8, 31, -1;
	mov.b32 	%f35, %r46;
	add.f32 	%f36, %f34, %f35;
	mov.b32 	%r47, %f36;
	shfl.sync.down.b32	%r48|%p8, %r47, 4, 31, -1;
	mov.b32 	%f37, %r48;
	add.f32 	%f38, %f36, %f37;
	mov.b32 	%r49, %f38;
	shfl.sync.down.b32	%r50|%p9, %r49, 2, 31, -1;
	mov.b32 	%f39, %r50;
	add.f32 	%f40, %f38, %f39;
	mov.b32 	%r51, %f40;
	shfl.sync.down.b32	%r52|%p10, %r51, 1, 31, -1;
	mov.b32 	%f41, %r52;
	add.f32 	%f7, %f40, %f41;
	setp.ne.s32 	%p11, %r9, 0;
	@%p11 bra 	$L__BB9_6;
	shr.u32 	%r53, %r3, 3;
	mov.u32 	%r54, _ZZ14alma_block_sumfE8warp_buf;
	add.s32 	%r55, %r54, %r53;
	st.shared.f32 	[%r55], %f7;
$L__BB9_6:
	bar.sync 	0;
	setp.gt.u32 	%p12, %r3, 31;
	@%p12 bra 	$L__BB9_11;
	add.s32 	%r56, %r1, 31;
	shr.u32 	%r57, %r56, 5;
	setp.ge.u32 	%p13, %r9, %r57;
	mov.f32 	%f74, 0f00000000;
	@%p13 bra 	$L__BB9_9;
	shl.b32 	%r58, %r9, 2;
	mov.u32 	%r59, _ZZ14alma_block_sumfE8warp_buf;
	add.s32 	%r60, %r59, %r58;
	ld.shared.f32 	%f74, [%r60];
$L__BB9_9:
	mov.b32 	%r61, %f74;
	shfl.sync.down.b32	%r62|%p14, %r61, 16, 31, -1;
	mov.b32 	%f43, %r62;
	add.f32 	%f44, %f74, %f43;
	mov.b32 	%r63, %f44;
	shfl.sync.down.b32	%r64|%p15, %r63, 8, 31, -1;
	mov.b32 	%f45, %r64;
	add.f32 	%f46, %f44, %f45;
	mov.b32 	%r65, %f46;
	shfl.sync.down.b32	%r66|%p16, %r65, 4, 31, -1;
	mov.b32 	%f47, %r66;
	add.f32 	%f48, %f46, %f47;
	mov.b32 	%r67, %f48;
	shfl.sync.down.b32	%r68|%p17, %r67, 2, 31, -1;
	mov.b32 	%f49, %r68;
	add.f32 	%f50, %f48, %f49;
	mov.b32 	%r69, %f50;
	shfl.sync.down.b32	%r70|%p18, %r69, 1, 31, -1;
	mov.b32 	%f51, %r70;
	add.f32 	%f10, %f50, %f51;
	setp.ne.s32 	%p19, %r3, 0;
	@%p19 bra 	$L__BB9_11;
	max.f32 	%f52, %f10, 0f1E3CE508;
	rcp.rn.f32 	%f53, %f52;
	st.shared.f32 	[_ZZ40alma_multi_series_one_param_onthefly_f32E10inv_norm_s], %f53;
$L__BB9_11:
	bar.sync 	0;
	cvta.to.global.u64 	%rd6, %rd3;
	mul.wide.u32 	%rd7, %r5, 4;
	add.s64 	%rd8, %rd6, %rd7;
	ld.global.nc.u32 	%r71, [%rd8];
	add.s32 	%r72, %r6, %r71;
	mad.lo.s32 	%r10, %r34, %r4, %r5;
	setp.ge.s32 	%p20, %r4, %r72;
	@%p20 bra 	$L__BB9_13;
	mul.wide.s32 	%rd19, %r10, 4;
	add.s64 	%rd20, %rd2, %rd19;
	mov.b32 	%r82, 2143289344;
	st.global.u32 	[%rd20], %r82;
	bra.uni 	$L__BB9_21;
$L__BB9_13:
	ld.shared.f32 	%f11, [_ZZ40alma_multi_series_one_param_onthefly_f32E10inv_norm_s];
	setp.lt.s32 	%p21, %r33, 1;
	mov.f32 	%f79, 0f00000000;
	@%p21 bra 	$L__BB9_20;
	add.s32 	%r11, %r4, 1;
	and.b32  	%r12, %r33, 3;
	setp.lt.u32 	%p22, %r33, 4;
	mov.f32 	%f79, 0f00000000;
	mov.b32 	%r87, 0;
	@%p22 bra 	$L__BB9_17;
	and.b32  	%r87, %r33, 2147483644;
	neg.s32 	%r86, %r87;
	sub.s32 	%r75, %r11, %r33;
	mad.lo.s32 	%r84, %r34, %r75, %r5;
	shl.b32 	%r16, %r34, 2;
	mov.f32 	%f79, 0f00000000;
	mov.u32 	%r85, sh;
	mul.wide.s32 	%rd11, %r34, 4;
$L__BB9_16:
	.pragma "nounroll";
	mul.wide.s32 	%rd9, %r84, 4;
	add.s64 	%rd10, %rd1, %rd9;
	ld.global.nc.f32 	%f58, [%rd10];
	ld.shared.v4.f32 	{%f59, %f60, %f61, %f62}, [%r85];
	fma.rn.f32 	%f63, %f58, %f59, %f79;
	add.s64 	%rd12, %rd10, %rd11;
	ld.global.nc.f32 	%f64, [%rd12];
	fma.rn.f32 	%f65, %f64, %f60, %f63;
	add.s64 	%rd13, %rd12, %rd11;
	ld.global.nc.f32 	%f66, [%rd13];
	fma.rn.f32 	%f67, %f66, %f61, %f65;
	add.s64 	%rd14, %rd13, %rd11;
	ld.global.nc.f32 	%f68, [%rd14];
	fma.rn.f32 	%f79, %f68, %f62, %f67;
	add.s32 	%r86, %r86, 4;
	add.s32 	%r85, %r85, 16;
	add.s32 	%r84, %r84, %r16;
	setp.ne.s32 	%p23, %r86, 0;
	@%p23 bra 	$L__BB9_16;
$L__BB9_17:
	setp.eq.s32 	%p24, %r12, 0;
	@%p24 bra 	$L__BB9_20;
	shl.b32 	%r76, %r87, 2;
	mov.u32 	%r77, sh;
	add.s32 	%r90, %r77, %r76;
	add.s32 	%r78, %r3, %r87;
	add.s32 	%r79, %r78, %r2;
	sub.s32 	%r80, %r79, %r33;
	mad.lo.s32 	%r81, %r34, %r80, %r34;
	add.s32 	%r89, %r5, %r81;
	neg.s32 	%r88, %r12;
$L__BB9_19:
	.pragma "nounroll";
	mul.wide.s32 	%rd15, %r89, 4;
	add.s64 	%rd16, %rd1, %rd15;
	ld.global.nc.f32 	%f69, [%rd16];
	ld.shared.f32 	%f70, [%r90];
	fma.rn.f32 	%f79, %f69, %f70, %f79;
	add.s32 	%r90, %r90, 4;
	add.s32 	%r89, %r89, %r34;
	add.s32 	%r88, %r88, 1;
	setp.ne.s32 	%p25, %r88, 0;
	@%p25 bra 	$L__BB9_19;
$L__BB9_20:
	mul.f32 	%f71, %f11, %f79;
	mul.wide.s32 	%rd17, %r10, 4;
	add.s64 	%rd18, %rd2, %rd17;
	st.global.f32 	[%rd18], %f71;
$L__BB9_21:
	ret;

}
	// .globl	alma_multi_series_one_param_f32
.visible .entry alma_multi_series_one_param_f32(
	.param .u64 .ptr .align 1 alma_multi_series_one_param_f32_param_0,
	.param .u64 .ptr .align 1 alma_multi_series_one_param_f32_param_1,
	.param .u32 alma_multi_series_one_param_f32_param_2,
	.param .f32 alma_multi_series_one_param_f32_param_3,
	.param .u32 alma_multi_series_one_param_f32_param_4,
	.param .u32 alma_multi_series_one_param_f32_param_5,
	.param .u64 .ptr .align 1 alma_multi_series_one_param_f32_param_6,
	.param .u64 .ptr .align 1 alma_multi_series_one_param_f32_param_7
)
{
	.reg .pred 	%p<16>;
	.reg .b32 	%r<96>;
	.reg .b32 	%f<37>;
	.reg .b64 	%rd<37>;

	ld.param.u64 	%rd9, [alma_multi_series_one_param_f32_param_0];
	ld.param.u64 	%rd10, [alma_multi_series_one_param_f32_param_1];
	ld.param.u32 	%r45, [alma_multi_series_one_param_f32_param_2];
	ld.param.f32 	%f8, [alma_multi_series_one_param_f32_param_3];
	ld.param.u32 	%r46, [alma_multi_series_one_param_f32_param_4];
	ld.param.u32 	%r47, [alma_multi_series_one_param_f32_param_5];
	ld.param.u64 	%rd8, [alma_multi_series_one_param_f32_param_6];
	ld.param.u64 	%rd11, [alma_multi_series_one_param_f32_param_7];
	cvta.to.global.u64 	%rd1, %rd10;
	cvta.to.global.u64 	%rd2, %rd9;
	cvta.to.global.u64 	%rd3, %rd11;
	mov.u32 	%r1, %ntid.x;
	mov.u32 	%r2, %ntid.y;
	mov.u32 	%r48, %ctaid.x;
	mul.lo.s32 	%r3, %r48, %r1;
	mov.u32 	%r4, %tid.x;
	add.s32 	%r5, %r3, %r4;
	mov.u32 	%r49, %ctaid.y;
	mov.u32 	%r6, %tid.y;
	mad.lo.s32 	%r7, %r49, %r2, %r6;
	setp.ge.s32 	%p1, %r7, %r46;
	setp.ge.s32 	%p2, %r5, %r47;
	or.pred  	%p3, %p1, %p2;
	@%p3 bra 	$L__BB10_18;
	mad.lo.s32 	%r88, %r6, %r1, %r4;
	setp.ge.s32 	%p4, %r88, %r45;
	@%p4 bra 	$L__BB10_8;
	mul.lo.s32 	%r9, %r1, %r2;
	add.s32 	%r50, %r88, %r9;
	max.u32 	%r51, %r45, %r50;
	setp.lt.u32 	%p5, %r50, %r45;
	selp.u32 	%r52, 1, 0, %p5;
	add.s32 	%r53, %r50, %r52;
	sub.s32 	%r54, %r51, %r53;
	div.u32 	%r55, %r54, %r9;
	add.s32 	%r10, %r55, %r52;
	and.b32  	%r56, %r10, 3;
	setp.eq.s32 	%p6, %r56, 3;
	@%p6 bra 	$L__BB10_5;
	add.s32 	%r57, %r10, 1;
	and.b32  	%r58, %r57, 3;
	shl.b32 	%r59, %r88, 2;
	mov.u32 	%r60, sh;
	add.s32 	%r86, %r60, %r59;
	shl.b32 	%r12, %r9, 2;
	mul.wide.u32 	%rd12, %r88, 4;
	add.s64 	%rd36, %rd1, %rd12;
	mul.wide.u32 	%rd5, %r9, 4;
	neg.s32 	%r85, %r58;
	mad.lo.s32 	%r61, %r2, %r58, %r6;
	mad.lo.s32 	%r88, %r1, %r61, %r4;
$L__BB10_4:
	.pragma "nounroll";
	ld.global.nc.f32 	%f9, [%rd36];
	st.shared.f32 	[%r86], %f9;
	add.s32 	%r86, %r86, %r12;
	add.s64 	%rd36, %rd36, %rd5;
	add.s32 	%r85, %r85, 1;
	setp.ne.s32 	%p7, %r85, 0;
	@%p7 bra 	$L__BB10_4;
$L__BB10_5:
	setp.lt.u32 	%p8, %r10, 3;
	@%p8 bra 	$L__BB10_8;
	mov.u32 	%r63, sh;
	shl.b32 	%r66, %r9, 2;
$L__BB10_7:
	mul.wide.u32 	%rd13, %r88, 4;
	add.s64 	%rd14, %rd1, %rd13;
	ld.global.nc.f32 	%f10, [%rd14];
	shl.b32 	%r62, %r88, 2;
	add.s32 	%r64, %r63, %r62;
	st.shared.f32 	[%r64], %f10;
	add.s32 	%r65, %r88, %r9;
	mul.wide.u32 	%rd15, %r65, 4;
	add.s64 	%rd16, %rd1, %rd15;
	ld.global.nc.f32 	%f11, [%rd16];
	add.s32 	%r67, %r64, %r66;
	st.shared.f32 	[%r67], %f11;
	add.s32 	%r68, %r65, %r9;
	mul.wide.u32 	%rd17, %r68, 4;
	add.s64 	%rd18, %rd1, %rd17;
	ld.global.nc.f32 	%f12, [%rd18];
	add.s32 	%r69, %r67, %r66;
	st.shared.f32 	[%r69], %f12;
	add.s32 	%r70, %r68, %r9;
	mul.wide.u32 	%rd19, %r70, 4;
	add.s64 	%rd20, %rd1, %rd19;
	ld.global.nc.f32 	%f13, [%rd20];
	add.s32 	%r71, %r69, %r66;
	st.shared.f32 	[%r71], %f13;
	add.s32 	%r88, %r70, %r9;
	setp.lt.s32 	%p9, %r88, %r45;
	@%p9 bra 	$L__BB10_7;
$L__BB10_8:
	bar.sync 	0;
	cvta.to.global.u64 	%rd21, %rd8;
	mul.wide.u32 	%rd22, %r7, 4;
	add.s64 	%rd23, %rd21, %rd22;
	ld.global.nc.u32 	%r72, [%rd23];
	add.s32 	%r73, %r45, %r72;
	add.s32 	%r74, %r73, -1;
	mad.lo.s32 	%r22, %r46, %r5, %r7;
	setp.ge.s32 	%p10, %r5, %r74;
	@%p10 bra 	$L__BB10_10;
	mul.wide.s32 	%rd34, %r22, 4;
	add.s64 	%rd35, %rd3, %rd34;
	mov.b32 	%r84, 2143289344;
	st.global.u32 	[%rd35], %r84;
	bra.uni 	$L__BB10_18;
$L__BB10_10:
	setp.lt.s32 	%p11, %r45, 1;
	mov.f32 	%f36, 0f00000000;
	@%p11 bra 	$L__BB10_17;
	add.s32 	%r23, %r5, 1;
	and.b32  	%r24, %r45, 3;
	setp.lt.u32 	%p12, %r45, 4;
	mov.f32 	%f36, 0f00000000;
	mov.b32 	%r92, 0;
	@%p12 bra 	$L__BB10_14;
	and.b32  	%r92, %r45, 2147483644;
	neg.s32 	%r91, %r92;
	sub.s32 	%r77, %r23, %r45;
	mad.lo.s32 	%r89, %r46, %r77, %r7;
	shl.b32 	%r28, %r46, 2;
	mov.f32 	%f36, 0f00000000;
	mov.u32 	%r90, sh;
	mul.wide.s32 	%rd26, %r46, 4;
$L__BB10_13:
	.pragma "nounroll";
	mul.wide.s32 	%rd24, %r89, 4;
	add.s64 	%rd25, %rd2, %rd24;
	ld.global.nc.f32 	%f18, [%rd25];
	ld.shared.v4.f32 	{%f19, %f20, %f21, %f22}, [%r90];
	fma.rn.f32 	%f23, %f18, %f19, %f36;
	add.s64 	%rd27, %rd25, %rd26;
	ld.global.nc.f32 	%f24, [%rd27];
	fma.rn.f32 	%f25, %f24, %f20, %f23;
	add.s64 	%rd28, %rd27, %rd26;
	ld.global.nc.f32 	%f26, [%rd28];
	fma.rn.f32 	%f27, %f26, %f21, %f25;
	add.s64 	%rd29, %rd28, %rd26;
	ld.global.nc.f32 	%f28, [%rd29];
	fma.rn.f32 	%f36, %f28, %f22, %f27;
	add.s32 	%r91, %r91, 4;
	add.s32 	%r90, %r90, 16;
	add.s32 	%r89, %r89, %r28;
	setp.ne.s32 	%p13, %r91, 0;
	@%p13 bra 	$L__BB10_13;
$L__BB10_14:
	setp.eq.s32 	%p14, %r24, 0;
	@%p14 bra 	$L__BB10_17;
	shl.b32 	%r78, %r92, 2;
	mov.u32 	%r79, sh;
	add.s32 	%r95, %r79, %r78;
	add.s32 	%r80, %r4, %r92;
	add.s32 	%r81, %r80, %r3;
	sub.s32 	%r82, %r81, %r45;
	mad.lo.s32 	%r83, %r46, %r82, %r46;
	add.s32 	%r94, %r7, %r83;
	neg.s32 	%r93, %r24;
$L__BB10_16:
	.pragma "nounroll";
	mul.wide.s32 	%rd30, %r94, 4;
	add.s64 	%rd31, %rd2, %rd30;
	ld.global.nc.f32 	%f29, [%rd31];
	ld.shared.f32 	%f30, [%r95];
	fma.rn.f32 	%f36, %f29, %f30, %f36;
	add.s32 	%r95, %r95, 4;
	add.s32 	%r94, %r94, %r46;
	add.s32 	%r93, %r93, 1;
	setp.ne.s32 	%p15, %r93, 0;
	@%p15 bra 	$L__BB10_16;
$L__BB10_17:
	mul.f32 	%f31, %f8, %f36;
	mul.wide.s32 	%rd32, %r22, 4;
	add.s64 	%rd33, %rd3, %rd32;
	st.global.f32 	[%rd33], %f31;
$L__BB10_18:
	ret;

}
	// .globl	alma_precompute_weights_f32
.visible .entry alma_precompute_weights_f32(
	.param .u64 .ptr .align 1 alma_precompute_weights_f32_param_0,
	.param .u64 .ptr .align 1 alma_precompute_weights_f32_param_1,
	.param .u64 .ptr .align 1 alma_precompute_weights_f32_param_2,
	.param .u32 alma_precompute_weights_f32_param_3,
	.param .u32 alma_precompute_weights_f32_param_4,
	.param .u64 .ptr .align 1 alma_precompute_weights_f32_param_5,
	.param .u64 .ptr .align 1 alma_precompute_weights_f32_param_6
)
{
	.reg .pred 	%p<26>;
	.reg .b32 	%r<53>;
	.reg .b32 	%f<51>;
	.reg .b64 	%rd<19>;
	// demoted variable
	.shared .align 4 .f32 _ZZ27alma_precompute_weights_f32E10inv_norm_s;
	ld.param.u64 	%rd2, [alma_precompute_weights_f32_param_0];
	ld.param.u64 	%rd3, [alma_precompute_weights_f32_param_1];
	ld.param.u64 	%rd4, [alma_precompute_weights_f32_param_2];
	ld.param.u32 	%r13, [alma_precompute_weights_f32_param_3];
	ld.param.u32 	%r12, [alma_precompute_weights_f32_param_4];
	ld.param.u64 	%rd5, [alma_precompute_weights_f32_param_5];
	ld.param.u64 	%rd6, [alma_precompute_weights_f32_param_6];
	mov.u32 	%r1, %ctaid.x;
	setp.ge.s32 	%p2, %r1, %r13;
	@%p2 bra 	$L__BB11_16;
	cvta.to.global.u64 	%rd7, %rd2;
	cvta.to.global.u64 	%rd8, %rd3;
	cvta.to.global.u64 	%rd9, %rd4;
	mul.wide.u32 	%rd10, %r1, 4;
	add.s64 	%rd11, %rd7, %rd10;
	ld.global.nc.u32 	%r2, [%rd11];
	add.s64 	%rd12, %rd8, %rd10;
	ld.global.nc.f32 	%f13, [%rd12];
	add.s32 	%r14, %r2, -1;
	cvt.rn.f32.s32 	%f14, %r14;
	mul.f32 	%f1, %f13, %f14;
	cvt.rn.f32.s32 	%f15, %r2;
	add.s64 	%rd13, %rd9, %rd10;
	ld.global.nc.f32 	%f16, [%rd13];
	max.f32 	%f17, %f16, 0f358637BD;
	div.rn.f32 	%f2, %f15, %f17;
	mov.u32 	%r52, %tid.x;
	setp.ge.s32 	%p3, %r52, %r2;
	mov.f32 	%f49, 0f00000000;
	@%p3 bra 	$L__BB11_4;
	mov.u32 	%r4, %ntid.x;
	add.f32 	%f19, %f2, %f2;
	mul.f32 	%f3, %f2, %f19;
	mov.f32 	%f49, 0f00000000;
	mov.u32 	%r16, sh;
	mov.u32 	%r51, %r52;
$L__BB11_3:
	cvt.rn.f32.s32 	%f20, %r51;
	sub.f32 	%f21, %f20, %f1;
	mul.f32 	%f22, %f21, %f21;
	div.rn.f32 	%f23, %f22, %f3;
	mul.f32 	%f24, %f23, 0fBFB8AA3B;
	ex2.approx.f32 	%f25, %f24;
	shl.b32 	%r15, %r51, 2;
	add.s32 	%r17, %r16, %r15;
	st.shared.f32 	[%r17], %f25;
	add.f32 	%f49, %f49, %f25;
	add.s32 	%r51, %r51, %r4;
	setp.lt.s32 	%p4, %r51, %r2;
	@%p4 bra 	$L__BB11_3;
$L__BB11_4:
	and.b32  	%r7, %r52, 31;
	mov.b32 	%r18, %f49;
	shfl.sync.down.b32	%r19|%p5, %r18, 16, 31, -1;
	mov.b32 	%f26, %r19;
	add.f32 	%f27, %f49, %f26;
	mov.b32 	%r20, %f27;
	shfl.sync.down.b32	%r21|%p6, %r20, 8, 31, -1;
	mov.b32 	%f28, %r21;
	add.f32 	%f29, %f27, %f28;
	mov.b32 	%r22, %f29;
	shfl.sync.down.b32	%r23|%p7, %r22, 4, 31, -1;
	mov.b32 	%f30, %r23;
	add.f32 	%f31, %f29, %f30;
	mov.b32 	%r24, %f31;
	shfl.sync.down.b32	%r25|%p8, %r24, 2, 31, -1;
	mov.b32 	%f32, %r25;
	add.f32 	%f33, %f31, %f32;
	mov.b32 	%r26, %f33;
	shfl.sync.down.b32	%r27|%p9, %r26, 1, 31, -1;
	mov.b32 	%f34, %r27;
	add.f32 	%f7, %f33, %f34;
	setp.ne.s32 	%p10, %r7, 0;
	@%p10 bra 	$L__BB11_6;
	shr.u32 	%r28, %r52, 3;
	mov.u32 	%r29, _ZZ14alma_block_sumfE8warp_buf;
	add.s32 	%r30, %r29, %r28;
	st.shared.f32 	[%r30], %f7;
$L__BB11_6:
	bar.sync 	0;
	setp.gt.u32 	%p12, %r52, 31;
	mov.pred 	%p25, 0;
	@%p12 bra 	$L__BB11_11;
	mov.u32 	%r31, %ntid.x;
	add.s32 	%r32, %r31, 31;
	shr.u32 	%r33, %r32, 5;
	setp.ge.u32 	%p13, %r7, %r33;
	mov.f32 	%f50, 0f00000000;
	@%p13 bra 	$L__BB11_9;
	shl.b32 	%r34, %r7, 2;
	mov.u32 	%r35, _ZZ14alma_block_sumfE8warp_buf;
	add.s32 	%r36, %r35, %r34;
	ld.shared.f32 	%f50, [%r36];
$L__BB11_9:
	mov.b32 	%r37, %f50;
	shfl.sync.down.b32	%r38|%p15, %r37, 16, 31, -1;
	mov.b32 	%f36, %r38;
	add.f32 	%f37, %f50, %f36;
	mov.b32 	%r39, %f37;
	shfl.sync.down.b32	%r40|%p16, %r39, 8, 31, -1;
	mov.b32 	%f38, %r40;
	add.f32 	%f39, %f37, %f38;
	mov.b32 	%r41, %f39;
	shfl.sync.down.b32	%r42|%p17, %r41, 4, 31, -1;
	mov.b32 	%f40, %r42;
	add.f32 	%f41, %f39, %f40;
	mov.b32 	%r43, %f41;
	shfl.sync.down.b32	%r44|%p18, %r43, 2, 31, -1;
	mov.b32 	%f42, %r44;
	add.f32 	%f43, %f41, %f42;
	mov.b32 	%r45, %f43;
	shfl.sync.down.b32	%r46|%p19, %r45, 1, 31, -1;
	mov.b32 	%f44, %r46;
	add.f32 	%f10, %f43, %f44;
	setp.ne.s32 	%p20, %r52, 0;
	@%p20 bra 	$L__BB11_11;
	max.f32 	%f45, %f10, 0f1E3CE508;
	rcp.rn.f32 	%f46, %f45;
	st.shared.f32 	[_ZZ27alma_precompute_weights_f32E10inv_norm_s], %f46;
	mov.pred 	%p25, -1;
$L__BB11_11:
	setp.ge.s32 	%p22, %r52, %r2;
	bar.sync 	0;
	ld.shared.f32 	%f11, [_ZZ27alma_precompute_weights_f32E10inv_norm_s];
	@%p22 bra 	$L__BB11_14;
	mul.lo.s32 	%r8, %r12, %r1;
	mov.u32 	%r9, %ntid.x;
	cvta.to.global.u64 	%rd1, %rd5;
	mov.u32 	%r48, sh;
$L__BB11_13:
	shl.b32 	%r47, %r52, 2;
	add.s32 	%r49, %r48, %r47;
	ld.shared.f32 	%f47, [%r49];
	add.s32 	%r50, %r52, %r8;
	mul.wide.s32 	%rd14, %r50, 4;
	add.s64 	%rd15, %rd1, %rd14;
	st.global.f32 	[%rd15], %f47;
	add.s32 	%r52, %r52, %r9;
	setp.lt.s32 	%p23, %r52, %r2;
	@%p23 bra 	$L__BB11_13;
$L__BB11_14:
	not.pred 	%p24, %p25;
	@%p24 bra 	$L__BB11_16;
	cvta.to.global.u64 	%rd16, %rd6;
	add.s64 	%rd18, %rd16, %rd10;
	st.global.f32 	[%rd18], %f11;
$L__BB11_16:
	ret;

}


// ===== COMPILED SASS (sm_100) =====

	.target	sm_100

	.elftype	@"ET_EXEC"


//--------------------- .note.nv.tkinfo           --------------------------
	.section	.note.nv.tkinfo,"",@"SHT_NOTE"
	.sectionflags	@"SHF_NOTE_NV_TKINFO"
	.tkinfo
        /*0018*/ 	.word	0x00000002
        /*0030*/ 	.string	""
        /*0030*/ 	.string	"ptxas"
        /*0030*/ 	.string	"Cuda compilation tools, release 13.0, V13.0.88"
        /*0030*/ 	.string	"Build cuda_13.0.r13.0/compiler.36424714_0"
        /*0030*/ 	.string	"-arch sm_100 -m 64 "



//--------------------- .note.nv.cuinfo           --------------------------
	.section	.note.nv.cuinfo,"",@"SHT_NOTE"
	.sectionflags	@"SHF_NOTE_NV_CUINFO"
        /*0018*/ 	.short	0x0002
        /*001a*/ 	.short	0x0064
        /*001c*/ 	.short	0x0082
	.zero		2


//--------------------- .nv.info                  --------------------------
	.section	.nv.info,"",@"SHT_CUDA_INFO"
	.align	4


	//----- nvinfo : EIATTR_REGCOUNT
	.align		4
        /*0000*/ 	.byte	0x04, 0x2f
        /*0002*/ 	.short	(.L_1 - .L_0)
	.align		4
.L_0:
        /*0004*/ 	.word	index@(alma_batch_f32_onthefly)
        /*0008*/ 	.word	0x0000001a


	//----- nvinfo : EIATTR_FRAME_SIZE
	.align		4
.L_1:
        /*000c*/ 	.byte	0x04, 0x11
        /*000e*/ 	.short	(.L_3 - .L_2)
	.align		4
.L_2:
        /*0010*/ 	.word	index@($__internal_7_$__cuda_sm3x_div_rn_noftz_f32_slowpath)
        /*0014*/ 	.word	0x00000000


	//----- nvinfo : EIATTR_FRAME_SIZE
	.align		4
.L_3:
        /*0018*/ 	.byte	0x04, 0x11
        /*001a*/ 	.short	(.L_5 - .L_4)
	.align		4
.L_4:
        /*001c*/ 	.word	index@($__internal_6_$__cuda_sm20_rcp_rn_f32_slowpath)
        /*0020*/ 	.word	0x00000000


	//----- nvinfo : EIATTR_FRAME_SIZE
	.align		4
.L_5:
        /*0024*/ 	.byte	0x04, 0x11
        /*0026*/ 	.short	(.L_7 - .L_6)
	.align		4
.L_6:
        /*0028*/ 	.word	index@(alma_batch_f32_onthefly)
        /*002c*/ 	.word	0x00000000


	//----- nvinfo : EIATTR_REGCOUNT
	.align		4
.L_7:
        /*0030*/ 	.byte	0x04, 0x2f
        /*0032*/ 	.short	(.L_9 - .L_8)
	.align		4
.L_8:
        /*0034*/ 	.word	index@(alma_batch_f32)
        /*0038*/ 	.word	0x0000001a


	//----- nvinfo : EIATTR_FRAME_SIZE
	.align		4
.L_9:
        /*003c*/ 	.byte	0x04, 0x11
        /*003e*/ 	.short	(.L_11 - .L_10)
	.align		4
.L_10:
        /*0040*/ 	.word	index@(alma_batch_f32)
        /*0044*/ 	.word	0x00000000


	//----- nvinfo : EIATTR_REGCOUNT
	.align		4
.L_11:
        /*0048*/ 	.byte	0x04, 0x2f
        /*004a*/ 	.short	(.L_13 - .L_12)
	.align		4
.L_12:
        /*004c*/ 	.word	index@(alma_batch_tiled_async_f32)
        /*0050*/ 	.word	0x00000020


	//----- nvinfo : EIATTR_FRAME_SIZE
	.align		4
.L_13:
        /*0054*/ 	.byte	0x04, 0x11
        /*0056*/ 	.short	(.L_15 - .L_14)
	.align		4
.L_14:
        /*0058*/ 	.word	index@($__internal_5_$__cuda_sm3x_div_rn_noftz_f32_slowpath)
        /*005c*/ 	.word	0x00000000


	//----- nvinfo : EIATTR_FRAME_SIZE
	.align		4
.L_15:
        /*0060*/ 	.byte	0x04, 0x11
        /*0062*/ 	.short	(.L_17 - .L_16)
	.align		4
.L_16:
        /*0064*/ 	.word	index@($__internal_4_$__cuda_sm20_rcp_rn_f32_slowpath)
        /*0068*/ 	.word	0x00000000


	//----- nvinfo : EIATTR_FRAME_SIZE
	.align		4
.L_17:
        /*006c*/ 	.byte	0x04, 0x11
        /*006e*/ 	.short	(.L_19 - .L_18)
	.align		4
.L_18:
        /*0070*/ 	.word	index@(alma_batch_tiled_async_f32)
        /*0074*/ 	.word	0x00000000


	//----- nvinfo : EIATTR_REGCOUNT
	.align		4
.L_19:
        /*0078*/ 	.byte	0x04, 0x2f
        /*007a*/ 	.short	(.L_21 - .L_20)
	.align		4
.L_20:
        /*007c*/ 	.word	index@(alma_batch_tiled_f32_tile128)
        /*0080*/ 	.word	0x0000002a


	//----- nvinfo : EIATTR_FRAME_SIZE
	.align		4
.L_21:
        /*0084*/ 	.byte	0x04, 0x11
        /*0086*/ 	.short	(.L_23 - .L_22)
	.align		4
.L_22:
        /*0088*/ 	.word	index@(alma_batch_tiled_f32_tile128)
        /*008c*/ 	.word	0x00000000


	//----- nvinfo : EIATTR_REGCOUNT
	.align		4
.L_23:
        /*0090*/ 	.byte	0x04, 0x2f
        /*0092*/ 	.short	(.L_25 - .L_24)
	.align		4
.L_24:
        /*0094*/ 	.word	index@(alma_batch_tiled_f32_tile256)
        /*0098*/ 	.word	0x0000002a


	//----- nvinfo : EIATTR_FRAME_SIZE
	.align		4
.L_25:
        /*009c*/ 	.byte	0x04, 0x11
        /*009e*/ 	.short	(.L_27 - .L_26)
	.align		4
.L_26:
        /*00a0*/ 	.word	index@(alma_batch_tiled_f32_tile256)
        /*00a4*/ 	.word	0x00000000


	//----- nvinfo : EIATTR_REGCOUNT
	.align		4
.L_27:
        /*00a8*/ 	.byte	0x04, 0x2f
        /*00aa*/ 	.short	(.L_29 - .L_28)
	.align		4
.L_28:
        /*00ac*/ 	.word	index@(alma_batch_tiled_f32_tile512)
        /*00b0*/ 	.word	0x0000002a


	//----- nvinfo : EIATTR_FRAME_SIZE
	.align		4
.L_29:
        /*00b4*/ 	.byte	0x04, 0x11
        /*00b6*/ 	.short	(.L_31 - .L_30)
	.align		4
.L_30:
        /*00b8*/ 	.word	index@(alma_batch_tiled_f32_tile512)
        /*00bc*/ 	.word	0x00000000


	//----- nvinfo : EIATTR_REGCOUNT
	.align		4
.L_31:
        /*00c0*/ 	.byte	0x04, 0x2f
        /*00c2*/ 	.short	(.L_33 - .L_32)
	.align		4
.L_32:
        /*00c4*/ 	.word	index@(alma_batch_tiled_f32_2x_tile128)
        /*00c8*/ 	.word	0x0000002c


	//----- nvinfo : EIATTR_FRAME_SIZE
	.align		4
.L_33:
        /*00cc*/ 	.byte	0x04, 0x11
        /*00ce*/ 	.short	(.L_35 - .L_34)
	.align		4
.L_34:
        /*00d0*/ 	.word	index@(alma_batch_tiled_f32_2x_tile128)
        /*00d4*/ 	.word	0x00000000


	//----- nvinfo : EIATTR_REGCOUNT
	.align		4
.L_35:
        /*00d8*/ 	.byte	0x04, 0x2f
        /*00da*/ 	.short	(.L_37 - .L_36)
	.align		4
.L_36:
        /*00dc*/ 	.word	index@(alma_batch_tiled_f32_2x_tile256)
        /*00e0*/ 	.word	0x0000002c


	//----- nvinfo : EIATTR_FRAME_SIZE
	.align		4
.L_37:
        /*00e4*/ 	.byte	0x04, 0x11
        /*00e6*/ 	.short	(.L_39 - .L_38)
	.align		4
.L_38:
        /*00e8*/ 	.word	index@(alma_batch_tiled_f32_2x_tile256)
        /*00ec*/ 	.word	0x00000000


	//----- nvinfo : EIATTR_REGCOUNT
	.align		4
.L_39:
        /*00f0*/ 	.byte	0x04, 0x2f
        /*00f2*/ 	.short	(.L_41 - .L_40)
	.align		4
.L_40:
        /*00f4*/ 	.word	index@(alma_batch_tiled_f32_2x_tile512)
        /*00f8*/ 	.word	0x0000002c


	//----- nvinfo : EIATTR_FRAME_SIZE
	.align		4
.L_41:
        /*00fc*/ 	.byte	0x04, 0x11
        /*00fe*/ 	.short	(.L_43 - .L_42)
	.align		4
.L_42:
        /*0100*/ 	.word	index@(alma_batch_tiled_f32_2x_tile512)
        /*0104*/ 	.word	0x00000000


	//----- nvinfo : EIATTR_REGCOUNT
	.align		4
.L_43:
        /*0108*/ 	.byte	0x04, 0x2f
        /*010a*/ 	.short	(.L_45 - .L_44)
	.align		4
.L_44:
        /*010c*/ 	.word	index@(alma_multi_series_one_param_onthefly_f32)
        /*0110*/ 	.word	0x0000001d


	//----- nvinfo : EIATTR_FRAME_SIZE
	.align		4
.L_45:
        /*0114*/ 	.byte	0x04, 0x11
        /*0116*/ 	.short	(.L_47 - .L_46)
	.align		4
.L_46:
        /*0118*/ 	.word	index@($__internal_3_$__cuda_sm3x_div_rn_noftz_f32_slowpath)
        /*011c*/ 	.word	0x00000000


	//----- nvinfo : EIATTR_FRAME_SIZE
	.align		4
.L_47:
        /*0120*/ 	.byte	0x04, 0x11
        /*0122*/ 	.short	(.L_49 - .L_48)
	.align		4
.L_48:
        /*0124*/ 	.word	index@($__internal_2_$__cuda_sm20_rcp_rn_f32_slowpath)
        /*0128*/ 	.word	0x00000000


	//----- nvinfo : EIATTR_FRAME_SIZE
	.align		4
.L_49:
        /*012c*/ 	.byte	0x04, 0x11
        /*012e*/ 	.short	(.L_51 - .L_50)
	.align		4
.L_50:
        /*0130*/ 	.word	index@(alma_multi_series_one_param_onthefly_f32)
        /*0134*/ 	.word	0x00000000


	//----- nvinfo : EIATTR_REGCOUNT
	.align		4
.L_51:
        /*0138*/ 	.byte	0x04, 0x2f
        /*013a*/ 	.short	(.L_53 - .L_52)
	.align		4
.L_52:
        /*013c*/ 	.word	index@(alma_multi_series_one_param_f32)
        /*0140*/ 	.word	0x0000001c


	//----- nvinfo : EIATTR_FRAME_SIZE
	.align		4
.L_53:
        /*0144*/ 	.byte	0x04, 0x11
        /*0146*/ 	.short	(.L_55 - .L_54)
	.align		4
.L_54:
        /*0148*/ 	.word	index@(alma_multi_series_one_param_f32)
        /*014c*/ 	.word	0x00000000


	//----- nvinfo : EIATTR_REGCOUNT
	.align		4
.L_55:
        /*0150*/ 	.byte	0x04, 0x2f
        /*0152*/ 	.short	(.L_57 - .L_56)
	.align		4
.L_56:
        /*0154*/ 	.word	index@(alma_precompute_weights_f32)
        /*0158*/ 	.word	0x00000016


	//----- nvinfo : EIATTR_FRAME_SIZE
	.align		4
.L_57:
        /*015c*/ 	.byte	0x04, 0x11
        /*015e*/ 	.short	(.L_59 - .L_58)
	.align		4
.L_58:
        /*0160*/ 	.word	index@($__internal_1_$__cuda_sm3x_div_rn_noftz_f32_slowpath)
        /*0164*/ 	.word	0x00000000


	//----- nvinfo : EIATTR_FRAME_SIZE
	.align		4
.L_59:
        /*0168*/ 	.byte	0x04, 0x11
        /*016a*/ 	.short	(.L_61 - .L_60)
	.align		4
.L_60:
        /*016c*/ 	.word	index@($__internal_0_$__cuda_sm20_rcp_rn_f32_slowpath)
        /*0170*/ 	.word	0x00000000


	//----- nvinfo : EIATTR_FRAME_SIZE
	.align		4
.L_61:
        /*0174*/ 	.byte	0x04, 0x11
        /*0176*/ 	.short	(.L_63 - .L_62)
	.align		4
.L_62:
        /*0178*/ 	.word	index@(alma_precompute_weights_f32)
        /*017c*/ 	.word	0x00000000


	//----- nvinfo : EIATTR_MIN_STACK_SIZE
	.align		4
.L_63:
        /*0180*/ 	.byte	0x04, 0x12
        /*0182*/ 	.short	(.L_65 - .L_64)
	.align		4
.L_64:
        /*0184*/ 	.word	index@(alma_precompute_weights_f32)
        /*0188*/ 	.word	0x00000000


	//----- nvinfo : EIATTR_MIN_STACK_SIZE
	.align		4
.L_65:
        /*018c*/ 	.byte	0x04, 0x12
        /*018e*/ 	.short	(.L_67 - .L_66)
	.align		4
.L_66:
        /*0190*/ 	.word	index@(alma_multi_series_one_param_f32)
        /*0194*/ 	.word	0x00000000


	//----- nvinfo : EIATTR_MIN_STACK_SIZE
	.align		4
.L_67:
        /*0198*/ 	.byte	0x04, 0x12
        /*019a*/ 	.short	(.L_69 - .L_68)
	.align		4
.L_68:
        /*019c*/ 	.word	index@(alma_multi_series_one_param_onthefly_f32)
        /*01a0*/ 	.word	0x00000000


	//----- nvinfo : EIATTR_MIN_STACK_SIZE
	.align		4
.L_69:
        /*01a4*/ 	.byte	0x04, 0x12
        /*01a6*/ 	.short	(.L_71 - .L_70)
	.align		4
.L_70:
        /*01a8*/ 	.word	index@(alma_batch_tiled_f32_2x_tile512)
        /*01ac*/ 	.word	0x00000000


	//----- nvinfo : EIATTR_MIN_STACK_SIZE
	.align		4
.L_71:
        /*01b0*/ 	.byte	0x04, 0x12
        /*01b2*/ 	.short	(.L_73 - .L_72)
	.align		4
.L_72:
        /*01b4*/ 	.word	index@(alma_batch_tiled_f32_2x_tile256)
        /*01b8*/ 	.word	0x00000000


	//----- nvinfo : EIATTR_MIN_STACK_SIZE
	.align		4
.L_73:
        /*01bc*/ 	.byte	0x04, 0x12
        /*01be*/ 	.short	(.L_75 - .L_74)
	.align		4
.L_74:
        /*01c0*/ 	.word	index@(alma_batch_tiled_f32_2x_tile128)
        /*01c4*/ 	.word	0x00000000


	//----- nvinfo : EIATTR_MIN_STACK_SIZE
	.align		4
.L_75:
        /*01c8*/ 	.byte	0x04, 0x12
        /*01ca*/ 	.short	(.L_77 - .L_76)
	.align		4
.L_76:
        /*01cc*/ 	.word	index@(alma_batch_tiled_f32_tile512)
        /*01d0*/ 	.word	0x00000000


	//----- nvinfo : EIATTR_MIN_STACK_SIZE
	.align		4
.L_77:
        /*01d4*/ 	.byte	0x04, 0x12
        /*01d6*/ 	.short	(.L_79 - .L_78)
	.align		4
.L_78:
        /*01d8*/ 	.word	index@(alma_batch_tiled_f32_tile256)
        /*01dc*/ 	.word	0x00000000


	//----- nvinfo : EIATTR_MIN_STACK_SIZE
	.align		4
.L_79:
        /*01e0*/ 	.byte	0x04, 0x12
        /*01e2*/ 	.short	(.L_81 - .L_80)
	.align		4
.L_80:
        /*01e4*/ 	.word	index@(alma_batch_tiled_f32_tile128)
        /*01e8*/ 	.word	0x00000000


	//----- nvinfo : EIATTR_MIN_STACK_SIZE
	.align		4
.L_81:
        /*01ec*/ 	.byte	0x04, 0x12
        /*01ee*/ 	.short	(.L_83 - .L_82)
	.align		4
.L_82:
        /*01f0*/ 	.word	index@(alma_batch_tiled_async_f32)
        /*01f4*/ 	.word	0x00000000


	//----- nvinfo : EIATTR_MIN_STACK_SIZE
	.align		4
.L_83:
        /*01f8*/ 	.byte	0x04, 0x12
        /*01fa*/ 	.short	(.L_85 - .L_84)
	.align		4
.L_84:
        /*01fc*/ 	.word	index@(alma_batch_f32)
        /*0200*/ 	.word	0x00000000


	//----- nvinfo : EIATTR_MIN_STACK_SIZE
	.align		4
.L_85:
        /*0204*/ 	.byte	0x04, 0x12
        /*0206*/ 	.short	(.L_87 - .L_86)
	.align		4
.L_86:
        /*0208*/ 	.word	index@(alma_batch_f32_onthefly)
        /*020c*/ 	.word	0x00000000
.L_87:


//--------------------- .nv.compat                --------------------------
	.section	.nv.compat,"",@"SHT_CUDA_COMPAT_INFO"
	.align	4
        /*0000*/ 	.byte	0x02, 0x09, 0x00, 0x00, 0x02, 0x02, 0x01, 0x00, 0x02, 0x05, 0x05, 0x00, 0x03, 0x07, 0x01, 0x01
        /*0010*/ 	.byte	0x02, 0x03, 0x00, 0x00, 0x02, 0x06, 0x01, 0x00, 0x04, 0x0b, 0x08, 0x00, 0x01, 0x00, 0x00, 0x00
        /*0020*/ 	.byte	0x00, 0x00, 0x00, 0x00


//--------------------- .nv.info.alma_precompute_weights_f32 --------------------------
	.section	.nv.info.alma_precompute_weights_f32,"",@"SHT_CUDA_INFO"
	.sectionflags	@""
	.align	4


	//----- nvinfo : EIATTR_CUDA_API_VERSION
	.align		4
        /*0000*/ 	.byte	0x04, 0x37
        /*0002*/ 	.short	(.L_89 - .L_88)
.L_88:
        /*0004*/ 	.word	0x00000082


	//----- nvinfo : EIATTR_KPARAM_INFO
	.align		4
.L_89:
        /*0008*/ 	.byte	0x04, 0x17
        /*000a*/ 	.short	(.L_91 - .L_90)
.L_90:
        /*000c*/ 	.word	0x00000000
        /*0010*/ 	.short	0x0006
        /*0012*/ 	.short	0x0028
        /*0014*/ 	.byte	0x00, 0xf5, 0x21, 0x00


	//----- nvinfo : EIATTR_KPARAM_INFO
	.align		4
.L_91:
        /*0018*/ 	.byte	0x04, 0x17
        /*001a*/ 	.short	(.L_93 - .L_92)
.L_92:
        /*001c*/ 	.word	0x00000000
        /*0020*/ 	.short	0x0005
        /*0022*/ 	.short	0x0020
        /*0024*/ 	.byte	0x00, 0xf5, 0x21, 0x00


	//----- nvinfo : EIATTR_KPARAM_INFO
	.align		4
.L_93:
        /*0028*/ 	.byte	0x04, 0x17
        /*002a*/ 	.short	(.L_95 - .L_94)
.L_94:
        /*002c*/ 	.word	0x00000000
        /*0030*/ 	.short	0x0004
        /*0032*/ 	.short	0x001c
        /*0034*/ 	.byte	0x00, 0xf0, 0x11, 0x00


	//----- nvinfo : EIATTR_KPARAM_INFO
	.align		4
.L_95:
        /*0038*/ 	.byte	0x04, 0x17
        /*003a*/ 	.short	(.L_97 - .L_96)
.L_96:
        /*003c*/ 	.word	0x00000000
        /*0040*/ 	.short	0x0003
        /*0042*/ 	.short	0x0018
        /*0044*/ 	.byte	0x00, 0xf0, 0x11, 0x00


	//----- nvinfo : EIATTR_KPARAM_INFO
	.align		4
.L_97:
        /*0048*/ 	.byte	0x04, 0x17
        /*004a*/ 	.short	(.L_99 - .L_98)
.L_98:
        /*004c*/ 	.word	0x00000000
        /*0050*/ 	.short	0x0002
        /*0052*/ 	.short	0x0010
        /*0054*/ 	.byte	0x00, 0xf5, 0x21, 0x00


	//----- nvinfo : EIATTR_KPARAM_INFO
	.align		4
.L_99:
        /*0058*/ 	.byte	0x04, 0x17
        /*005a*/ 	.short	(.L_101 - .L_100)
.L_100:
        /*005c*/ 	.word	0x00000000
        /*0060*/ 	.short	0x0001
        /*0062*/ 	.short	0x0008
        /*0064*/ 	.byte	0x00, 0xf5, 0x21, 0x00


	//----- nvinfo : EIATTR_KPARAM_INFO
	.align		4
.L_101:
        /*0068*/ 	.byte	0x04, 0x17
        /*006a*/ 	.short	(.L_103 - .L_102)
.L_102:
        /*006c*/ 	.word	0x00000000
        /*0070*/ 	.short	0x0000
        /*0072*/ 	.short	0x0000
        /*0074*/ 	.byte	0x00, 0xf5, 0x21, 0x00


	//----- nvinfo : EIATTR_SPARSE_MMA_MASK
	.align		4
.L_103:
        /*0078*/ 	.byte	0x03, 0x50
        /*007a*/ 	.short	0x0000


	//----- nvinfo : EIATTR_MAXREG_COUNT
	.align		4
        /*007c*/ 	.byte	0x03, 0x1b
        /*007e*/ 	.short	0x00ff


	//----- nvinfo : EIATTR_NUM_BARRIERS
	.align		4
        /*0080*/ 	.byte	0x02, 0x4c
        /*0082*/ 	.byte	0x01
	.zero		1


	//----- nvinfo : EIATTR_MERCURY_ISA_VERSION
	.align		4
        /*0084*/ 	.byte	0x03, 0x5f
        /*0086*/ 	.short	0x0101


	//----- nvinfo : EIATTR_COOP_GROUP_MASK_REGIDS
	.align		4
        /*0088*/ 	.byte	0x04, 0x29
        /*008a*/ 	.short	(.L_105 - .L_104)


	//   ....[0]....
.L_104:
        /*008c*/ 	.word	0xffffffff


	//   ....[1]....
        /*0090*/ 	.word	0xffffffff


	//   ....[2]....
        /*0094*/ 	.word	0xffffffff


	//   ....[3]....
        /*0098*/ 	.word	0xffffffff


	//   ....[4]....
        /*009c*/ 	.word	0xffffffff


	//   ....[5]....
        /*00a0*/ 	.word	0xffffffff


	//   ....[6]....
        /*00a4*/ 	.word	0xffffffff


	//   ....[7]....
        /*00a8*/ 	.word	0xffffffff


	//   ....[8]....
        /*00ac*/ 	.word	0xffffffff


	//   ....[9]....
        /*00b0*/ 	.word	0xffffffff


	//   ....[10]....
        /*00b4*/ 	.word	0x0500000a


	//   ....[11]....
        /*00b8*/ 	.word	0x0500000a


	//   ....[12]....
        /*00bc*/ 	.word	0x0500000a


	//   ....[13]....
        /*00c0*/ 	.word	0x0500000a


	//   ....[14]....
        /*00c4*/ 	.word	0x0500000a


	//----- nvinfo : EIATTR_COOP_GROUP_INSTR_OFFSETS
	.align		4
.L_105:
        /*00c8*/ 	.byte	0x04, 0x28
        /*00ca*/ 	.short	(.L_107 - .L_106)


	//   ....[0]....
.L_106:
        /*00cc*/ 	.word	0x000004a0


	//   ....[1]....
        /*00d0*/ 	.word	0x00000500


	//   ....[2]....
        /*00d4*/ 	.word	0x00000540


	//   ....[3]....
        /*00d8*/ 	.word	0x00000570


	//   ....[4]....
        /*00dc*/ 	.word	0x00000590


	//   ....[5]....
        /*00e0*/ 	.word	0x000006c0


	//   ....[6]....
        /*00e4*/ 	.word	0x000006e0


	//   ....[7]....
        /*00e8*/ 	.word	0x00000700


	//   ....[8]....
        /*00ec*/ 	.word	0x00000720


	//   ....[9]....
        /*00f0*/ 	.word	0x00000740


	//   ....[10]....
        /*00f4*/ 	.word	0x00000ac0


	//   ....[11]....
        /*00f8*/ 	.word	0x00000b30


	//   ....[12]....
        /*00fc*/ 	.word	0x00000ba0


	//   ....[13]....
        /*0100*/ 	.word	0x00000c10


	//   ....[14]....
        /*0104*/ 	.word	0x00000c80


	//----- nvinfo : EIATTR_VRC_CTA_INIT_COUNT
	.align		4
.L_107:
        /*0108*/ 	.byte	0x02, 0x4a
	.zero		1
	.zero		1


	//----- nvinfo : EIATTR_EXIT_INSTR_OFFSETS
	.align		4
        /*010c*/ 	.byte	0x04, 0x1c
        /*010e*/ 	.short	(.L_109 - .L_108)


	//   ....[0]....
.L_108:
        /*0110*/ 	.word	0x00000040


	//   ....[1]....
        /*0114*/ 	.word	0x00000a30


	//   ....[2]....
        /*0118*/ 	.word	0x00000a70


	//----- nvinfo : EIATTR_CRS_STACK_SIZE
	.align		4
.L_109:
        /*011c*/ 	.byte	0x04, 0x1e
        /*011e*/ 	.short	(.L_111 - .L_110)
.L_110:
        /*0120*/ 	.word	0x00000000


	//----- nvinfo : EIATTR_CBANK_PARAM_SIZE
	.align		4
.L_111:
        /*0124*/ 	.byte	0x03, 0x19
        /*0126*/ 	.short	0x0030


	//----- nvinfo : EIATTR_PARAM_CBANK
	.align		4
        /*0128*/ 	.byte	0x04, 0x0a
        /*012a*/ 	.short	(.L_113 - .L_112)
	.align		4
.L_112:
        /*012c*/ 	.word	index@(.nv.constant0.alma_precompute_weights_f32)
        /*0130*/ 	.short	0x0380
        /*0132*/ 	.short	0x0030


	//----- nvinfo : EIATTR_SW_WAR
	.align		4
.L_113:
        /*0134*/ 	.byte	0x04, 0x36
        /*0136*/ 	.short	(.L_115 - .L_114)
.L_114:
        /*0138*/ 	.word	0x00000008
.L_115:


//--------------------- .nv.info.alma_multi_series_one_param_f32 --------------------------
	.section	.nv.info.alma_multi_series_one_param_f32,"",@"SHT_CUDA_INFO"
	.sectionflags	@""
	.align	4


	//----- nvinfo : EIATTR_CUDA_API_VERSION
	.align		4
        /*0000*/ 	.byte	0x04, 0x37
        /*0002*/ 	.short	(.L_117 - .L_116)
.L_116:
        /*0004*/ 	.word	0x00000082


	//----- nvinfo : EIATTR_KPARAM_INFO
	.align		4
.L_117:
        /*0008*/ 	.byte	0x04, 0x17
        /*000a*/ 	.short	(.L_119 - .L_118)
.L_118:
        /*000c*/ 	.word	0x00000000
        /*0010*/ 	.short	0x0007
        /*0012*/ 	.short	0x0028
        /*0014*/ 	.byte	0x00, 0xf5, 0x21, 0x00


	//----- nvinfo : EIATTR_KPARAM_INFO
	.align		4
.L_119:
        /*0018*/ 	.byte	0x04, 0x17
        /*001a*/ 	.short	(.L_121 - .L_120)
.L_120:
        /*001c*/ 	.word	0x00000000
        /*0020*/ 	.short	0x0006
        /*0022*/ 	.short	0x0020
        /*0024*/ 	.byte	0x00, 0xf5, 0x21, 0x00


	//----- nvinfo : EIATTR_KPARAM_INFO
	.align		4
.L_121:
        /*0028*/ 	.byte	0x04, 0x17
        /*002a*/ 	.short	(.L_123 - .L_122)
.L_122:
        /*002c*/ 	.word	0x00000000
        /*0030*/ 	.short	0x0005
        /*0032*/ 	.short	0x001c
        /*0034*/ 	.byte	0x00, 0xf0, 0x11, 0x00


	//----- nvinfo : EIATTR_KPARAM_INFO
	.align		4
.L_123:
        /*0038*/ 	.byte	0x04, 0x17
        /*003a*/ 	.short	(.L_125 - .L_124)
.L_124:
        /*003c*/ 	.word	0x00000000
        /*0040*/ 	.short	0x0004
        /*0042*/ 	.short	0x0018
        /*0044*/ 	.byte	0x00, 0xf0, 0x11, 0x00


	//----- nvinfo : EIATTR_KPARAM_INFO
	.align		4
.L_125:
        /*0048*/ 	.byte	0x04, 0x17
        /*004a*/ 	.short	(.L_127 - .L_126)
.L_126:
        /*004c*/ 	.word	0x00000000
        /*0050*/ 	.short	0x0003
        /*0052*/ 	.short	0x0014
        /*0054*/ 	.byte	0x00, 0xf0, 0x11, 0x00


	//----- nvinfo : EIATTR_KPARAM_INFO
	.align		4
.L_127:
        /*0058*/ 	.byte	0x04, 0x17
        /*005a*/ 	.short	(.L_129 - .L_128)
.L_128:
        /*005c*/ 	.word	0x00000000
        /*0060*/ 	.short	0x0002
        /*0062*/ 	.short	0x0010
        /*0064*/ 	.byte	0x00, 0xf0, 0x11, 0x00


	//----- nvinfo : EIATTR_KPARAM_INFO
	.align		4
.L_129:
        /*0068*/ 	.byte	0x04, 0x17
        /*006a*/ 	.short	(.L_131 - .L_130)
.L_130:
        /*006c*/ 	.word	0x00000000
        /*0070*/ 	.short	0x0001
        /*0072*/ 	.short	0x0008
        /*0074*/ 	.byte	0x00, 0xf5, 0x21, 0x00


	//----- nvinfo : EIATTR_KPARAM_INFO
	.align		4
.L_131:
        /*0078*/ 	.byte	0x04, 0x17
        /*007a*/ 	.short	(.L_133 - .L_132)
.L_132:
        /*007c*/ 	.word	0x00000000
        /*0080*/ 	.short	0x0000
        /*0082*/ 	.short	0x0000
        /*0084*/ 	.byte	0x00, 0xf5, 0x21, 0x00


	//----- nvinfo : EIATTR_SPARSE_MMA_MASK
	.align		4
.L_133:
        /*0088*/ 	.byte	0x03, 0x50
        /*008a*/ 	.short	0x0000


	//----- nvinfo : EIATTR_MAXREG_COUNT
	.align		4
        /*008c*/ 	.byte	0x03, 0x1b
        /*008e*/ 	.short	0x00ff


	//----- nvinfo : EIATTR_NUM_BARRIERS
	.align		4
        /*0090*/ 	.byte	0x02, 0x4c
        /*0092*/ 	.byte	0x01
	.zero		1


	//----- nvinfo : EIATTR_MERCURY_ISA_VERSION
	.align		4
        /*0094*/ 	.byte	0x03, 0x5f
        /*0096*/ 	.short	0x0101


	//----- nvinfo : EIATTR_VRC_CTA_INIT_COUNT
	.align		4
        /*0098*/ 	.byte	0x02, 0x4a
	.zero		1
	.zero		1


	//----- nvinfo : EIATTR_EXIT_INSTR_OFFSETS
	.align		4
        /*009c*/ 	.byte	0x04, 0x1c
        /*009e*/ 	.short	(.L_135 - .L_134)


	//   ....[0]....
.L_134:
        /*00a0*/ 	.word	0x000000d0


	//   ....[1]....
        /*00a4*/ 	.word	0x000006c0


	//   ....[2]....
        /*00a8*/ 	.word	0x00000aa0


	//----- nvinfo : EIATTR_CRS_STACK_SIZE
	.align		4
.L_135:
        /*00ac*/ 	.byte	0x04, 0x1e
        /*00ae*/ 	.short	(.L_137 - .L_136)
.L_136:
        /*00b0*/ 	.word	0x00000000


	//----- nvinfo : EIATTR_CBANK_PARAM_SIZE
	.align		4
.L_137:
        /*00b4*/ 	.byte	0x03, 0x19
        /*00b6*/ 	.short	0x0030


	//----- nvinfo : EIATTR_PARAM_CBANK
	.align		4
        /*00b8*/ 	.byte	0x04, 0x0a
        /*00ba*/ 	.short	(.L_139 - .L_138)
	.align		4
.L_138:
        /*00bc*/ 	.word	index@(.nv.constant0.alma_multi_series_one_param_f32)
        /*00c0*/ 	.short	0x0380
        /*00c2*/ 	.short	0x0030


	//----- nvinfo : EIATTR_SW_WAR
	.align		4
.L_139:
        /*00c4*/ 	.byte	0x04, 0x36
        /*00c6*/ 	.short	(.L_141 - .L_140)
.L_140:
        /*00c8*/ 	.word	0x00000008
.L_141:


//--------------------- .nv.info.alma_multi_series_one_param_onthefly_f32 --------------------------
	.section	.nv.info.alma_multi_series_one_param_onthefly_f32,"",@"SHT_CUDA_INFO"
	.sectionflags	@""
	.align	4


	//----- nvinfo : EIATTR_CUDA_API_VERSION
	.align		4
        /*0000*/ 	.byte	0x04, 0x37
        /*0002*/ 	.short	(.L_143 - .L_142)
.L_142:
        /*0004*/ 	.word	0x00000082


	//----- nvinfo : EIATTR_KPARAM_INFO
	.align		4
.L_143:
        /*0008*/ 	.byte	0x04, 0x17
        /*000a*/ 	.short	(.L_145 - .L_144)
.L_144:
        /*000c*/ 	.word	0x00000000
        /*0010*/ 	.short	0x0007
        /*0012*/ 	.short	0x0028
        /*0014*/ 	.byte	0x00, 0xf5, 0x21, 0x00


	//----- nvinfo : EIATTR_KPARAM_INFO
	.align		4
.L_145:
        /*0018*/ 	.byte	0x04, 0x17
        /*001a*/ 	.short	(.L_147 - .L_146)
.L_146:
        /*001c*/ 	.word	0x00000000
        /*0020*/ 	.short	0x0006
        /*0022*/ 	.short	0x0020
        /*0024*/ 	.byte	0x00, 0xf0, 0x11, 0x00


	//----- nvinfo : EIATTR_KPARAM_INFO
	.align		4
.L_147:
        /*0028*/ 	.byte	0x04, 0x17
        /*002a*/ 	.short	(.L_149 - .L_148)
.L_148:
        /*002c*/ 	.word	0x00000000
        /*0030*/ 	.short	0x0005
        /*0032*/ 	.short	0x001c
        /*0034*/ 	.byte	0x00, 0xf0, 0x11, 0x00


	//----- nvinfo : EIATTR_KPARAM_INFO
	.align		4
.L_149:
        /*0038*/ 	.byte	0x04, 0x17
        /*003a*/ 	.short	(.L_151 - .L_150)
.L_150:
        /*003c*/ 	.word	0x00000000
        /*0040*/ 	.short	0x0004
        /*0042*/ 	.short	0x0018
        /*0044*/ 	.byte	0x00, 0xf0, 0x11, 0x00


	//----- nvinfo : EIATTR_KPARAM_INFO
	.align		4
.L_151:
        /*0048*/ 	.byte	0x04, 0x17
        /*004a*/ 	.short	(.L_153 - .L_152)
.L_152:
        /*004c*/ 	.word	0x00000000
        /*0050*/ 	.short	0x0003
        /*0052*/ 	.short	0x0014
        /*0054*/ 	.byte	0x00, 0xf0, 0x11, 0x00


	//----- nvinfo : EIATTR_KPARAM_INFO
	.align		4
.L_153:
        /*0058*/ 	.byte	0x04, 0x17
        /*005a*/ 	.short	(.L_155 - .L_154)
.L_154:
        /*005c*/ 	.word	0x00000000
        /*0060*/ 	.short	0x0002
        /*0062*/ 	.short	0x0010
        /*0064*/ 	.byte	0x00, 0xf0, 0x11, 0x00


	//----- nvinfo : EIATTR_KPARAM_INFO
	.align		4
.L_155:
        /*0068*/ 	.byte	0x04, 0x17
        /*006a*/ 	.short	(.L_157 - .L_156)
.L_156:
        /*006c*/ 	.word	0x00000000
        /*0070*/ 	.short	0x0001
        /*0072*/ 	.short	0x0008
        /*0074*/ 	.byte	0x00, 0xf5, 0x21, 0x00


	//----- nvinfo : EIATTR_KPARAM_INFO
	.align		4
.L_157:
        /*0078*/ 	.byte	0x04, 0x17
        /*007a*/ 	.short	(.L_159 - .L_158)
.L_158:
        /*007c*/ 	.word	0x00000000
        /*0080*/ 	.short	0x0000
        /*0082*/ 	.short	0x0000
        /*0084*/ 	.byte	0x00, 0xf5, 0x21, 0x00


	//----- nvinfo : EIATTR_SPARSE_MMA_MASK
	.align		4
.L_159:
        /*0088*/ 	.byte	0x03, 0x50
        /*008a*/ 	.short	0x0000


	//----- nvinfo : EIATTR_MAXREG_COUNT
	.align		4
        /*008c*/ 	.byte	0x03, 0x1b
        /*008e*/ 	.short	0x00ff


	//----- nvinfo : EIATTR_NUM_BARRIERS
	.align		4
        /*0090*/ 	.byte	0x02, 0x4c
        /*0092*/ 	.byte	0x01
	.zero		1


	//----- nvinfo : EIATTR_MERCURY_ISA_VERSION
	.align		4
        /*0094*/ 	.byte	0x03, 0x5f
        /*0096*/ 	.short	0x0101


	//----- nvinfo : EIATTR_COOP_GROUP_MASK_REGIDS
	.align		4
        /*0098*/ 	.byte	0x04, 0x29
        /*009a*/ 	.short	(.L_161 - .L_160)


	//   ....[0]....
.L_160:
        /*009c*/ 	.word	0xffffffff


	//   ....[1]....
        /*00a0*/ 	.word	0xffffffff


	//   ....[2]....
        /*00a4*/ 	.word	0xffffffff


	//   ....[3]....
        /*00a8*/ 	.word	0xffffffff


	//   ....[4]....
        /*00ac*/ 	.word	0xffffffff


	//   ....[5]....
        /*00b0*/ 	.word	0xffffffff


	//   ....[6]....
        /*00b4*/ 	.word	0xffffffff


	//   ....[7]....
        /*00b8*/ 	.word	0xffffffff


	//   ....[8]....
        /*00bc*/ 	.word	0xffffffff


	//   ....[9]....
        /*00c0*/ 	.word	0xffffffff


	//   ....[10]....
        /*00c4*/ 	.word	0x0500000a


	//   ....[11]....
        /*00c8*/ 	.word	0x0500000a


	//   ....[12]....
        /*00cc*/ 	.word	0x0500000a


	//   ....[13]....
        /*00d0*/ 	.word	0x0500000a


	//   ....[14]....
        /*00d4*/ 	.word	0x0500000a


	//----- nvinfo : EIATTR_COOP_GROUP_INSTR_OFFSETS
	.align		4
.L_161:
        /*00d8*/ 	.byte	0x04, 0x28
        /*00da*/ 	.short	(.L_163 - .L_162)


	//   ....[0]....
.L_162:
        /*00dc*/ 	.word	0x000004b0


	//   ....[1]....
        /*00e0*/ 	.word	0x000004e0


	//   ....[2]....
        /*00e4*/ 	.word	0x00000500


	//   ....[3]....
        /*00e8*/ 	.word	0x00000530


	//   ....[4]....
        /*00ec*/ 	.word	0x00000580


	//   ....[5]....
        /*00f0*/ 	.word	0x000006c0


	//   ....[6]....
        /*00f4*/ 	.word	0x000006e0


	//   ....[7]....
        /*00f8*/ 	.word	0x00000700


	//   ....[8]....
        /*00fc*/ 	.word	0x00000720


	//   ....[9]....
        /*0100*/ 	.word	0x00000740


	//   ....[10]....
        /*0104*/ 	.word	0x00000dd0


	//   ....[11]....
        /*0108*/ 	.word	0x00000e40


	//   ....[12]....
        /*010c*/ 	.word	0x00000eb0


	//   ....[13]....
        /*0110*/ 	.word	0x00000f20


	//   ....[14]....
        /*0114*/ 	.word	0x00000f90


	//----- nvinfo : EIATTR_VRC_CTA_INIT_COUNT
	.align		4
.L_163:
        /*0118*/ 	.byte	0x02, 0x4a
	.zero		1
	.zero		1


	//----- nvinfo : EIATTR_EXIT_INSTR_OFFSETS
	.align		4
        /*011c*/ 	.byte	0x04, 0x1c
        /*011e*/ 	.short	(.L_165 - .L_164)


	//   ....[0]....
.L_164:
        /*0120*/ 	.word	0x000000e0


	//   ....[1]....
        /*0124*/ 	.word	0x00000980


	//   ....[2]....
        /*0128*/ 	.word	0x00000d80


	//----- nvinfo : EIATTR_CRS_STACK_SIZE
	.align		4
.L_165:
        /*012c*/ 	.byte	0x04, 0x1e
        /*012e*/ 	.short	(.L_167 - .L_166)
.L_166:
        /*0130*/ 	.word	0x00000000


	//----- nvinfo : EIATTR_CBANK_PARAM_SIZE
	.align		4
.L_167:
        /*0134*/ 	.byte	0x03, 0x19
        /*0136*/ 	.short	0x0030


	//----- nvinfo : EIATTR_PARAM_CBANK
	.align		4
        /*0138*/ 	.byte	0x04, 0x0a
        /*013a*/ 	.short	(.L_169 - .L_168)
	.align		4
.L_168:
        /*013c*/ 	.word	index@(.nv.constant0.alma_multi_series_one_param_onthefly_f32)
        /*0140*/ 	.short	0x0380
        /*0142*/ 	.short	0x0030


	//----- nvinfo : EIATTR_SW_WAR
	.align		4
.L_169:
        /*0144*/ 	.byte	0x04, 0x36
        /*0146*/ 	.short	(.L_171 - .L_170)
.L_170:
        /*0148*/ 	.word	0x00000008
.L_171:


//--------------------- .nv.info.alma_batch_tiled_f32_2x_tile512 --------------------------
	.section	.nv.info.alma_batch_tiled_f32_2x_tile512,"",@"SHT_CUDA_INFO"
	.sectionflags	@""
	.align	4


	//----- nvinfo : EIATTR_CUDA_API_VERSION
	.align		4
        /*0000*/ 	.byte	0x04, 0x37
        /*0002*/ 	.short	(.L_173 - .L_172)
.L_172:
        /*0004*/ 	.word	0x00000082


	//----- nvinfo : EIATTR_KPARAM_INFO
	.align		4
.L_173:
        /*0008*/ 	.byte	0x04, 0x17
        /*000a*/ 	.short	(.L_175 - .L_174)
.L_174:
        /*000c*/ 	.word	0x00000000
        /*0010*/ 	.short	0x0008
        /*0012*/ 	.short	0x0030
        /*0014*/ 	.byte	0x00, 0xf5, 0x21, 0x00


	//----- nvinfo : EIATTR_KPARAM_INFO
	.align		4
.L_175:
        /*0018*/ 	.byte	0x04, 0x17
        /*001a*/ 	.short	(.L_177 - .L_176)
.L_176:
        /*001c*/ 	.word	0x00000000
        /*0020*/ 	.short	0x0007
        /*0022*/ 	.short	0x002c
        /*0024*/ 	.byte	0x00, 0xf0, 0x11, 0x00


	//----- nvinfo : EIATTR_KPARAM_INFO
	.align		4
.L_177:
        /*0028*/ 	.byte	0x04, 0x17
        /*002a*/ 	.short	(.L_179 - .L_178)
.L_178:
        /*002c*/ 	.word	0x00000000
        /*0030*/ 	.short	0x0006
        /*0032*/ 	.short	0x0028
        /*0034*/ 	.byte	0x00, 0xf0, 0x11, 0x00


	//----- nvinfo : EIATTR_KPARAM_INFO
	.align		4
.L_179:
        /*0038*/ 	.byte	0x04, 0x17
        /*003a*/ 	.short	(.L_181 - .L_180)
.L_180:
        /*003c*/ 	.word	0x00000000
        /*0040*/ 	.short	0x0005
        /*0042*/ 	.short	0x0024
        /*0044*/ 	.byte	0x00, 0xf0, 0x11, 0x00


	//----- nvinfo : EIATTR_KPARAM_INFO
	.align		4
.L_181:
        /*0048*/ 	.byte	0x04, 0x17
        /*004a*/ 	.short	(.L_183 - .L_182)
.L_182:
        /*004c*/ 	.word	0x00000000
        /*0050*/ 	.short	0x0004
        /*0052*/ 	.short	0x0020
        /*0054*/ 	.byte	0x00, 0xf0, 0x11, 0x00


	//----- nvinfo : EIATTR_KPARAM_INFO
	.align		4
.L_183:
        /*0058*/ 	.byte	0x04, 0x17
        /*005a*/ 	.short	(.L_185 - .L_184)
.L_184:
        /*005c*/ 	.word	0x00000000
        /*0060*/ 	.short	0x0003
        /*0062*/ 	.short	0x0018
        /*0064*/ 	.byte	0x00, 0xf5, 0x21, 0x00


	//----- nvinfo : EIATTR_KPARAM_INFO
	.align		4
.L_185:
        /*0068*/ 	.byte	0x04, 0x17
        /*006a*/ 	.short	(.L_187 - .L_186)
.L_186:
        /*006c*/ 	.word	0x00000000
        /*0070*/ 	.short	0x0002
        /*0072*/ 	.short	0x0010
        /*0074*/ 	.byte	0x00, 0xf5, 0x21, 0x00


	//----- nvinfo : EIATTR_KPARAM_INFO
	.align		4
.L_187:
        /*0078*/ 	.byte	0x04, 0x17
        /*007a*/ 	.short	(.L_189 - .L_188)
.L_188:
        /*007c*/ 	.word	0x00000000
        /*0080*/ 	.short	0x0001
        /*0082*/ 	.short	0x0008
        /*0084*/ 	.byte	0x00, 0xf5, 0x21, 0x00


	//----- nvinfo : EIATTR_KPARAM_INFO
	.align		4
.L_189:
        /*0088*/ 	.byte	0x04, 0x17
        /*008a*/ 	.short	(.L_191 - .L_190)
.L_190:
        /*008c*/ 	.word	0x00000000
        /*0090*/ 	.short	0x0000
        /*0092*/ 	.short	0x0000
        /*0094*/ 	.byte	0x00, 0xf5, 0x21, 0x00


	//----- nvinfo : EIATTR_SPARSE_MMA_MASK
	.align		4
.L_191:
        /*0098*/ 	.byte	0x03, 0x50
        /*009a*/ 	.short	0x0000


	//----- nvinfo : EIATTR_MAXREG_COUNT
	.align		4
        /*009c*/ 	.byte	0x03, 0x1b
        /*009e*/ 	.short	0x00ff


	//----- nvinfo : EIATTR_NUM_BARRIERS
	.align		4
        /*00a0*/ 	.byte	0x02, 0x4c
        /*00a2*/ 	.byte	0x01
	.zero		1


	//----- nvinfo : EIATTR_MERCURY_ISA_VERSION
	.align		4
        /*00a4*/ 	.byte	0x03, 0x5f
        /*00a6*/ 	.short	0x0101


	//----- nvinfo : EIATTR_VRC_CTA_INIT_COUNT
	.align		4
        /*00a8*/ 	.byte	0x02, 0x4a
	.zero		1
	.zero		1


	//----- nvinfo : EIATTR_EXIT_INSTR_OFFSETS
	.align		4
        /*00ac*/ 	.byte	0x04, 0x1c
        /*00ae*/ 	.short	(.L_193 - .L_192)


	//   ....[0]....
.L_192:
        /*00b0*/ 	.word	0x00000030


	//   ....[1]....
        /*00b4*/ 	.word	0x00000070


	//   ....[2]....
        /*00b8*/ 	.word	0x000000d0


	//   ....[3]....
        /*00bc*/ 	.word	0x00003310


	//   ....[4]....
        /*00c0*/ 	.word	0x00003ab0


	//   ....[5]....
        /*00c4*/ 	.word	0x00003ad0


	//----- nvinfo : EIATTR_CRS_STACK_SIZE
	.align		4
.L_193:
        /*00c8*/ 	.byte	0x04, 0x1e
        /*00ca*/ 	.short	(.L_195 - .L_194)
.L_194:
        /*00cc*/ 	.word	0x00000000


	//----- nvinfo : EIATTR_CBANK_PARAM_SIZE
	.align		4
.L_195:
        /*00d0*/ 	.byte	0x03, 0x19
        /*00d2*/ 	.short	0x0038


	//----- nvinfo : EIATTR_PARAM_CBANK
	.align		4
        /*00d4*/ 	.byte	0x04, 0x0a
        /*00d6*/ 	.short	(.L_197 - .L_196)
	.align		4
.L_196:
        /*00d8*/ 	.word	index@(.nv.constant0.alma_batch_tiled_f32_2x_tile512)
        /*00dc*/ 	.short	0x0380
        /*00de*/ 	.short	0x0038


	//----- nvinfo : EIATTR_SW_WAR
	.align		4
.L_197:
        /*00e0*/ 	.byte	0x04, 0x36
        /*00e2*/ 	.short	(.L_199 - .L_198)
.L_198:
        /*00e4*/ 	.word	0x00000008
.L_199:


//--------------------- .nv.info.alma_batch_tiled_f32_2x_tile256 --------------------------
	.section	.nv.info.alma_batch_tiled_f32_2x_tile256,"",@"SHT_CUDA_INFO"
	.sectionflags	@""
	.align	4


	//----- nvinfo : EIATTR_CUDA_API_VERSION
	.align		4
        /*0000*/ 	.byte	0x04, 0x37
        /*0002*/ 	.short	(.L_201 - .L_200)
.L_200:
        /*0004*/ 	.word	0x00000082


	//----- nvinfo : EIATTR_KPARAM_INFO
	.align		4
.L_201:
        /*0008*/ 	.byte	0x04, 0x17
        /*000a*/ 	.short	(.L_203 - .L_202)
.L_202:
        /*000c*/ 	.word	0x00000000
        /*0010*/ 	.short	0x0008
        /*0012*/ 	.short	0x0030
        /*0014*/ 	.byte	0x00, 0xf5, 0x21, 0x00


	//----- nvinfo : EIATTR_KPARAM_INFO
	.align		4
.L_203:
        /*0018*/ 	.byte	0x04, 0x17
        /*001a*/ 	.short	(.L_205 - .L_204)
.L_204:
        /*001c*/ 	.word	0x00000000
        /*0020*/ 	.short	0x0007
        /*0022*/ 	.short	0x002c
        /*0024*/ 	.byte	0x00, 0xf0, 0x11, 0x00


	//----- nvinfo : EIATTR_KPARAM_INFO
	.align		4
.L_205:
        /*0028*/ 	.byte	0x04, 0x17
        /*002a*/ 	.short	(.L_207 - .L_206)
.L_206:
        /*002c*/ 	.word	0x00000000
        /*0030*/ 	.short	0x0006
        /*0032*/ 	.short	0x0028
        /*0034*/ 	.byte	0x00, 0xf0, 0x11, 0x00


	//----- nvinfo : EIATTR_KPARAM_INFO
	.align		4
.L_207:
        /*0038*/ 	.byte	0x04, 0x17
        /*003a*/ 	.short	(.L_209 - .L_208)
.L_208:
        /*003c*/ 	.word	0x00000000
        /*0040*/ 	.short	0x0005
        /*0042*/ 	.short	0x0024
        /*0044*/ 	.byte	0x00, 0xf0, 0x11, 0x00


	//----- nvinfo : EIATTR_KPARAM_INFO
	.align		4
.L_209:
        /*0048*/ 	.byte	0x04, 0x17
        /*004a*/ 	.short	(.L_211 - .L_210)
.L_210:
        /*004c*/ 	.word	0x00000000
        /*0050*/ 	.short	0x0004
        /*0052*/ 	.short	0x0020
        /*0054*/ 	.byte	0x00, 0xf0, 0x11, 0x00


	//----- nvinfo : EIATTR_KPARAM_INFO
	.align		4
.L_211:
        /*0058*/ 	.byte	0x04, 0x17
        /*005a*/ 	.short	(.L_213 - .L_212)
.L_212:
        /*005c*/ 	.word	0x00000000
        /*0060*/ 	.short	0x0003
        /*0062*/ 	.short	0x0018
        /*0064*/ 	.byte	0x00, 0xf5, 0x21, 0x00


	//----- nvinfo : EIATTR_KPARAM_INFO
	.align		4
.L_213:
        /*0068*/ 	.byte	0x04, 0x17
        /*006a*/ 	.short	(.L_215 - .L_214)
.L_214:
        /*006c*/ 	.word	0x00000000
        /*0070*/ 	.short	0x0002
        /*0072*/ 	.short	0x0010
        /*0074*/ 	.byte	0x00, 0xf5, 0x21, 0x00


	//----- nvinfo : EIATTR_KPARAM_INFO
	.align		4
.L_215:
        /*0078*/ 	.byte	0x04, 0x17
        /*007a*/ 	.short	(.L_217 - .L_216)
.L_216:
        /*007c*/ 	.word	0x00000000
        /*0080*/ 	.short	0x0001
        /*0082*/ 	.short	0x0008
        /*0084*/ 	.byte	0x00, 0xf5, 0x21, 0x00


	//----- nvinfo : EIATTR_KPARAM_INFO
	.align		4
.L_217:
        /*0088*/ 	.byte	0x04, 0x17
        /*008a*/ 	.short	(.L_219 - .L_218)
.L_218:
        /*008c*/ 	.word	0x00000000
        /*0090*/ 	.short	0x0000
        /*0092*/ 	.short	0x0000
        /*0094*/ 	.byte	0x00, 0xf5, 0x21, 0x00


	//----- nvinfo : EIATTR_SPARSE_MMA_MASK
	.align		4
.L_219:
        /*0098*/ 	.byte	0x03, 0x50
        /*009a*/ 	.short	0x0000


	//----- nvinfo : EIATTR_MAXREG_COUNT
	.align		4
        /*009c*/ 	.byte	0x03, 0x1b
        /*009e*/ 	.short	0x00ff


	//----- nvinfo : EIATTR_NUM_BARRIERS
	.align		4
        /*00a0*/ 	.byte	0x02, 0x4c
        /*00a2*/ 	.byte	0x01
	.zero		1


	//----- nvinfo : EIATTR_MERCURY_ISA_VERSION
	.align		4
        /*00a4*/ 	.byte	0x03, 0x5f
        /*00a6*/ 	.short	0x0101


	//----- nvinfo : EIATTR_VRC_CTA_INIT_COUNT
	.align		4
        /*00a8*/ 	.byte	0x02, 0x4a
	.zero		1
	.zero		1


	//----- nvinfo : EIATTR_EXIT_INSTR_OFFSETS
	.align		4
        /*00ac*/ 	.byte	0x04, 0x1c
        /*00ae*/ 	.short	(.L_221 - .L_220)


	//   ....[0]....
.L_220:
        /*00b0*/ 	.word	0x00000030


	//   ....[1]....
        /*00b4*/ 	.word	0x00000070


	//   ....[2]....
        /*00b8*/ 	.word	0x000000d0


	//   ....[3]....
        /*00bc*/ 	.word	0x00003310


	//   ....[4]....
        /*00c0*/ 	.word	0x00003ab0


	//   ....[5]....
        /*00c4*/ 	.word	0x00003ad0


	//----- nvinfo : EIATTR_CRS_STACK_SIZE
	.align		4
.L_221:
        /*00c8*/ 	.byte	0x04, 0x1e
        /*00ca*/ 	.short	(.L_223 - .L_222)
.L_222:
        /*00cc*/ 	.word	0x00000000


	//----- nvinfo : EIATTR_CBANK_PARAM_SIZE
	.align		4
.L_223:
        /*00d0*/ 	.byte	0x03, 0x19
        /*00d2*/ 	.short	0x0038


	//----- nvinfo : EIATTR_PARAM_CBANK
	.align		4
        /*00d4*/ 	.byte	0x04, 0x0a
        /*00d6*/ 	.short	(.L_225 - .L_224)
	.align		4
.L_224:
        /*00d8*/ 	.word	index@(.nv.constant0.alma_batch_tiled_f32_2x_tile256)
        /*00dc*/ 	.short	0x0380
        /*00de*/ 	.short	0x0038


	//----- nvinfo : EIATTR_SW_WAR
	.align		4
.L_225:
        /*00e0*/ 	.byte	0x04, 0x36
        /*00e2*/ 	.short	(.L_227 - .L_226)
.L_226:
        /*00e4*/ 	.word	0x00000008
.L_227:


//--------------------- .nv.info.alma_batch_tiled_f32_2x_tile128 --------------------------
	.section	.nv.info.alma_batch_tiled_f32_2x_tile128,"",@"SHT_CUDA_INFO"
	.sectionflags	@""
	.align	4


	//----- nvinfo : EIATTR_CUDA_API_VERSION
	.align		4
        /*0000*/ 	.byte	0x04, 0x37
        /*0002*/ 	.short	(.L_229 - .L_228)
.L_228:
        /*0004*/ 	.word	0x00000082


	//----- nvinfo : EIATTR_KPARAM_INFO
	.align		4
.L_229:
        /*0008*/ 	.byte	0x04, 0x17
        /*000a*/ 	.short	(.L_231 - .L_230)
.L_230:
        /*000c*/ 	.word	0x00000000
        /*0010*/ 	.short	0x0008
        /*0012*/ 	.short	0x0030
        /*0014*/ 	.byte	0x00, 0xf5, 0x21, 0x00


	//----- nvinfo : EIATTR_KPARAM_INFO
	.align		4
.L_231:
        /*0018*/ 	.byte	0x04, 0x17
        /*001a*/ 	.short	(.L_233 - .L_232)
.L_232:
        /*001c*/ 	.word	0x00000000
        /*0020*/ 	.short	0x0007
        /*0022*/ 	.short	0x002c
        /*0024*/ 	.byte	0x00, 0xf0, 0x11, 0x00


	//----- nvinfo : EIATTR_KPARAM_INFO
	.align		4
.L_233:
        /*0028*/ 	.byte	0x04, 0x17
        /*002a*/ 	.short	(.L_235 - .L_234)
.L_234:
        /*002c*/ 	.word	0x00000000
        /*0030*/ 	.short	0x0006
        /*0032*/ 	.short	0x0028
        /*0034*/ 	.byte	0x00, 0xf0, 0x11, 0x00


	//----- nvinfo : EIATTR_KPARAM_INFO
	.align		4
.L_235:
        /*0038*/ 	.byte	0x04, 0x17
        /*003a*/ 	.short	(.L_237 - .L_236)
.L_236:
        /*003c*/ 	.word	0x00000000
        /*0040*/ 	.short	0x0005
        /*0042*/ 	.short	0x0024
        /*0044*/ 	.byte	0x00, 0xf0, 0x11, 0x00


	//----- nvinfo : EIATTR_KPARAM_INFO
	.align		4
.L_237:
        /*0048*/ 	.byte	0x04, 0x17
        /*004a*/ 	.short	(.L_239 - .L_238)
.L_238:
        /*004c*/ 	.word	0x00000000
        /*0050*/ 	.short	0x0004
        /*0052*/ 	.short	0x0020
        /*0054*/ 	.byte	0x00, 0xf0, 0x11, 0x00


	//----- nvinfo : EIATTR_KPARAM_INFO
	.align		4
.L_239:
        /*0058*/ 	.byte	0x04, 0x17
        /*005a*/ 	.short	(.L_241 - .L_240)
.L_240:
        /*005c*/ 	.word	0x00000000
        /*0060*/ 	.short	0x0003
        /*0062*/ 	.short	0x0018
        /*0064*/ 	.byte	0x00, 0xf5, 0x21, 0x00


	//----- nvinfo : EIATTR_KPARAM_INFO
	.align		4
.L_241:
        /*0068*/ 	.byte	0x04, 0x17
        /*006a*/ 	.short	(.L_243 - .L_242)
.L_242:
        /*006c*/ 	.word	0x00000000
        /*0070*/ 	.short	0x0002
        /*0072*/ 	.short	0x0010
        /*0074*/ 	.byte	0x00, 0xf5, 0x21, 0x00


	//----- nvinfo : EIATTR_KPARAM_INFO
	.align		4
.L_243:
        /*0078*/ 	.byte	0x04, 0x17
        /*007a*/ 	.short	(.L_245 - .L_244)
.L_244:
        /*007c*/ 	.word	0x00000000
        /*0080*/ 	.short	0x0001
        /*0082*/ 	.short	0x0008
        /*0084*/ 	.byte	0x00, 0xf5, 0x21, 0x00


	//----- nvinfo : EIATTR_KPARAM_INFO
	.align		4
.L_245:
        /*0088*/ 	.byte	0x04, 0x17
        /*008a*/ 	.short	(.L_247 - .L_246)
.L_246:
        /*008c*/ 	.word	0x00000000
        /*0090*/ 	.short	0x0000
        /*0092*/ 	.short	0x0000
        /*0094*/ 	.byte	0x00, 0xf5, 0x21, 0x00


	//----- nvinfo : EIATTR_SPARSE_MMA_MASK
	.align		4
.L_247:
        /*0098*/ 	.byte	0x03, 0x50
        /*009a*/ 	.short	0x0000


	//----- nvinfo : EIATTR_MAXREG_COUNT
	.align		4
        /*009c*/ 	.byte	0x03, 0x1b
        /*009e*/ 	.short	0x00ff


	//----- nvinfo : EIATTR_NUM_BARRIERS
	.align		4
        /*00a0*/ 	.byte	0x02, 0x4c
        /*00a2*/ 	.byte	0x01
	.zero		1


	//----- nvinfo : EIATTR_MERCURY_ISA_VERSION
	.align		4
        /*00a4*/ 	.byte	0x03, 0x5f
        /*00a6*/ 	.short	0x0101


	//----- nvinfo : EIATTR_VRC_CTA_INIT_COUNT
	.align		4
        /*00a8*/ 	.byte	0x02, 0x4a
	.zero		1
	.zero		1


	//----- nvinfo : EIATTR_EXIT_INSTR_OFFSETS
	.align		4
        /*00ac*/ 	.byte	0x04, 0x1c
        /*00ae*/ 	.short	(.L_249 - .L_248)


	//   ....[0]....
.L_248:
        /*00b0*/ 	.word	0x00000030


	//   ....[1]....
        /*00b4*/ 	.word	0x00000070


	//   ....[2]....
        /*00b8*/ 	.word	0x000000d0


	//   ....[3]....
        /*00bc*/ 	.word	0x00003310


	//   ....[4]....
        /*00c0*/ 	.word	0x00003ab0


	//   ....[5]....
        /*00c4*/ 	.word	0x00003ad0


	//----- nvinfo : EIATTR_CRS_STACK_SIZE
	.align		4
.L_249:
        /*00c8*/ 	.byte	0x04, 0x1e
        /*00ca*/ 	.short	(.L_251 - .L_250)
.L_250:
        /*00cc*/ 	.word	0x00000000


	//----- nvinfo : EIATTR_CBANK_PARAM_SIZE
	.align		4
.L_251:
        /*00d0*/ 	.byte	0x03, 0x19
        /*00d2*/ 	.short	0x0038


	//----- nvinfo : EIATTR_PARAM_CBANK
	.align		4
        /*00d4*/ 	.byte	0x04, 0x0a
        /*00d6*/ 	.short	(.L_253 - .L_252)
	.align		4
.L_252:
        /*00d8*/ 	.word	index@(.nv.constant0.alma_batch_tiled_f32_2x_tile128)
        /*00dc*/ 	.short	0x0380
        /*00de*/ 	.short	0x0038


	//----- nvinfo : EIATTR_SW_WAR
	.align		4
.L_253:
        /*00e0*/ 	.byte	0x04, 0x36
        /*00e2*/ 	.short	(.L_255 - .L_254)
.L_254:
        /*00e4*/ 	.word	0x00000008
.L_255:


//--------------------- .nv.info.alma_batch_tiled_f32_tile512 --------------------------
	.section	.nv.info.alma_batch_tiled_f32_tile512,"",@"SHT_CUDA_INFO"
	.sectionflags	@""
	.align	4


	//----- nvinfo : EIATTR_CUDA_API_VERSION
	.align		4
        /*0000*/ 	.byte	0x04, 0x37
        /*0002*/ 	.short	(.L_257 - .L_256)
.L_256:
        /*0004*/ 	.word	0x00000082


	//----- nvinfo : EIATTR_KPARAM_INFO
	.align		4
.L_257:
        /*0008*/ 	.byte	0x04, 0x17
        /*000a*/ 	.short	(.L_259 - .L_258)
.L_258:
        /*000c*/ 	.word	0x00000000
        /*0010*/ 	.short	0x0008
        /*0012*/ 	.short	0x0030
        /*0014*/ 	.byte	0x00, 0xf5, 0x21, 0x00


	//----- nvinfo : EIATTR_KPARAM_INFO
	.align		4
.L_259:
        /*0018*/ 	.byte	0x04, 0x17
        /*001a*/ 	.short	(.L_261 - .L_260)
.L_260:
        /*001c*/ 	.word	0x00000000
        /*0020*/ 	.short	0x0007
        /*0022*/ 	.short	0x002c
        /*0024*/ 	.byte	0x00, 0xf0, 0x11, 0x00


	//----- nvinfo : EIATTR_KPARAM_INFO
	.align		4
.L_261:
        /*0028*/ 	.byte	0x04, 0x17
        /*002a*/ 	.short	(.L_263 - .L_262)
.L_262:
        /*002c*/ 	.word	0x00000000
        /*0030*/ 	.short	0x0006
        /*0032*/ 	.short	0x0028
        /*0034*/ 	.byte	0x00, 0xf0, 0x11, 0x00


	//----- nvinfo : EIATTR_KPARAM_INFO
	.align		4
.L_263:
        /*0038*/ 	.byte	0x04, 0x17
        /*003a*/ 	.short	(.L_265 - .L_264)
.L_264:
        /*003c*/ 	.word	0x00000000
        /*0040*/ 	.short	0x0005
        /*0042*/ 	.short	0x0024
        /*0044*/ 	.byte	0x00, 0xf0, 0x11, 0x00


	//----- nvinfo : EIATTR_KPARAM_INFO
	.align		4
.L_265:
        /*0048*/ 	.byte	0x04, 0x17
        /*004a*/ 	.short	(.L_267 - .L_266)
.L_266:
        /*004c*/ 	.word	0x00000000
        /*0050*/ 	.short	0x0004
        /*0052*/ 	.short	0x0020
        /*0054*/ 	.byte	0x00, 0xf0, 0x11, 0x00


	//----- nvinfo : EIATTR_KPARAM_INFO
	.align		4
.L_267:
        /*0058*/ 	.byte	0x04, 0x17
        /*005a*/ 	.short	(.L_269 - .L_268)
.L_268:
        /*005c*/ 	.word	0x00000000
        /*0060*/ 	.short	0x0003
        /*0062*/ 	.short	0x0018
        /*0064*/ 	.byte	0x00, 0xf5, 0x21, 0x00


	//----- nvinfo : EIATTR_KPARAM_INFO
	.align		4
.L_269:
        /*0068*/ 	.byte	0x04, 0x17
        /*006a*/ 	.short	(.L_271 - .L_270)
.L_270:
        /*006c*/ 	.word	0x00000000
        /*0070*/ 	.short	0x0002
        /*0072*/ 	.short	0x0010
        /*0074*/ 	.byte	0x00, 0xf5, 0x21, 0x00


	//----- nvinfo : EIATTR_KPARAM_INFO
	.align		4
.L_271:
        /*0078*/ 	.byte	0x04, 0x17
        /*007a*/ 	.short	(.L_273 - .L_272)
.L_272:
        /*007c*/ 	.word	0x00000000
        /*0080*/ 	.short	0x0001
        /*0082*/ 	.short	0x0008
        /*0084*/ 	.byte	0x00, 0xf5, 0x21, 0x00


	//----- nvinfo : EIATTR_KPARAM_INFO
	.align		4
.L_273:
        /*0088*/ 	.byte	0x04, 0x17
        /*008a*/ 	.short	(.L_275 - .L_274)
.L_274:
        /*008c*/ 	.word	0x00000000
        /*0090*/ 	.short	0x0000
        /*0092*/ 	.short	0x0000
        /*0094*/ 	.byte	0x00, 0xf5, 0x21, 0x00


	//----- nvinfo : EIATTR_SPARSE_MMA_MASK
	.align		4
.L_275:
        /*0098*/ 	.byte	0x03, 0x50
        /*009a*/ 	.short	0x0000


	//----- nvinfo : EIATTR_MAXREG_COUNT
	.align		4
        /*009c*/ 	.byte	0x03, 0x1b
        /*009e*/ 	.short	0x00ff


	//----- nvinfo : EIATTR_NUM_BARRIERS
	.align		4
        /*00a0*/ 	.byte	0x02, 0x4c
        /*00a2*/ 	.byte	0x01
	.zero		1


	//----- nvinfo : EIATTR_MERCURY_ISA_VERSION
	.align		4
        /*00a4*/ 	.byte	0x03, 0x5f
        /*00a6*/ 	.short	0x0101


	//----- nvinfo : EIATTR_VRC_CTA_INIT_COUNT
	.align		4
        /*00a8*/ 	.byte	0x02, 0x4a
	.zero		1
	.zero		1


	//----- nvinfo : EIATTR_EXIT_INSTR_OFFSETS
	.align		4
        /*00ac*/ 	.byte	0x04, 0x1c
        /*00ae*/ 	.short	(.L_277 - .L_276)


	//   ....[0]....
.L_276:
        /*00b0*/ 	.word	0x00000030


	//   ....[1]....
        /*00b4*/ 	.word	0x00000070


	//   ....[2]....
        /*00b8*/ 	.word	0x000000d0


	//   ....[3]....
        /*00bc*/ 	.word	0x000032e0


	//   ....[4]....
        /*00c0*/ 	.word	0x00003690


	//----- nvinfo : EIATTR_CRS_STACK_SIZE
	.align		4
.L_277:
        /*00c4*/ 	.byte	0x04, 0x1e
        /*00c6*/ 	.short	(.L_279 - .L_278)
.L_278:
        /*00c8*/ 	.word	0x00000000


	//----- nvinfo : EIATTR_CBANK_PARAM_SIZE
	.align		4
.L_279:
        /*00cc*/ 	.byte	0x03, 0x19
        /*00ce*/ 	.short	0x0038


	//----- nvinfo : EIATTR_PARAM_CBANK
	.align		4
        /*00d0*/ 	.byte	0x04, 0x0a
        /*00d2*/ 	.short	(.L_281 - .L_280)
	.align		4
.L_280:
        /*00d4*/ 	.word	index@(.nv.constant0.alma_batch_tiled_f32_tile512)
        /*00d8*/ 	.short	0x0380
        /*00da*/ 	.short	0x0038


	//----- nvinfo : EIATTR_SW_WAR
	.align		4
.L_281:
        /*00dc*/ 	.byte	0x04, 0x36
        /*00de*/ 	.short	(.L_283 - .L_282)
.L_282:
        /*00e0*/ 	.word	0x00000008
.L_283:


//--------------------- .nv.info.alma_batch_tiled_f32_tile256 --------------------------
	.section	.nv.info.alma_batch_tiled_f32_tile256,"",@"SHT_CUDA_INFO"
	.sectionflags	@""
	.align	4


	//----- nvinfo : EIATTR_CUDA_API_VERSION
	.align		4
        /*0000*/ 	.byte	0x04, 0x37
        /*0002*/ 	.short	(.L_285 - .L_284)
.L_284:
        /*0004*/ 	.word	0x00000082


	//----- nvinfo : EIATTR_KPARAM_INFO
	.align		4
.L_285:
        /*0008*/ 	.byte	0x04, 0x17
        /*000a*/ 	.short	(.L_287 - .L_286)
.L_286:
        /*000c*/ 	.word	0x00000000
        /*0010*/ 	.short	0x0008
        /*0012*/ 	.short	0x0030
        /*0014*/ 	.byte	0x00, 0xf5, 0x21, 0x00


	//----- nvinfo : EIATTR_KPARAM_INFO
	.align		4
.L_287:
        /*0018*/ 	.byte	0x04, 0x17
        /*001a*/ 	.short	(.L_289 - .L_288)
.L_288:
        /*001c*/ 	.word	0x00000000
        /*0020*/ 	.short	0x0007
        /*0022*/ 	.short	0x002c
        /*0024*/ 	.byte	0x00, 0xf0, 0x11, 0x00


	//----- nvinfo : EIATTR_KPARAM_INFO
	.align		4
.L_289:
        /*0028*/ 	.byte	0x04, 0x17
        /*002a*/ 	.short	(.L_291 - .L_290)
.L_290:
        /*002c*/ 	.word	0x00000000
        /*0030*/ 	.short	0x0006
        /*0032*/ 	.short	0x0028
        /*0034*/ 	.byte	0x00, 0xf0, 0x11, 0x00


	//----- nvinfo : EIATTR_KPARAM_INFO
	.align		4
.L_291:
        /*0038*/ 	.byte	0x04, 0x17
        /*003a*/ 	.short	(.L_293 - .L_292)
.L_292:
        /*003c*/ 	.word	0x00000000
        /*0040*/ 	.short	0x0005
        /*0042*/ 	.short	0x0024
        /*0044*/ 	.byte	0x00, 0xf0, 0x11, 0x00


	//----- nvinfo : EIATTR_KPARAM_INFO
	.align		4
.L_293:
        /*0048*/ 	.byte	0x04, 0x17
        /*004a*/ 	.short	(.L_295 - .L_294)
.L_294:
        /*004c*/ 	.word	0x00000000
        /*0050*/ 	.short	0x0004
        /*0052*/ 	.short	0x0020
        /*0054*/ 	.byte	0x00, 0xf0, 0x11, 0x00


	//----- nvinfo : EIATTR_KPARAM_INFO
	.align		4
.L_295:
        /*0058*/ 	.byte	0x04, 0x17
        /*005a*/ 	.short	(.L_297 - .L_296)
.L_296:
        /*005c*/ 	.word	0x00000000
        /*0060*/ 	.short	0x0003
        /*0062*/ 	.short	0x0018
        /*0064*/ 	.byte	0x00, 0xf5, 0x21, 0x00


	//----- nvinfo : EIATTR_KPARAM_INFO
	.align		4
.L_297:
        /*0068*/ 	.byte	0x04, 0x17
        /*006a*/ 	.short	(.L_299 - .L_298)
.L_298:
        /*006c*/ 	.word	0x00000000
        /*0070*/ 	.short	0x0002
        /*0072*/ 	.short	0x0010
        /*0074*/ 	.byte	0x00, 0xf5, 0x21, 0x00


	//----- nvinfo : EIATTR_KPARAM_INFO
	.align		4
.L_299:
        /*0078*/ 	.byte	0x04, 0x17
        /*007a*/ 	.short	(.L_301 - .L_300)
.L_300:
        /*007c*/ 	.word	0x00000000
        /*0080*/ 	.short	0x0001
        /*0082*/ 	.short	0x0008
        /*0084*/ 	.byte	0x00, 0xf5, 0x21, 0x00


	//----- nvinfo : EIATTR_KPARAM_INFO
	.align		4
.L_301:
        /*0088*/ 	.byte	0x04, 0x17
        /*008a*/ 	.short	(.L_303 - .L_302)
.L_302:
        /*008c*/ 	.word	0x00000000
        /*0090*/ 	.short	0x0000
        /*0092*/ 	.short	0x0000
        /*0094*/ 	.byte	0x00, 0xf5, 0x21, 0x00


	//----- nvinfo : EIATTR_SPARSE_MMA_MASK
	.align		4
.L_303:
        /*0098*/ 	.byte	0x03, 0x50
        /*009a*/ 	.short	0x0000


	//----- nvinfo : EIATTR_MAXREG_COUNT
	.align		4
        /*009c*/ 	.byte	0x03, 0x1b
        /*009e*/ 	.short	0x00ff


	//----- nvinfo : EIATTR_NUM_BARRIERS
	.align		4
        /*00a0*/ 	.byte	0x02, 0x4c
        /*00a2*/ 	.byte	0x01
	.zero		1


	//----- nvinfo : EIATTR_MERCURY_ISA_VERSION
	.align		4
        /*00a4*/ 	.byte	0x03, 0x5f
        /*00a6*/ 	.short	0x0101


	//----- nvinfo : EIATTR_VRC_CTA_INIT_COUNT
	.align		4
        /*00a8*/ 	.byte	0x02, 0x4a
	.zero		1
	.zero		1


	//----- nvinfo : EIATTR_EXIT_INSTR_OFFSETS
	.align		4
        /*00ac*/ 	.byte	0x04, 0x1c
        /*00ae*/ 	.short	(.L_305 - .L_304)


	//   ....[0]....
.L_304:
        /*00b0*/ 	.word	0x00000030


	//   ....[1]....
        /*00b4*/ 	.word	0x00000070


	//   ....[2]....
        /*00b8*/ 	.word	0x000000d0


	//   ....[3]....
        /*00bc*/ 	.word	0x000032e0


	//   ....[4]....
        /*00c0*/ 	.word	0x00003690


	//----- nvinfo : EIATTR_CRS_STACK_SIZE
	.align		4
.L_305:
        /*00c4*/ 	.byte	0x04, 0x1e
        /*00c6*/ 	.short	(.L_307 - .L_306)
.L_306:
        /*00c8*/ 	.word	0x00000000


	//----- nvinfo : EIATTR_CBANK_PARAM_SIZE
	.align		4
.L_307:
        /*00cc*/ 	.byte	0x03, 0x19
        /*00ce*/ 	.short	0x0038


	//----- nvinfo : EIATTR_PARAM_CBANK
	.align		4
        /*00d0*/ 	.byte	0x04, 0x0a
        /*00d2*/ 	.short	(.L_309 - .L_308)
	.align		4
.L_308:
        /*00d4*/ 	.word	index@(.nv.constant0.alma_batch_tiled_f32_tile256)
        /*00d8*/ 	.short	0x0380
        /*00da*/ 	.short	0x0038


	//----- nvinfo : EIATTR_SW_WAR
	.align		4
.L_309:
        /*00dc*/ 	.byte	0x04, 0x36
        /*00de*/ 	.short	(.L_311 - .L_310)
.L_310:
        /*00e0*/ 	.word	0x00000008
.L_311:


//--------------------- .nv.info.alma_batch_tiled_f32_tile128 --------------------------
	.section	.nv.info.alma_batch_tiled_f32_tile128,"",@"SHT_CUDA_INFO"
	.sectionflags	@""
	.align	4


	//----- nvinfo : EIATTR_CUDA_API_VERSION
	.align		4
        /*0000*/ 	.byte	0x04, 0x37
        /*0002*/ 	.short	(.L_313 - .L_312)
.L_312:
        /*0004*/ 	.word	0x00000082


	//----- nvinfo : EIATTR_KPARAM_INFO
	.align		4
.L_313:
        /*0008*/ 	.byte	0x04, 0x17
        /*000a*/ 	.short	(.L_315 - .L_314)
.L_314:
        /*000c*/ 	.word	0x00000000
        /*0010*/ 	.short	0x0008
        /*0012*/ 	.short	0x0030
        /*0014*/ 	.byte	0x00, 0xf5, 0x21, 0x00


	//----- nvinfo : EIATTR_KPARAM_INFO
	.align		4
.L_315:
        /*0018*/ 	.byte	0x04, 0x17
        /*001a*/ 	.short	(.L_317 - .L_316)
.L_316:
        /*001c*/ 	.word	0x00000000
        /*0020*/ 	.short	0x0007
        /*0022*/ 	.short	0x002c
        /*0024*/ 	.byte	0x00, 0xf0, 0x11, 0x00


	//----- nvinfo : EIATTR_KPARAM_INFO
	.align		4
.L_317:
        /*0028*/ 	.byte	0x04, 0x17
        /*002a*/ 	.short	(.L_319 - .L_318)
.L_318:
        /*002c*/ 	.word	0x00000000
        /*0030*/ 	.short	0x0006
        /*0032*/ 	.short	0x0028
        /*0034*/ 	.byte	0x00, 0xf0, 0x11, 0x00


	//----- nvinfo : EIATTR_KPARAM_INFO
	.align		4
.L_319:
        /*0038*/ 	.byte	0x04, 0x17
        /*003a*/ 	.short	(.L_321 - .L_320)
.L_320:
        /*003c*/ 	.word	0x00000000
        /*0040*/ 	.short	0x0005
        /*0042*/ 	.short	0x0024
        /*0044*/ 	.byte	0x00, 0xf0, 0x11, 0x00


	//----- nvinfo : EIATTR_KPARAM_INFO
	.align		4
.L_321:
        /*0048*/ 	.byte	0x04, 0x17
        /*004a*/ 	.short	(.L_323 - .L_322)
.L_322:
        /*004c*/ 	.word	0x00000000
        /*0050*/ 	.short	0x0004
        /*0052*/ 	.short	0x0020
        /*0054*/ 	.byte	0x00, 0xf0, 0x11, 0x00


	//----- nvinfo : EIATTR_KPARAM_INFO
	.align		4
.L_323:
        /*0058*/ 	.byte	0x04, 0x17
        /*005a*/ 	.short	(.L_325 - .L_324)
.L_324:
        /*005c*/ 	.word	0x00000000
        /*0060*/ 	.short	0x0003
        /*0062*/ 	.short	0x0018
        /*0064*/ 	.byte	0x00, 0xf5, 0x21, 0x00


	//----- nvinfo : EIATTR_KPARAM_INFO
	.align		4
.L_325:
        /*0068*/ 	.byte	0x04, 0x17
        /*006a*/ 	.short	(.L_327 - .L_326)
.L_326:
        /*006c*/ 	.word	0x00000000
        /*0070*/ 	.short	0x0002
        /*0072*/ 	.short	0x0010
        /*0074*/ 	.byte	0x00, 0xf5, 0x21, 0x00


	//----- nvinfo : EIATTR_KPARAM_INFO
	.align		4
.L_327:
        /*0078*/ 	.byte	0x04, 0x17
        /*007a*/ 	.short	(.L_329 - .L_328)
.L_328:
        /*007c*/ 	.word	0x00000000
        /*0080*/ 	.short	0x0001
        /*0082*/ 	.short	0x0008
        /*0084*/ 	.byte	0x00, 0xf5, 0x21, 0x00


	//----- nvinfo : EIATTR_KPARAM_INFO
	.align		4
.L_329:
        /*0088*/ 	.byte	0x04, 0x17
        /*008a*/ 	.short	(.L_331 - .L_330)
.L_330:
        /*008c*/ 	.word	0x00000000
        /*0090*/ 	.short	0x0000
        /*0092*/ 	.short	0x0000
        /*0094*/ 	.byte	0x00, 0xf5, 0x21, 0x00


	//----- nvinfo : EIATTR_SPARSE_MMA_MASK
	.align		4
.L_331:
        /*0098*/ 	.byte	0x03, 0x50
        /*009a*/ 	.short	0x0000


	//----- nvinfo : EIATTR_MAXREG_COUNT
	.align		4
        /*009c*/ 	.byte	0x03, 0x1b
        /*009e*/ 	.short	0x00ff


	//----- nvinfo : EIATTR_NUM_BARRIERS
	.align		4
        /*00a0*/ 	.byte	0x02, 0x4c
        /*00a2*/ 	.byte	0x01
	.zero		1


	//----- nvinfo : EIATTR_MERCURY_ISA_VERSION
	.align		4
        /*00a4*/ 	.byte	0x03, 0x5f
        /*00a6*/ 	.short	0x0101


	//----- nvinfo : EIATTR_VRC_CTA_INIT_COUNT
	.align		4
        /*00a8*/ 	.byte	0x02, 0x4a
	.zero		1
	.zero		1


	//----- nvinfo : EIATTR_EXIT_INSTR_OFFSETS
	.align		4
        /*00ac*/ 	.byte	0x04, 0x1c
        /*00ae*/ 	.short	(.L_333 - .L_332)


	//   ....[0]....
.L_332:
        /*00b0*/ 	.word	0x00000030


	//   ....[1]....
        /*00b4*/ 	.word	0x00000070


	//   ....[2]....
        /*00b8*/ 	.word	0x000000d0


	//   ....[3]....
        /*00bc*/ 	.word	0x000032e0


	//   ....[4]....
        /*00c0*/ 	.word	0x00003690


	//----- nvinfo : EIATTR_CRS_STACK_SIZE
	.align		4
.L_333:
        /*00c4*/ 	.byte	0x04, 0x1e
        /*00c6*/ 	.short	(.L_335 - .L_334)
.L_334:
        /*00c8*/ 	.word	0x00000000


	//----- nvinfo : EIATTR_CBANK_PARAM_SIZE
	.align		4
.L_335:
        /*00cc*/ 	.byte	0x03, 0x19
        /*00ce*/ 	.short	0x0038


	//----- nvinfo : EIATTR_PARAM_CBANK
	.align		4
        /*00d0*/ 	.byte	0x04, 0x0a
        /*00d2*/ 	.short	(.L_337 - .L_336)
	.align		4
.L_336:
        /*00d4*/ 	.word	index@(.nv.constant0.alma_batch_tiled_f32_tile128)
        /*00d8*/ 	.short	0x0380
        /*00da*/ 	.short	0x0038


	//----- nvinfo : EIATTR_SW_WAR
	.align		4
.L_337:
        /*00dc*/ 	.byte	0x04, 0x36
        /*00de*/ 	.short	(.L_339 - .L_338)
.L_338:
        /*00e0*/ 	.word	0x00000008
.L_339:


//--------------------- .nv.info.alma_batch_tiled_async_f32 --------------------------
	.section	.nv.info.alma_batch_tiled_async_f32,"",@"SHT_CUDA_INFO"
	.sectionflags	@""
	.align	4


	//----- nvinfo : EIATTR_CUDA_API_VERSION
	.align		4
        /*0000*/ 	.byte	0x04, 0x37
        /*0002*/ 	.short	(.L_341 - .L_340)
.L_340:
        /*0004*/ 	.word	0x00000082


	//----- nvinfo : EIATTR_KPARAM_INFO
	.align		4
.L_341:
        /*0008*/ 	.byte	0x04, 0x17
        /*000a*/ 	.short	(.L_343 - .L_342)
.L_342:
        /*000c*/ 	.word	0x00000000
        /*0010*/ 	.short	0x0007
        /*0012*/ 	.short	0x0030
        /*0014*/ 	.byte	0x00, 0xf5, 0x21, 0x00


	//----- nvinfo : EIATTR_KPARAM_INFO
	.align		4
.L_343:
        /*0018*/ 	.byte	0x04, 0x17
        /*001a*/ 	.short	(.L_345 - .L_344)
.L_344:
        /*001c*/ 	.word	0x00000000
        /*0020*/ 	.short	0x0006
        /*0022*/ 	.short	0x0028
        /*0024*/ 	.byte	0x00, 0xf0, 0x11, 0x00


	//----- nvinfo : EIATTR_KPARAM_INFO
	.align		4
.L_345:
        /*0028*/ 	.byte	0x04, 0x17
        /*002a*/ 	.short	(.L_347 - .L_346)
.L_346:
        /*002c*/ 	.word	0x00000000
        /*0030*/ 	.short	0x0005
        /*0032*/ 	.short	0x0024
        /*0034*/ 	.byte	0x00, 0xf0, 0x11, 0x00


	//----- nvinfo : EIATTR_KPARAM_INFO
	.align		4
.L_347:
        /*0038*/ 	.byte	0x04, 0x17
        /*003a*/ 	.short	(.L_349 - .L_348)
.L_348:
        /*003c*/ 	.word	0x00000000
        /*0040*/ 	.short	0x0004
        /*0042*/ 	.short	0x0020
        /*0044*/ 	.byte	0x00, 0xf0, 0x11, 0x00


	//----- nvinfo : EIATTR_KPARAM_INFO
	.align		4
.L_349:
        /*0048*/ 	.byte	0x04, 0x17
        /*004a*/ 	.short	(.L_351 - .L_350)
.L_350:
        /*004c*/ 	.word	0x00000000
        /*0050*/ 	.short	0x0003
        /*0052*/ 	.short	0x0018
        /*0054*/ 	.byte	0x00, 0xf5, 0x21, 0x00


	//----- nvinfo : EIATTR_KPARAM_INFO
	.align		4
.L_351:
        /*0058*/ 	.byte	0x04, 0x17
        /*005a*/ 	.short	(.L_353 - .L_352)
.L_352:
        /*005c*/ 	.word	0x00000000
        /*0060*/ 	.short	0x0002
        /*0062*/ 	.short	0x0010
        /*0064*/ 	.byte	0x00, 0xf5, 0x21, 0x00


	//----- nvinfo : EIATTR_KPARAM_INFO
	.align		4
.L_353:
        /*0068*/ 	.byte	0x04, 0x17
        /*006a*/ 	.short	(.L_355 - .L_354)
.L_354:
        /*006c*/ 	.word	0x00000000
        /*0070*/ 	.short	0x0001
        /*0072*/ 	.short	0x0008
        /*0074*/ 	.byte	0x00, 0xf5, 0x21, 0x00


	//----- nvinfo : EIATTR_KPARAM_INFO
	.align		4
.L_355:
        /*0078*/ 	.byte	0x04, 0x17
        /*007a*/ 	.short	(.L_357 - .L_356)
.L_356:
        /*007c*/ 	.word	0x00000000
        /*0080*/ 	.short	0x0000
        /*0082*/ 	.short	0x0000
        /*0084*/ 	.byte	0x00, 0xf5, 0x21, 0x00


	//----- nvinfo : EIATTR_SPARSE_MMA_MASK
	.align		4
.L_357:
        /*0088*/ 	.byte	0x03, 0x50
        /*008a*/ 	.short	0x0000


	//----- nvinfo : EIATTR_MAXREG_COUNT
	.align		4
        /*008c*/ 	.byte	0x03, 0x1b
        /*008e*/ 	.short	0x00ff


	//----- nvinfo : EIATTR_NUM_BARRIERS
	.align		4
        /*0090*/ 	.byte	0x02, 0x4c
        /*0092*/ 	.byte	0x01
	.zero		1


	//----- nvinfo : EIATTR_MERCURY_ISA_VERSION
	.align		4
        /*0094*/ 	.byte	0x03, 0x5f
        /*0096*/ 	.short	0x0101


	//----- nvinfo : EIATTR_UNUSED_LOAD_BYTE_OFFSET
	.align		4
        /*0098*/ 	.byte	0x04, 0x44
        /*009a*/ 	.short	(.L_359 - .L_358)


	//   ....[0]....
.L_358:
        /*009c*/ 	.word	0x000001d0
        /*00a0*/ 	.word	0x00000fff


	//   ....[1]....
        /*00a4*/ 	.word	0x000034c0
        /*00a8*/ 	.word	0x00000fff


	//----- nvinfo : EIATTR_COOP_GROUP_MASK_REGIDS
	.align		4
.L_359:
        /*00ac*/ 	.byte	0x04, 0x29
        /*00ae*/ 	.short	(.L_361 - .L_360)


	//   ....[0]....
.L_360:
        /*00b0*/ 	.word	0xffffffff


	//   ....[1]....
        /*00b4*/ 	.word	0xffffffff


	//   ....[2]....
        /*00b8*/ 	.word	0xffffffff


	//   ....[3]....
        /*00bc*/ 	.word	0xffffffff


	//   ....[4]....
        /*00c0*/ 	.word	0xffffffff


	//   ....[5]....
        /*00c4*/ 	.word	0xffffffff


	//   ....[6]....
        /*00c8*/ 	.word	0xffffffff


	//   ....[7]....
        /*00cc*/ 	.word	0xffffffff


	//   ....[8]....
        /*00d0*/ 	.word	0xffffffff


	//   ....[9]....
        /*00d4*/ 	.word	0xffffffff


	//   ....[10]....
        /*00d8*/ 	.word	0xffffffff


	//   ....[11]....
        /*00dc*/ 	.word	0x05000005


	//   ....[12]....
        /*00e0*/ 	.word	0x05000007


	//   ....[13]....
        /*00e4*/ 	.word	0x05000009


	//   ....[14]....
        /*00e8*/ 	.word	0x05000009


	//   ....[15]....
        /*00ec*/ 	.word	0x05000009


	//   ....[16]....
        /*00f0*/ 	.word	0x05000009


	//   ....[17]....
        /*00f4*/ 	.word	0x05000009


	//----- nvinfo : EIATTR_COOP_GROUP_INSTR_OFFSETS
	.align		4
.L_361:
        /*00f8*/ 	.byte	0x04, 0x28
        /*00fa*/ 	.short	(.L_363 - .L_362)


	//   ....[0]....
.L_362:
        /*00fc*/ 	.word	0x00000630


	//   ....[1]....
        /*0100*/ 	.word	0x00000650


	//   ....[2]....
        /*0104*/ 	.word	0x00000680


	//   ....[3]....
        /*0108*/ 	.word	0x000006d0


	//   ....[4]....
        /*010c*/ 	.word	0x00000710


	//   ....[5]....
        /*0110*/ 	.word	0x00000840


	//   ....[6]....
        /*0114*/ 	.word	0x00000860


	//   ....[7]....
        /*0118*/ 	.word	0x00000880


	//   ....[8]....
        /*011c*/ 	.word	0x000008a0


	//   ....[9]....
        /*0120*/ 	.word	0x000008c0


	//   ....[10]....
        /*0124*/ 	.word	0x00000cb0


	//   ....[11]....
        /*0128*/ 	.word	0x00000d80


	//   ....[12]....
        /*012c*/ 	.word	0x00003740


	//   ....[13]....
        /*0130*/ 	.word	0x000038d0


	//   ....[14]....
        /*0134*/ 	.word	0x00003940


	//   ....[15]....
        /*0138*/ 	.word	0x000039b0


	//   ....[16]....
        /*013c*/ 	.word	0x00003a20


	//   ....[17]....
        /*0140*/ 	.word	0x00003a90


	//----- nvinfo : EIATTR_VRC_CTA_INIT_COUNT
	.align		4
.L_363:
        /*0144*/ 	.byte	0x02, 0x4a
	.zero		1
	.zero		1


	//----- nvinfo : EIATTR_MBARRIER_INSTR_OFFSETS
	.align		4
        /*0148*/ 	.byte	0x04, 0x39
        /*014a*/ 	.short	(.L_365 - .L_364)


	//   ....[0]....
.L_364:
        /*014c*/ 	.word	0x00000bb0
        /*0150*/ 	.word	0x000000ff
        /*0154*/ 	.word	0x00000008
        /*0158*/ 	.short	0x0100
        /*015a*/ 	.byte	0x04
	.zero		1


	//   ....[1]....
        /*015c*/ 	.word	0x00000c00
        /*0160*/ 	.word	0x000000ff
        /*0164*/ 	.word	0x00000000
        /*0168*/ 	.short	0x0100
        /*016a*/ 	.byte	0x04
	.zero		1


	//   ....[2]....
        /*016c*/ 	.word	0x00000c10
        /*0170*/ 	.word	0x000000ff
        /*0174*/ 	.word	0x00000018
        /*0178*/ 	.short	0x0100
        /*017a*/ 	.byte	0x04
	.zero		1


	//   ....[3]....
        /*017c*/ 	.word	0x00000c20
        /*0180*/ 	.word	0x000000ff
        /*0184*/ 	.word	0x00000010
        /*0188*/ 	.short	0x0100
        /*018a*/ 	.byte	0x04
	.zero		1


	//   ....[4]....
        /*018c*/ 	.word	0x00000ea0
        /*0190*/ 	.word	0x000000ff
        /*0194*/ 	.word	0x00000000
        /*0198*/ 	.short	0x0108
        /*019a*/ 	.byte	0x04
	.zero		1


	//   ....[5]....
        /*019c*/ 	.word	0x00000eb0
        /*01a0*/ 	.word	0x000000ff
        /*01a4*/ 	.word	0x00000008
        /*01a8*/ 	.short	0x0108
        /*01aa*/ 	.byte	0x04
	.zero		1


	//   ....[6]....
        /*01ac*/ 	.word	0x00000ec0
        /*01b0*/ 	.word	0x000000ff
        /*01b4*/ 	.word	0x00000010
        /*01b8*/ 	.short	0x0108
        /*01ba*/ 	.byte	0x04
	.zero		1


	//   ....[7]....
        /*01bc*/ 	.word	0x00000ed0
        /*01c0*/ 	.word	0x000000ff
        /*01c4*/ 	.word	0x00000018
        /*01c8*/ 	.short	0x0108
        /*01ca*/ 	.byte	0x04
	.zero		1


	//   ....[8]....
        /*01cc*/ 	.word	0x00000f60
        /*01d0*/ 	.word	0x000000ff
        /*01d4*/ 	.word	0x00000008
        /*01d8*/ 	.short	0x010a
        /*01da*/ 	.byte	0x0d
	.zero		1


	//   ....[9]....
        /*01dc*/ 	.word	0x000010f0
        /*01e0*/ 	.word	0x000000ff
        /*01e4*/ 	.word	0x00000008
        /*01e8*/ 	.short	0x010a
        /*01ea*/ 	.byte	0x0d
	.zero		1


	//   ....[10]....
        /*01ec*/ 	.word	0x00001f80
        /*01f0*/ 	.word	0x000000ff
        /*01f4*/ 	.word	0x00000000
        /*01f8*/ 	.short	0x0107
        /*01fa*/ 	.byte	0x04
	.zero		1


	//   ....[11]....
        /*01fc*/ 	.word	0x00002070
        /*0200*/ 	.word	0x000000ff
        /*0204*/ 	.word	0x00000000
        /*0208*/ 	.short	0x0101
        /*020a*/ 	.byte	0x04
	.zero		1


	//   ....[12]....
        /*020c*/ 	.word	0x00002210
        /*0210*/ 	.word	0x000000ff
        /*0214*/ 	.word	0x00000008
        /*0218*/ 	.short	0x010a
        /*021a*/ 	.byte	0x0c
	.zero		1


	//   ....[13]....
        /*021c*/ 	.word	0x00002390
        /*0220*/ 	.word	0x000000ff
        /*0224*/ 	.word	0x00000008
        /*0228*/ 	.short	0x010a
        /*022a*/ 	.byte	0x0c
	.zero		1


	//   ....[14]....
        /*022c*/ 	.word	0x00002e90
        /*0230*/ 	.word	0x000000ff
        /*0234*/ 	.word	0x00000000
        /*0238*/ 	.short	0x0107
        /*023a*/ 	.byte	0x0c
	.zero		1


	//   ....[15]....
        /*023c*/ 	.word	0x00002ee0
        /*0240*/ 	.word	0x000000ff
        /*0244*/ 	.word	0x00000000
        /*0248*/ 	.short	0x0101
        /*024a*/ 	.byte	0x0c
	.zero		1


	//   ....[16]....
        /*024c*/ 	.word	0x00003000
        /*0250*/ 	.word	0x00000010
        /*0254*/ 	.word	0x00000000
        /*0258*/ 	.short	0x010a
        /*025a*/ 	.byte	0xff
	.zero		1


	//   ....[17]....
        /*025c*/ 	.word	0x00003180
        /*0260*/ 	.word	0x00000010
        /*0264*/ 	.word	0x00000000
        /*0268*/ 	.short	0x010a
        /*026a*/ 	.byte	0xff
	.zero		1


	//   ....[18]....
        /*026c*/ 	.word	0x00003600
        /*0270*/ 	.word	0x00000010
        /*0274*/ 	.word	0x00000008
        /*0278*/ 	.short	0x0101
        /*027a*/ 	.byte	0xff
	.zero		1


	//   ....[19]....
        /*027c*/ 	.word	0x00003840
        /*0280*/ 	.word	0x00000006
        /*0284*/ 	.word	0x00000000
        /*0288*/ 	.short	0x0108
        /*028a*/ 	.byte	0xff
	.zero		1


	//   ....[20]....
        /*028c*/ 	.word	0x00003850
        /*0290*/ 	.word	0x00000006
        /*0294*/ 	.word	0x00000008
        /*0298*/ 	.short	0x0108
        /*029a*/ 	.byte	0xff
	.zero		1


	//   ....[21]....
        /*029c*/ 	.word	0x00003860
        /*02a0*/ 	.word	0x00000006
        /*02a4*/ 	.word	0x00000010
        /*02a8*/ 	.short	0x0108
        /*02aa*/ 	.byte	0xff
	.zero		1


	//   ....[22]....
        /*02ac*/ 	.word	0x00003870
        /*02b0*/ 	.word	0x00000006
        /*02b4*/ 	.word	0x00000018
        /*02b8*/ 	.short	0x0108
        /*02ba*/ 	.byte	0xff
	.zero		1


	//----- nvinfo : EIATTR_NUM_MBARRIERS
	.align		4
.L_365:
        /*02bc*/ 	.byte	0x03, 0x38
        /*02be*/ 	.short	0x0004


	//----- nvinfo : EIATTR_EXIT_INSTR_OFFSETS
	.align		4
        /*02c0*/ 	.byte	0x04, 0x1c
        /*02c2*/ 	.short	(.L_367 - .L_366)


	//   ....[0]....
.L_366:
        /*02c4*/ 	.word	0x00000040


	//   ....[1]....
        /*02c8*/ 	.word	0x00000dc0


	//   ....[2]....
        /*02cc*/ 	.word	0x00000e90


	//   ....[3]....
        /*02d0*/ 	.word	0x00000ee0


	//   ....[4]....
        /*02d4*/ 	.word	0x00003780


	//   ....[5]....
        /*02d8*/ 	.word	0x00003830


	//   ....[6]....
        /*02dc*/ 	.word	0x00003880


	//----- nvinfo : EIATTR_CRS_STACK_SIZE
	.align		4
.L_367:
        /*02e0*/ 	.byte	0x04, 0x1e
        /*02e2*/ 	.short	(.L_369 - .L_368)
.L_368:
        /*02e4*/ 	.word	0x00000000


	//----- nvinfo : EIATTR_CBANK_PARAM_SIZE
	.align		4
.L_369:
        /*02e8*/ 	.byte	0x03, 0x19
        /*02ea*/ 	.short	0x0038


	//----- nvinfo : EIATTR_PARAM_CBANK
	.align		4
        /*02ec*/ 	.byte	0x04, 0x0a
        /*02ee*/ 	.short	(.L_371 - .L_370)
	.align		4
.L_370:
        /*02f0*/ 	.word	index@(.nv.constant0.alma_batch_tiled_async_f32)
        /*02f4*/ 	.short	0x0380
        /*02f6*/ 	.short	0x0038


	//----- nvinfo : EIATTR_SW_WAR
	.align		4
.L_371:
        /*02f8*/ 	.byte	0x04, 0x36
        /*02fa*/ 	.short	(.L_373 - .L_372)
.L_372:
        /*02fc*/ 	.word	0x00000008
.L_373:


//--------------------- .nv.info.alma_batch_f32   --------------------------
	.section	.nv.info.alma_batch_f32,"",@"SHT_CUDA_INFO"
	.sectionflags	@""
	.align	4


	//----- nvinfo : EIATTR_CUDA_API_VERSION
	.align		4
        /*0000*/ 	.byte	0x04, 0x37
        /*0002*/ 	.short	(.L_375 - .L_374)
.L_374:
        /*0004*/ 	.word	0x00000082


	//----- nvinfo : EIATTR_KPARAM_INFO
	.align		4
.L_375:
        /*0008*/ 	.byte	0x04, 0x17
        /*000a*/ 	.short	(.L_377 - .L_376)
.L_376:
        /*000c*/ 	.word	0x00000000
        /*0010*/ 	.short	0x0008
        /*0012*/ 	.short	0x0030
        /*0014*/ 	.byte	0x00, 0xf5, 0x21, 0x00


	//----- nvinfo : EIATTR_KPARAM_INFO
	.align		4
.L_377:
        /*0018*/ 	.byte	0x04, 0x17
        /*001a*/ 	.short	(.L_379 - .L_378)
.L_378:
        /*001c*/ 	.word	0x00000000
        /*0020*/ 	.short	0x0007
        /*0022*/ 	.short	0x002c
        /*0024*/ 	.byte	0x00, 0xf0, 0x11, 0x00


	//----- nvinfo : EIATTR_KPARAM_INFO
	.align		4
.L_379:
        /*0028*/ 	.byte	0x04, 0x17
        /*002a*/ 	.short	(.L_381 - .L_380)
.L_380:
        /*002c*/ 	.word	0x00000000
        /*0030*/ 	.short	0x0006
        /*0032*/ 	.short	0x0028
        /*0034*/ 	.byte	0x00, 0xf0, 0x11, 0x00


	//----- nvinfo : EIATTR_KPARAM_INFO
	.align		4
.L_381:
        /*0038*/ 	.byte	0x04, 0x17
        /*003a*/ 	.short	(.L_383 - .L_382)
.L_382:
        /*003c*/ 	.word	0x00000000
        /*0040*/ 	.short	0x0005
        /*0042*/ 	.short	0x0024
        /*0044*/ 	.byte	0x00, 0xf0, 0x11, 0x00


	//----- nvinfo : EIATTR_KPARAM_INFO
	.align		4
.L_383:
        /*0048*/ 	.byte	0x04, 0x17
        /*004a*/ 	.short	(.L_385 - .L_384)
.L_384:
        /*004c*/ 	.word	0x00000000
        /*0050*/ 	.short	0x0004
        /*0052*/ 	.short	0x0020
        /*0054*/ 	.byte	0x00, 0xf0, 0x11, 0x00


	//----- nvinfo : EIATTR_KPARAM_INFO
	.align		4
.L_385:
        /*0058*/ 	.byte	0x04, 0x17
        /*005a*/ 	.short	(.L_387 - .L_386)
.L_386:
        /*005c*/ 	.word	0x00000000
        /*0060*/ 	.short	0x0003
        /*0062*/ 	.short	0x0018
        /*0064*/ 	.byte	0x00, 0xf5, 0x21, 0x00


	//----- nvinfo : EIATTR_KPARAM_INFO
	.align		4
.L_387:
        /*0068*/ 	.byte	0x04, 0x17
        /*006a*/ 	.short	(.L_389 - .L_388)
.L_388:
        /*006c*/ 	.word	0x00000000
        /*0070*/ 	.short	0x0002
        /*0072*/ 	.short	0x0010
        /*0074*/ 	.byte	0x00, 0xf5, 0x21, 0x00


	//----- nvinfo : EIATTR_KPARAM_INFO
	.align		4
.L_389:
        /*0078*/ 	.byte	0x04, 0x17
        /*007a*/ 	.short	(.L_391 - .L_390)
.L_390:
        /*007c*/ 	.word	0x00000000
        /*0080*/ 	.short	0x0001
        /*0082*/ 	.short	0x0008
        /*0084*/ 	.byte	0x00, 0xf5, 0x21, 0x00


	//----- nvinfo : EIATTR_KPARAM_INFO
	.align		4
.L_391:
        /*0088*/ 	.byte	0x04, 0x17
        /*008a*/ 	.short	(.L_393 - .L_392)
.L_392:
        /*008c*/ 	.word	0x00000000
        /*0090*/ 	.short	0x0000
        /*0092*/ 	.short	0x0000
        /*0094*/ 	.byte	0x00, 0xf5, 0x21, 0x00


	//----- nvinfo : EIATTR_SPARSE_MMA_MASK
	.align		4
.L_393:
        /*0098*/ 	.byte	0x03, 0x50
        /*009a*/ 	.short	0x0000


	//----- nvinfo : EIATTR_MAXREG_COUNT
	.align		4
        /*009c*/ 	.byte	0x03, 0x1b
        /*009e*/ 	.short	0x00ff


	//----- nvinfo : EIATTR_NUM_BARRIERS
	.align		4
        /*00a0*/ 	.byte	0x02, 0x4c
        /*00a2*/ 	.byte	0x01
	.zero		1


	//----- nvinfo : EIATTR_MERCURY_ISA_VERSION
	.align		4
        /*00a4*/ 	.byte	0x03, 0x5f
        /*00a6*/ 	.short	0x0101


	//----- nvinfo : EIATTR_UNUSED_LOAD_BYTE_OFFSET
	.align		4
        /*00a8*/ 	.byte	0x04, 0x44
        /*00aa*/ 	.short	(.L_395 - .L_394)


	//   ....[0]....
.L_394:
        /*00ac*/ 	.word	0x00000640
        /*00b0*/ 	.word	0x00000fff


	//----- nvinfo : EIATTR_VRC_CTA_INIT_COUNT
	.align		4
.L_395:
        /*00b4*/ 	.byte	0x02, 0x4a
	.zero		1
	.zero		1


	//----- nvinfo : EIATTR_EXIT_INSTR_OFFSETS
	.align		4
        /*00b8*/ 	.byte	0x04, 0x1c
        /*00ba*/ 	.short	(.L_397 - .L_396)


	//   ....[0]....
.L_396:
        /*00bc*/ 	.word	0x00000040


	//   ....[1]....
        /*00c0*/ 	.word	0x00000260


	//   ....[2]....
        /*00c4*/ 	.word	0x00000760


	//----- nvinfo : EIATTR_CRS_STACK_SIZE
	.align		4
.L_397:
        /*00c8*/ 	.byte	0x04, 0x1e
        /*00ca*/ 	.short	(.L_399 - .L_398)
.L_398:
        /*00cc*/ 	.word	0x00000000


	//----- nvinfo : EIATTR_CBANK_PARAM_SIZE
	.align		4
.L_399:
        /*00d0*/ 	.byte	0x03, 0x19
        /*00d2*/ 	.short	0x0038


	//----- nvinfo : EIATTR_PARAM_CBANK
	.align		4
        /*00d4*/ 	.byte	0x04, 0x0a
        /*00d6*/ 	.short	(.L_401 - .L_400)
	.align		4
.L_400:
        /*00d8*/ 	.word	index@(.nv.constant0.alma_batch_f32)
        /*00dc*/ 	.short	0x0380
        /*00de*/ 	.short	0x0038


	//----- nvinfo : EIATTR_SW_WAR
	.align		4
.L_401:
        /*00e0*/ 	.byte	0x04, 0x36
        /*00e2*/ 	.short	(.L_403 - .L_402)
.L_402:
        /*00e4*/ 	.word	0x00000008
.L_403:


//--------------------- .nv.info.alma_batch_f32_onthefly --------------------------
	.section	.nv.info.alma_batch_f32_onthefly,"",@"SHT_CUDA_INFO"
	.sectionflags	@""
	.align	4


	//----- nvinfo : EIATTR_CUDA_API_VERSION
	.align		4
        /*0000*/ 	.byte	0x04, 0x37
        /*0002*/ 	.short	(.L_405 - .L_404)
.L_404:
        /*0004*/ 	.word	0x00000082


	//----- nvinfo : EIATTR_KPARAM_INFO
	.align		4
.L_405:
        /*0008*/ 	.byte	0x04, 0x17
        /*000a*/ 	.short	(.L_407 - .L_406)
.L_406:
        /*000c*/ 	.word	0x00000000
        /*0010*/ 	.short	0x0007
        /*0012*/ 	.short	0x0030
        /*0014*/ 	.byte	0x00, 0xf5, 0x21, 0x00


	//----- nvinfo : EIATTR_KPARAM_INFO
	.align		4
.L_407:
        /*0018*/ 	.byte	0x04, 0x17
        /*001a*/ 	.short	(.L_409 - .L_408)
.L_408:
        /*001c*/ 	.word	0x00000000
        /*0020*/ 	.short	0x0006
        /*0022*/ 	.short	0x0028
        /*0024*/ 	.byte	0x00, 0xf0, 0x11, 0x00


	//----- nvinfo : EIATTR_KPARAM_INFO
	.align		4
.L_409:
        /*0028*/ 	.byte	0x04, 0x17
        /*002a*/ 	.short	(.L_411 - .L_410)
.L_410:
        /*002c*/ 	.word	0x00000000
        /*0030*/ 	.short	0x0005
        /*0032*/ 	.short	0x0024
        /*0034*/ 	.byte	0x00, 0xf0, 0x11, 0x00


	//----- nvinfo : EIATTR_KPARAM_INFO
	.align		4
.L_411:
        /*0038*/ 	.byte	0x04, 0x17
        /*003a*/ 	.short	(.L_413 - .L_412)
.L_412:
        /*003c*/ 	.word	0x00000000
        /*0040*/ 	.short	0x0004
        /*0042*/ 	.short	0x0020
        /*0044*/ 	.byte	0x00, 0xf0, 0x11, 0x00


	//----- nvinfo : EIATTR_KPARAM_INFO
	.align		4
.L_413:
        /*0048*/ 	.byte	0x04, 0x17
        /*004a*/ 	.short	(.L_415 - .L_414)
.L_414:
        /*004c*/ 	.word	0x00000000
        /*0050*/ 	.short	0x0003
        /*0052*/ 	.short	0x0018
        /*0054*/ 	.byte	0x00, 0xf5, 0x21, 0x00


	//----- nvinfo : EIATTR_KPARAM_INFO
	.align		4
.L_415:
        /*0058*/ 	.byte	0x04, 0x17
        /*005a*/ 	.short	(.L_417 - .L_416)
.L_416:
        /*005c*/ 	.word	0x00000000
        /*0060*/ 	.short	0x0002
        /*0062*/ 	.short	0x0010
        /*0064*/ 	.byte	0x00, 0xf5, 0x21, 0x00


	//----- nvinfo : EIATTR_KPARAM_INFO
	.align		4
.L_417:
        /*0068*/ 	.byte	0x04, 0x17
        /*006a*/ 	.short	(.L_419 - .L_418)
.L_418:
        /*006c*/ 	.word	0x00000000
        /*0070*/ 	.short	0x0001
        /*0072*/ 	.short	0x0008
        /*0074*/ 	.byte	0x00, 0xf5, 0x21, 0x00


	//----- nvinfo : EIATTR_KPARAM_INFO
	.align		4
.L_419:
        /*0078*/ 	.byte	0x04, 0x17
        /*007a*/ 	.short	(.L_421 - .L_420)
.L_420:
        /*007c*/ 	.word	0x00000000
        /*0080*/ 	.short	0x0000
        /*0082*/ 	.short	0x0000
        /*0084*/ 	.byte	0x00, 0xf5, 0x21, 0x00


	//----- nvinfo : EIATTR_SPARSE_MMA_MASK
	.align		4
.L_421:
        /*0088*/ 	.byte	0x03, 0x50
        /*008a*/ 	.short	0x0000


	//----- nvinfo : EIATTR_MAXREG_COUNT
	.align		4
        /*008c*/ 	.byte	0x03, 0x1b
        /*008e*/ 	.short	0x00ff


	//----- nvinfo : EIATTR_NUM_BARRIERS
	.align		4
        /*0090*/ 	.byte	0x02, 0x4c
        /*0092*/ 	.byte	0x01
	.zero		1


	//----- nvinfo : EIATTR_MERCURY_ISA_VERSION
	.align		4
        /*0094*/ 	.byte	0x03, 0x5f
        /*0096*/ 	.short	0x0101


	//----- nvinfo : EIATTR_UNUSED_LOAD_BYTE_OFFSET
	.align		4
        /*0098*/ 	.byte	0x04, 0x44
        /*009a*/ 	.short	(.L_423 - .L_422)


	//   ....[0]....
.L_422:
        /*009c*/ 	.word	0x000001d0
        /*00a0*/ 	.word	0x00000fff


	//   ....[1]....
        /*00a4*/ 	.word	0x00000ee0
        /*00a8*/ 	.word	0x00000fff


	//----- nvinfo : EIATTR_COOP_GROUP_MASK_REGIDS
	.align		4
.L_423:
        /*00ac*/ 	.byte	0x04, 0x29
        /*00ae*/ 	.short	(.L_425 - .L_424)


	//   ....[0]....
.L_424:
        /*00b0*/ 	.word	0xffffffff


	//   ....[1]....
        /*00b4*/ 	.word	0xffffffff


	//   ....[2]....
        /*00b8*/ 	.word	0xffffffff


	//   ....[3]....
        /*00bc*/ 	.word	0xffffffff


	//   ....[4]....
        /*00c0*/ 	.word	0xffffffff


	//   ....[5]....
        /*00c4*/ 	.word	0xffffffff


	//   ....[6]....
        /*00c8*/ 	.word	0xffffffff


	//   ....[7]....
        /*00cc*/ 	.word	0xffffffff


	//   ....[8]....
        /*00d0*/ 	.word	0xffffffff


	//   ....[9]....
        /*00d4*/ 	.word	0xffffffff


	//   ....[10]....
        /*00d8*/ 	.word	0x05000008


	//   ....[11]....
        /*00dc*/ 	.word	0x05000008


	//   ....[12]....
        /*00e0*/ 	.word	0x05000008


	//   ....[13]....
        /*00e4*/ 	.word	0x05000008


	//   ....[14]....
        /*00e8*/ 	.word	0x05000008


	//----- nvinfo : EIATTR_COOP_GROUP_INSTR_OFFSETS
	.align		4
.L_425:
        /*00ec*/ 	.byte	0x04, 0x28
        /*00ee*/ 	.short	(.L_427 - .L_426)


	//   ....[0]....
.L_426:
        /*00f0*/ 	.word	0x00000570


	//   ....[1]....
        /*00f4*/ 	.word	0x00000590


	//   ....[2]....
        /*00f8*/ 	.word	0x000005b0


	//   ....[3]....
        /*00fc*/ 	.word	0x000005e0


	//   ....[4]....
        /*0100*/ 	.word	0x00000630


	//   ....[5]....
        /*0104*/ 	.word	0x00000790


	//   ....[6]....
        /*0108*/ 	.word	0x000007b0


	//   ....[7]....
        /*010c*/ 	.word	0x000007d0


	//   ....[8]....
        /*0110*/ 	.word	0x000007f0


	//   ....[9]....
        /*0114*/ 	.word	0x00000810


	//   ....[10]....
        /*0118*/ 	.word	0x00001050


	//   ....[11]....
        /*011c*/ 	.word	0x000010c0


	//   ....[12]....
        /*0120*/ 	.word	0x00001130


	//   ....[13]....
        /*0124*/ 	.word	0x000011a0


	//   ....[14]....
        /*0128*/ 	.word	0x00001210


	//----- nvinfo : EIATTR_VRC_CTA_INIT_COUNT
	.align		4
.L_427:
        /*012c*/ 	.byte	0x02, 0x4a
	.zero		1
	.zero		1


	//----- nvinfo : EIATTR_EXIT_INSTR_OFFSETS
	.align		4
        /*0130*/ 	.byte	0x04, 0x1c
        /*0132*/ 	.short	(.L_429 - .L_428)


	//   ....[0]....
.L_428:
        /*0134*/ 	.word	0x00000040


	//   ....[1]....
        /*0138*/ 	.word	0x00000a30


	//   ....[2]....
        /*013c*/ 	.word	0x00000b50


	//   ....[3]....
        /*0140*/ 	.word	0x00001000


	//----- nvinfo : EIATTR_CRS_STACK_SIZE
	.align		4
.L_429:
        /*0144*/ 	.byte	0x04, 0x1e
        /*0146*/ 	.short	(.L_431 - .L_430)
.L_430:
        /*0148*/ 	.word	0x00000000


	//----- nvinfo : EIATTR_CBANK_PARAM_SIZE
	.align		4
.L_431:
        /*014c*/ 	.byte	0x03, 0x19
        /*014e*/ 	.short	0x0038


	//----- nvinfo : EIATTR_PARAM_CBANK
	.align		4
        /*0150*/ 	.byte	0x04, 0x0a
        /*0152*/ 	.short	(.L_433 - .L_432)
	.align		4
.L_432:
        /*0154*/ 	.word	index@(.nv.constant0.alma_batch_f32_onthefly)
        /*0158*/ 	.short	0x0380
        /*015a*/ 	.short	0x0038


	//----- nvinfo : EIATTR_SW_WAR
	.align		4
.L_433:
        /*015c*/ 	.byte	0x04, 0x36
        /*015e*/ 	.short	(.L_435 - .L_434)
.L_434:
        /*0160*/ 	.word	0x00000008
.L_435:


//--------------------- .nv.callgraph             --------------------------
	.section	.nv.callgraph,"",@"SHT_CUDA_CALLGRAPH"
	.align	4
	.sectionentsize	8
	.align		4
        /*0000*/ 	.word	0x00000000
	.align		4
        /*0004*/ 	.word	0xffffffff
	.align		4
        /*0008*/ 	.word	0x00000000
	.align		4
        /*000c*/ 	.word	0xfffffffe
	.align		4
        /*0010*/ 	.word	0x00000000
	.align		4
        /*0014*/ 	.word	0xfffffffd
	.align		4
        /*0018*/ 	.word	0x00000000
	.align		4
        /*001c*/ 	.word	0xfffffffc


//--------------------- .text.alma_precompute_weights_f32 --------------------------
	.section	.text.alma_precompute_weights_f32,"ax",@progbits
	.align	128
        .global         alma_precompute_weights_f32
        .type           alma_precompute_weights_f32,@function
        .size           alma_precompute_weights_f32,(.L_x_618 - alma_precompute_weights_f32)
        .other          alma_precompute_weights_f32,@"STO_CUDA_ENTRY STV_DEFAULT"
alma_precompute_weights_f32:
.text.alma_precompute_weights_f32:
[----:B------:R-:W-:Y:S01]  /*0000*/  LDC R1, c[0x0][0x37c] ;  /* 0x0000df00ff017b82 */ /* 0x000fe20000000800 */
[----:B------:R-:W0:Y:S01]  /*0010*/  S2R R4, SR_CTAID.X ;  /* 0x0000000000047919 */ /* 0x000e220000002500 */
[----:B------:R-:W0:Y:S02]  /*0020*/  LDCU UR4, c[0x0][0x398] ;  /* 0x00007300ff0477ac */ /* 0x000e240008000800 */
[----:B0-----:R-:W-:-:S13]  /*0030*/  ISETP.GE.AND P0, PT, R4, UR4, PT ;  /* 0x0000000404007c0c */ /* 0x001fda000bf06270 */
[----:B------:R-:W-:Y:S05]  /*0040*/  @P0 EXIT ;  /* 0x000000000000094d */ /* 0x000fea0003800000 */
[----:B------:R-:W0:Y:S01]  /*0050*/  LDC.64 R8, c[0x0][0x390] ;  /* 0x0000e400ff087b82 */ /* 0x000e220000000a00 */
[----:B------:R-:W1:Y:S07]  /*0060*/  LDCU.64 UR6, c[0x0][0x358] ;  /* 0x00006b00ff0677ac */ /* 0x000e6e0008000a00 */
[----:B------:R-:W2:Y:S08]  /*0070*/  LDC.64 R2, c[0x0][0x380] ;  /* 0x0000e000ff027b82 */ /* 0x000eb00000000a00 */
[----:B------:R-:W3:Y:S01]  /*0080*/  LDC.64 R6, c[0x0][0x388] ;  /* 0x0000e200ff067b82 */ /* 0x000ee20000000a00 */
[----:B0-----:R-:W-:-:S06]  /*0090*/  IMAD.WIDE.U32 R8, R4, 0x4, R8 ;  /* 0x0000000404087825 */ /* 0x001fcc00078e0008 */
[----:B-1----:R-:W4:Y:S01]  /*00a0*/  LDG.E.CONSTANT R8, desc[UR6][R8.64] ;  /* 0x0000000608087981 */ /* 0x002f22000c1e9900 */
[----:B--2---:R-:W-:-:S05]  /*00b0*/  IMAD.WIDE.U32 R2, R4, 0x4, R2 ;  /* 0x0000000404027825 */ /* 0x004fca00078e0002 */
[----:B------:R-:W2:Y:S01]  /*00c0*/  LDG.E.CONSTANT R5, desc[UR6][R2.64] ;  /* 0x0000000602057981 */ /* 0x000ea2000c1e9900 */
[----:B---3--:R-:W-:-:S06]  /*00d0*/  IMAD.WIDE.U32 R6, R4, 0x4, R6 ;  /* 0x0000000404067825 */ /* 0x008fcc00078e0006 */
[----:B------:R-:W3:Y:S01]  /*00e0*/  LDG.E.CONSTANT R6, desc[UR6][R6.64] ;  /* 0x0000000606067981 */ /* 0x000ee2000c1e9900 */
[----:B----4-:R-:W-:-:S04]  /*00f0*/  FMNMX R11, R8, 9.9999999747524270788e-07, !PT ;  /* 0x358637bd080b7809 */ /* 0x010fc80007800000 */
[----:B------:R-:W0:Y:S01]  /*0100*/  MUFU.RCP R10, R11 ;  /* 0x0000000b000a7308 */ /* 0x000e220000001000 */
[----:B--2---:R-:W-:Y:S01]  /*0110*/  I2FP.F32.S32 R0, R5 ;  /* 0x0000000500007245 */ /* 0x004fe20000201400 */
[----:B------:R-:W-:-:S06]  /*0120*/  VIADD R8, R5, 0xffffffff ;  /* 0xffffffff05087836 */ /* 0x000fcc0000000000 */
[----:B------:R-:W1:Y:S01]  /*0130*/  FCHK P0, R0, R11 ;  /* 0x0000000b00007302 */ /* 0x000e620000000000 */
[----:B------:R-:W-:-:S05]  /*0140*/  I2FP.F32.S32 R3, R8 ;  /* 0x0000000800037245 */ /* 0x000fca0000201400 */
[----:B---3--:R-:W-:Y:S01]  /*0150*/  FMUL R2, R6, R3 ;  /* 0x0000000306027220 */ /* 0x008fe20000400000 */
[----:B0-----:R-:W-:-:S04]  /*0160*/  FFMA R13, -R11, R10, 1 ;  /* 0x3f8000000b0d7423 */ /* 0x001fc8000000010a */
[----:B------:R-:W-:-:S04]  /*0170*/  FFMA R13, R10, R13, R10 ;  /* 0x0000000d0a0d7223 */ /* 0x000fc8000000000a */
[----:B------:R-:W-:-:S04]  /*0180*/  FFMA R10, R0, R13, RZ ;  /* 0x0000000d000a7223 */ /* 0x000fc800000000ff */
[----:B------:R-:W-:-:S04]  /*0190*/  FFMA R8, -R11, R10, R0 ;  /* 0x0000000a0b087223 */ /* 0x000fc80000000100 */
[----:B------:R-:W-:Y:S01]  /*01a0*/  FFMA R3, R13, R8, R10 ;  /* 0x000000080d037223 */ /* 0x000fe2000000000a */
[----:B-1----:R-:W-:Y:S06]  /*01b0*/  @!P0 BRA `(.L_x_0) ;  /* 0x0000000000108947 */ /* 0x002fec0003800000 */
[----:B------:R-:W-:Y:S01]  /*01c0*/  IMAD.MOV.U32 R3, RZ, RZ, R11 ;  /* 0x000000ffff037224 */ /* 0x000fe200078e000b */
[----:B------:R-:W-:-:S07]  /*01d0*/  MOV R12, 0x1f0 ;  /* 0x000001f0000c7802 */ /* 0x000fce0000000f00 */
[----:B------:R-:W-:Y:S05]  /*01e0*/  CALL.REL.NOINC `($__internal_1_$__cuda_sm3x_div_rn_noftz_f32_slowpath) ;  /* 0x0000000c00847944 */ /* 0x000fea0003c00000 */
[----:B------:R-:W-:-:S07]  /*01f0*/  IMAD.MOV.U32 R3, RZ, RZ, R0 ;  /* 0x000000ffff037224 */ /* 0x000fce00078e0000 */
.L_x_0:
[----:B------:R-:W0:Y:S01]  /*0200*/  S2R R6, SR_TID.X ;  /* 0x0000000000067919 */ /* 0x000e220000002100 */
[----:B------:R-:W-:Y:S01]  /*0210*/  BSSY.RECONVERGENT B0, `(.L_x_1) ;  /* 0x0000028000007945 */ /* 0x000fe20003800200 */
[----:B------:R-:W-:Y:S01]  /*0220*/  IMAD.MOV.U32 R8, RZ, RZ, RZ ;  /* 0x000000ffff087224 */ /* 0x000fe200078e00ff */
[----:B0-----:R-:W-:-:S13]  /*0230*/  ISETP.GE.AND P0, PT, R6, R5, PT ;  /* 0x000000050600720c */ /* 0x001fda0003f06270 */
[----:B------:R-:W-:Y:S05]  /*0240*/  @P0 BRA `(.L_x_2) ;  /* 0x0000000000900947 */ /* 0x000fea0003800000 */
[----:B------:R-:W0:Y:S01]  /*0250*/  S2R R9, SR_CgaCtaId ;  /* 0x0000000000097919 */ /* 0x000e220000008800 */
[----:B------:R-:W1:Y:S01]  /*0260*/  LDC R7, c[0x0][0x360] ;  /* 0x0000d800ff077b82 */ /* 0x000e620000000800 */
[----:B------:R-:W-:Y:S01]  /*0270*/  MOV R8, 0x400 ;  /* 0x0000040000087802 */ /* 0x000fe20000000f00 */
[----:B------:R-:W-:Y:S01]  /*0280*/  FADD R0, R3, R3 ;  /* 0x0000000303007221 */ /* 0x000fe20000000000 */
[----:B------:R-:W-:Y:S02]  /*0290*/  IMAD.MOV.U32 R10, RZ, RZ, R6 ;  /* 0x000000ffff0a7224 */ /* 0x000fe400078e0006 */
[----:B------:R-:W-:Y:S01]  /*02a0*/  IADD3 R8, PT, PT, R8, 0x90, RZ ;  /* 0x0000009008087810 */ /* 0x000fe20007ffe0ff */
[----:B------:R-:W-:-:S03]  /*02b0*/  FMUL R3, R0, R3 ;  /* 0x0000000300037220 */ /* 0x000fc60000400000 */
[----:B0-----:R-:W-:Y:S01]  /*02c0*/  LEA R9, R9, R8, 0x18 ;  /* 0x0000000809097211 */ /* 0x001fe200078ec0ff */
[----:B------:R-:W-:-:S07]  /*02d0*/  IMAD.MOV.U32 R8, RZ, RZ, RZ ;  /* 0x000000ffff087224 */ /* 0x000fce00078e00ff */
.L_x_5:
[----:B0-----:R-:W0:Y:S01]  /*02e0*/  MUFU.RCP R12, R3 ;  /* 0x00000003000c7308 */ /* 0x001e220000001000 */
[----:B------:R-:W-:Y:S01]  /*02f0*/  I2FP.F32.S32 R11, R10 ;  /* 0x0000000a000b7245 */ /* 0x000fe20000201400 */
[----:B------:R-:W-:Y:S04]  /*0300*/  BSSY.RECONVERGENT B1, `(.L_x_3) ;  /* 0x000000d000017945 */ /* 0x000fe80003800200 */
[----:B------:R-:W-:-:S04]  /*0310*/  FADD R11, -R2, R11 ;  /* 0x0000000b020b7221 */ /* 0x000fc80000000100 */
[----:B------:R-:W-:-:S04]  /*0320*/  FMUL R0, R11, R11 ;  /* 0x0000000b0b007220 */ /* 0x000fc80000400000 */
[----:B------:R-:W2:Y:S01]  /*0330*/  FCHK P0, R0, R3 ;  /* 0x0000000300007302 */ /* 0x000ea20000000000 */
[----:B0-----:R-:W-:-:S04]  /*0340*/  FFMA R13, -R3, R12, 1 ;  /* 0x3f800000030d7423 */ /* 0x001fc8000000010c */
[----:B------:R-:W-:-:S04]  /*0350*/  FFMA R13, R12, R13, R12 ;  /* 0x0000000d0c0d7223 */ /* 0x000fc8000000000c */
[----:B------:R-:W-:-:S04]  /*0360*/  FFMA R12, R0, R13, RZ ;  /* 0x0000000d000c7223 */ /* 0x000fc800000000ff */
[----:B------:R-:W-:-:S04]  /*0370*/  FFMA R11, -R3, R12, R0 ;  /* 0x0000000c030b7223 */ /* 0x000fc80000000100 */
[----:B------:R-:W-:Y:S01]  /*0380*/  FFMA R11, R13, R11, R12 ;  /* 0x0000000b0d0b7223 */ /* 0x000fe2000000000c */
[----:B--2---:R-:W-:Y:S06]  /*0390*/  @!P0 BRA `(.L_x_4) ;  /* 0x00000000000c8947 */ /* 0x004fec0003800000 */
[----:B------:R-:W-:-:S07]  /*03a0*/  MOV R12, 0x3c0 ;  /* 0x000003c0000c7802 */ /* 0x000fce0000000f00 */
[----:B-1----:R-:W-:Y:S05]  /*03b0*/  CALL.REL.NOINC `($__internal_1_$__cuda_sm3x_div_rn_noftz_f32_slowpath) ;  /* 0x0000000c00107944 */ /* 0x002fea0003c00000 */
[----:B------:R-:W-:-:S07]  /*03c0*/  IMAD.MOV.U32 R11, RZ, RZ, R0 ;  /* 0x000000ffff0b7224 */ /* 0x000fce00078e0000 */
.L_x_4:
[----:B------:R-:W-:Y:S05]  /*03d0*/  BSYNC.RECONVERGENT B1 ;  /* 0x0000000000017941 */ /* 0x000fea0003800200 */
.L_x_3:
[----:B------:R-:W-:Y:S01]  /*03e0*/  FMUL R11, R11, -1.4426950216293334961 ;  /* 0xbfb8aa3b0b0b7820 */ /* 0x000fe20000400000 */
[----:B------:R-:W-:Y:S01]  /*03f0*/  IMAD R0, R10, 0x4, R9 ;  /* 0x000000040a007824 */ /* 0x000fe200078e0209 */
[----:B-1----:R-:W-:-:S03]  /*0400*/  IADD3 R10, PT, PT, R7, R10, RZ ;  /* 0x0000000a070a7210 */ /* 0x002fc60007ffe0ff */
[----:B------:R-:W-:-:S13]  /*0410*/  FSETP.GEU.AND P0, PT, R11, -126, PT ;  /* 0xc2fc00000b00780b */ /* 0x000fda0003f0e000 */
[----:B------:R-:W-:-:S04]  /*0420*/  @!P0 FMUL R11, R11, 0.5 ;  /* 0x3f0000000b0b8820 */ /* 0x000fc80000400000 */
[----:B------:R-:W0:Y:S02]  /*0430*/  MUFU.EX2 R13, R11 ;  /* 0x0000000b000d7308 */ /* 0x000e240000000800 */
[----:B0-----:R-:W-:Y:S01]  /*0440*/  @!P0 FMUL R13, R13, R13 ;  /* 0x0000000d0d0d8220 */ /* 0x001fe20000400000 */
[----:B------:R-:W-:-:S03]  /*0450*/  ISETP.GE.AND P0, PT, R10, R5, PT ;  /* 0x000000050a00720c */ /* 0x000fc60003f06270 */
[----:B------:R-:W-:Y:S01]  /*0460*/  FADD R8, R13, R8 ;  /* 0x000000080d087221 */ /* 0x000fe20000000000 */
[----:B------:R0:W-:Y:S09]  /*0470*/  STS [R0], R13 ;  /* 0x0000000d00007388 */ /* 0x0001f20000000800 */
[----:B------:R-:W-:Y:S05]  /*0480*/  @!P0 BRA `(.L_x_5) ;  /* 0xfffffffc00948947 */ /* 0x000fea000383ffff */
.L_x_2:
[----:B------:R-:W-:Y:S05]  /*0490*/  BSYNC.RECONVERGENT B0 ;  /* 0x0000000000007941 */ /* 0x000fea0003800200 */
.L_x_1:
[----:B------:R-:W1:Y:S01]  /*04a0*/  SHFL.DOWN PT, R3, R8, 0x10, 0x1f ;  /* 0x0a001f0008037f89 */ /* 0x000e6200000e0000 */
[C---:B------:R-:W-:Y:S02]  /*04b0*/  LOP3.LUT P0, R10, R6.reuse, 0x1f, RZ, 0xc0, !PT ;  /* 0x0000001f060a7812 */ /* 0x040fe4000780c0ff */
[----:B------:R-:W-:-:S11]  /*04c0*/  ISETP.GT.U32.AND P1, PT, R6, 0x1f, PT ;  /* 0x0000001f0600780c */ /* 0x000fd60003f24070 */
[----:B------:R-:W2:Y:S01]  /*04d0*/  @!P0 S2R R11, SR_CgaCtaId ;  /* 0x00000000000b8919 */ /* 0x000ea20000008800 */
[----:B-1----:R-:W-:Y:S01]  /*04e0*/  FADD R3, R3, R8 ;  /* 0x0000000803037221 */ /* 0x002fe20000000000 */
[----:B------:R-:W-:-:S04]  /*04f0*/  @!P0 MOV R8, 0x400 ;  /* 0x0000040000088802 */ /* 0x000fc80000000f00 */
[----:B0-----:R-:W0:Y:S01]  /*0500*/  SHFL.DOWN PT, R0, R3, 0x8, 0x1f ;  /* 0x09001f0003007f89 */ /* 0x001e2200000e0000 */
[----:B------:R-:W-:Y:S02]  /*0510*/  @!P0 VIADD R8, R8, 0x4 ;  /* 0x0000000408088836 */ /* 0x000fe40000000000 */
[----:B0-----:R-:W-:-:S03]  /*0520*/  FADD R0, R3, R0 ;  /* 0x0000000003007221 */ /* 0x001fc60000000000 */
[----:B--2---:R-:W-:Y:S02]  /*0530*/  @!P0 LEA R3, R11, R8, 0x18 ;  /* 0x000000080b038211 */ /* 0x004fe400078ec0ff */
[----:B------:R-:W0:Y:S02]  /*0540*/  SHFL.DOWN PT, R7, R0, 0x4, 0x1f ;  /* 0x08801f0000077f89 */ /* 0x000e2400000e0000 */
[----:B------:R-:W-:Y:S01]  /*0550*/  @!P0 LEA.HI R3, R6, R3, RZ, 0x1d ;  /* 0x0000000306038211 */ /* 0x000fe200078fe8ff */
[----:B0-----:R-:W-:-:S05]  /*0560*/  FADD R7, R0, R7 ;  /* 0x0000000700077221 */ /* 0x001fca0000000000 */
[----:B------:R-:W0:Y:S02]  /*0570*/  SHFL.DOWN PT, R2, R7, 0x2, 0x1f ;  /* 0x08401f0007027f89 */ /* 0x000e2400000e0000 */
[----:B0-----:R-:W-:-:S05]  /*0580*/  FADD R2, R7, R2 ;  /* 0x0000000207027221 */ /* 0x001fca0000000000 */
[----:B------:R-:W0:Y:S02]  /*0590*/  SHFL.DOWN PT, R9, R2, 0x1, 0x1f ;  /* 0x08201f0002097f89 */ /* 0x000e2400000e0000 */
[----:B0-----:R-:W-:-:S05]  /*05a0*/  FADD R0, R2, R9 ;  /* 0x0000000902007221 */ /* 0x001fca0000000000 */
[----:B------:R0:W-:Y:S01]  /*05b0*/  @!P0 STS [R3], R0 ;  /* 0x0000000003008388 */ /* 0x0001e20000000800 */
[----:B------:R-:W-:Y:S01]  /*05c0*/  BAR.SYNC.DEFER_BLOCKING 0x0 ;  /* 0x0000000000007b1d */ /* 0x000fe20000010000 */
[----:B------:R-:W-:-:S05]  /*05d0*/  PLOP3.LUT P0, PT, PT, PT, PT, 0x8, 0x80 ;  /* 0x000000000080781c */ /* 0x000fca0003f0e170 */
[----:B------:R-:W-:Y:S08]  /*05e0*/  @P1 BRA `(.L_x_6) ;  /* 0x0000000000b41947 */ /* 0x000ff00003800000 */
[----:B------:R-:W1:Y:S02]  /*05f0*/  LDCU UR4, c[0x0][0x360] ;  /* 0x00006c00ff0477ac */ /* 0x000e640008000800 */
[----:B-1----:R-:W-:-:S04]  /*0600*/  UIADD3 UR4, UPT, UPT, UR4, 0x1f, URZ ;  /* 0x0000001f04047890 */ /* 0x002fc8000fffe0ff */
[----:B------:R-:W-:-:S06]  /*0610*/  USHF.R.U32.HI UR4, URZ, 0x5, UR4 ;  /* 0x00000005ff047899 */ /* 0x000fcc0008011604 */
[----:B------:R-:W-:Y:S01]  /*0620*/  ISETP.GE.U32.AND P1, PT, R10, UR4, PT ;  /* 0x000000040a007c0c */ /* 0x000fe2000bf26070 */
[----:B------:R-:W-:-:S12]  /*0630*/  UMOV UR4, 0xffffffff ;  /* 0xffffffff00047882 */ /* 0x000fd80000000000 */
[----:B0-----:R-:W0:Y:S01]  /*0640*/  @!P1 S2R R3, SR_CgaCtaId ;  /* 0x0000000000039919 */ /* 0x001e220000008800 */
[----:B------:R-:W-:-:S05]  /*0650*/  @!P1 MOV R0, 0x400 ;  /* 0x0000040000009802 */ /* 0x000fca0000000f00 */
[----:B------:R-:W-:-:S05]  /*0660*/  @!P1 VIADD R0, R0, 0x4 ;  /* 0x0000000400009836 */ /* 0x000fca0000000000 */
[----:B0-----:R-:W-:Y:S01]  /*0670*/  @!P1 LEA R3, R3, R0, 0x18 ;  /* 0x0000000003039211 */ /* 0x001fe200078ec0ff */
[----:B------:R-:W-:-:S04]  /*0680*/  IMAD.MOV.U32 R0, RZ, RZ, RZ ;  /* 0x000000ffff007224 */ /* 0x000fc800078e00ff */
[----:B------:R-:W-:-:S05]  /*0690*/  @!P1 IMAD R2, R10, 0x4, R3 ;  /* 0x000000040a029824 */ /* 0x000fca00078e0203 */
[----:B------:R0:W1:Y:S01]  /*06a0*/  @!P1 LDS R0, [R2] ;  /* 0x0000000002009984 */ /* 0x0000620000000800 */
[----:B------:R-:W-:Y:S05]  /*06b0*/  BRA.DIV UR4, `(.L_x_7) ;  /* 0x0000000204f07947 */ /* 0x000fea000b800000 */
[----:B-1----:R-:W1:Y:S02]  /*06c0*/  SHFL.DOWN PT, R3, R0, 0x10, 0x1f ;  /* 0x0a001f0000037f89 */ /* 0x002e6400000e0000 */
[----:B-1----:R-:W-:-:S05]  /*06d0*/  FADD R3, R3, R0 ;  /* 0x0000000003037221 */ /* 0x002fca0000000000 */
[----:B0-----:R-:W0:Y:S02]  /*06e0*/  SHFL.DOWN PT, R2, R3, 0x8, 0x1f ;  /* 0x09001f0003027f89 */ /* 0x001e2400000e0000 */
[----:B0-----:R-:W-:-:S05]  /*06f0*/  FADD R2, R3, R2 ;  /* 0x0000000203027221 */ /* 0x001fca0000000000 */
[----:B------:R-:W0:Y:S02]  /*0700*/  SHFL.DOWN PT, R7, R2, 0x4, 0x1f ;  /* 0x08801f0002077f89 */ /* 0x000e2400000e0000 */
[----:B0-----:R-:W-:-:S05]  /*0710*/  FADD R7, R2, R7 ;  /* 0x0000000702077221 */ /* 0x001fca0000000000 */
[----:B------:R-:W0:Y:S02]  /*0720*/  SHFL.DOWN PT, R8, R7, 0x2, 0x1f ;  /* 0x08401f0007087f89 */ /* 0x000e2400000e0000 */
[----:B0-----:R-:W-:-:S05]  /*0730*/  FADD R8, R7, R8 ;  /* 0x0000000807087221 */ /* 0x001fca0000000000 */
[----:B------:R0:W1:Y:S02]  /*0740*/  SHFL.DOWN PT, R9, R8, 0x1, 0x1f ;  /* 0x08201f0008097f89 */ /* 0x00006400000e0000 */
.L_x_19:
[----:B------:R-:W-:Y:S01]  /*0750*/  ISETP.NE.AND P1, PT, R6, RZ, PT ;  /* 0x000000ff0600720c */ /* 0x000fe20003f25270 */
[----:B-1----:R-:W-:-:S12]  /*0760*/  FADD R9, R8, R9 ;  /* 0x0000000908097221 */ /* 0x002fd80000000000 */
[----:B------:R-:W-:Y:S05]  /*0770*/  @P1 BRA `(.L_x_6) ;  /* 0x0000000000501947 */ /* 0x000fea0003800000 */
[----:B------:R-:W-:Y:S01]  /*0780*/  FMNMX R9, R9, 9.999999682655225389e-21, !PT ;  /* 0x1e3ce50809097809 */ /* 0x000fe20007800000 */
[----:B------:R-:W-:Y:S03]  /*0790*/  BSSY.RECONVERGENT B0, `(.L_x_8) ;  /* 0x000000d000007945 */ /* 0x000fe60003800200 */
[----:B------:R-:W-:-:S04]  /*07a0*/  IADD3 R0, PT, PT, R9, 0x1800000, RZ ;  /* 0x0180000009007810 */ /* 0x000fc80007ffe0ff */
[----:B------:R-:W-:-:S04]  /*07b0*/  LOP3.LUT R0, R0, 0x7f800000, RZ, 0xc0, !PT ;  /* 0x7f80000000007812 */ /* 0x000fc800078ec0ff */
[----:B------:R-:W-:-:S13]  /*07c0*/  ISETP.GT.U32.AND P0, PT, R0, 0x1ffffff, PT ;  /* 0x01ffffff0000780c */ /* 0x000fda0003f04070 */
[----:B------:R-:W-:Y:S05]  /*07d0*/  @P0 BRA `(.L_x_9) ;  /* 0x0000000000100947 */ /* 0x000fea0003800000 */
[----:B0-----:R-:W-:-:S07]  /*07e0*/  MOV R8, 0x800 ;  /* 0x0000080000087802 */ /* 0x001fce0000000f00 */
[----:B------:R-:W-:Y:S05]  /*07f0*/  CALL.REL.NOINC `($__internal_0_$__cuda_sm20_rcp_rn_f32_slowpath) ;  /* 0x00000004002c7944 */ /* 0x000fea0003c00000 */
[----:B------:R-:W-:Y:S01]  /*0800*/  IMAD.MOV.U32 R0, RZ, RZ, R3 ;  /* 0x000000ffff007224 */ /* 0x000fe200078e0003 */
[----:B------:R-:W-:Y:S06]  /*0810*/  BRA `(.L_x_10) ;  /* 0x0000000000107947 */ /* 0x000fec0003800000 */
.L_x_9:
[----:B------:R-:W1:Y:S02]  /*0820*/  MUFU.RCP R0, R9 ;  /* 0x0000000900007308 */ /* 0x000e640000001000 */
[----:B-1----:R-:W-:-:S04]  /*0830*/  FFMA R2, R9, R0, -1 ;  /* 0xbf80000009027423 */ /* 0x002fc80000000000 */
[----:B------:R-:W-:-:S04]  /*0840*/  FADD.FTZ R3, -R2, -RZ ;  /* 0x800000ff02037221 */ /* 0x000fc80000010100 */
[----:B------:R-:W-:-:S07]  /*0850*/  FFMA R0, R0, R3, R0 ;  /* 0x0000000300007223 */ /* 0x000fce0000000000 */
.L_x_10:
[----:B------:R-:W-:Y:S05]  /*0860*/  BSYNC.RECONVERGENT B0 ;  /* 0x0000000000007941 */ /* 0x000fea0003800200 */
.L_x_8:
[----:B------:R-:W1:Y:S01]  /*0870*/  S2UR UR5, SR_CgaCtaId ;  /* 0x00000000000579c3 */ /* 0x000e620000008800 */
[----:B------:R-:W-:Y:S01]  /*0880*/  UMOV UR4, 0x400 ;  /* 0x0000040000047882 */ /* 0x000fe20000000000 */
[----:B------:R-:W-:Y:S01]  /*0890*/  PLOP3.LUT P0, PT, PT, PT, PT, 0x80, 0x8 ;  /* 0x000000000008781c */ /* 0x000fe20003f0f070 */
[----:B-1----:R-:W-:-:S09]  /*08a0*/  ULEA UR4, UR5, UR4, 0x18 ;  /* 0x0000000405047291 */ /* 0x002fd2000f8ec0ff */
[----:B------:R1:W-:Y:S03]  /*08b0*/  STS [UR4], R0 ;  /* 0x00000000ff007988 */ /* 0x0003e60008000804 */
.L_x_6:
[----:B------:R-:W-:Y:S05]  /*08c0*/  WARPSYNC.ALL ;  /* 0x0000000000007948 */ /* 0x000fea0003800000 */
[----:B------:R-:W-:Y:S01]  /*08d0*/  ISETP.GE.AND P1, PT, R6, R5, PT ;  /* 0x000000050600720c */ /* 0x000fe20003f26270 */
[----:B------:R-:W2:Y:S01]  /*08e0*/  S2R R9, SR_CgaCtaId ;  /* 0x0000000000097919 */ /* 0x000ea20000008800 */
[----:B01----:R-:W-:Y:S01]  /*08f0*/  MOV R0, 0x400 ;  /* 0x0000040000007802 */ /* 0x003fe20000000f00 */
[----:B------:R-:W-:Y:S01]  /*0900*/  BSSY.RECONVERGENT B0, `(.L_x_11) ;  /* 0x0000012000007945 */ /* 0x000fe20003800200 */
[----:B------:R-:W-:Y:S02]  /*0910*/  BAR.SYNC.DEFER_BLOCKING 0x0 ;  /* 0x0000000000007b1d */ /* 0x000fe40000010000 */
[----:B--2---:R-:W-:-:S06]  /*0920*/  LEA R7, R9, R0, 0x18 ;  /* 0x0000000009077211 */ /* 0x004fcc00078ec0ff */
[----:B------:R-:W0:Y:S01]  /*0930*/  LDS R7, [R7] ;  /* 0x0000000007077984 */ /* 0x000e220000000800 */
[----:B------:R-:W-:Y:S05]  /*0940*/  @P1 BRA `(.L_x_12) ;  /* 0x0000000000341947 */ /* 0x000fea0003800000 */
[----:B------:R-:W1:Y:S01]  /*0950*/  LDC R13, c[0x0][0x360] ;  /* 0x0000d800ff0d7b82 */ /* 0x000e620000000800 */
[----:B------:R-:W-:-:S05]  /*0960*/  VIADD R0, R0, 0x90 ;  /* 0x0000009000007836 */ /* 0x000fca0000000000 */
[----:B------:R-:W-:Y:S02]  /*0970*/  LEA R17, R9, R0, 0x18 ;  /* 0x0000000009117211 */ /* 0x000fe400078ec0ff */
[----:B------:R-:W2:Y:S08]  /*0980*/  LDC R15, c[0x0][0x39c] ;  /* 0x0000e700ff0f7b82 */ /* 0x000eb00000000800 */
[----:B------:R-:W3:Y:S02]  /*0990*/  LDC.64 R2, c[0x0][0x3a0] ;  /* 0x0000e800ff027b82 */ /* 0x000ee40000000a00 */
.L_x_13:
[----:B------:R-:W-:Y:S02]  /*09a0*/  IMAD R0, R6, 0x4, R17 ;  /* 0x0000000406007824 */ /* 0x000fe400078e0211 */
[--C-:B--2-4-:R-:W-:Y:S02]  /*09b0*/  IMAD R9, R4, R15, R6.reuse ;  /* 0x0000000f04097224 */ /* 0x114fe400078e0206 */
[----:B-1----:R-:W-:Y:S01]  /*09c0*/  IMAD.IADD R6, R13, 0x1, R6 ;  /* 0x000000010d067824 */ /* 0x002fe200078e0206 */
[----:B------:R-:W1:Y:S01]  /*09d0*/  LDS R11, [R0] ;  /* 0x00000000000b7984 */ /* 0x000e620000000800 */
[----:B---3--:R-:W-:-:S03]  /*09e0*/  IMAD.WIDE R8, R9, 0x4, R2 ;  /* 0x0000000409087825 */ /* 0x008fc600078e0202 */
[----:B------:R-:W-:Y:S02]  /*09f0*/  ISETP.GE.AND P1, PT, R6, R5, PT ;  /* 0x000000050600720c */ /* 0x000fe40003f26270 */
[----:B-1----:R4:W-:Y:S11]  /*0a00*/  STG.E desc[UR6][R8.64], R11 ;  /* 0x0000000b08007986 */ /* 0x0029f6000c101906 */
[----:B------:R-:W-:Y:S05]  /*0a10*/  @!P1 BRA `(.L_x_13) ;  /* 0xfffffffc00e09947 */ /* 0x000fea000383ffff */
.L_x_12:
[----:B------:R-:W-:Y:S05]  /*0a20*/  BSYNC.RECONVERGENT B0 ;  /* 0x0000000000007941 */ /* 0x000fea0003800200 */
.L_x_11:
[----:B------:R-:W-:Y:S05]  /*0a30*/  @!P0 EXIT ;  /* 0x000000000000894d */ /* 0x000fea0003800000 */
[----:B------:R-:W1:Y:S02]  /*0a40*/  LDC.64 R2, c[0x0][0x3a8] ;  /* 0x0000ea00ff027b82 */ /* 0x000e640000000a00 */
[----:B-1----:R-:W-:-:S05]  /*0a50*/  IMAD.WIDE.U32 R4, R4, 0x4, R2 ;  /* 0x0000000404047825 */ /* 0x002fca00078e0002 */
[----:B0-----:R-:W-:Y:S01]  /*0a60*/  STG.E desc[UR6][R4.64], R7 ;  /* 0x0000000704007986 */ /* 0x001fe2000c101906 */
[----:B------:R-:W-:Y:S05]  /*0a70*/  EXIT ;  /* 0x000000000000794d */ /* 0x000fea0003800000 */
.L_x_7:
[----:B------:R-:W-:Y:S02]  /*0a80*/  HFMA2 R11, -RZ, RZ, 0, 9.5367431640625e-07 ;  /* 0x00000010ff0b7431 */ /* 0x000fe400000001ff */
[----:B------:R-:W-:Y:S02]  /*0a90*/  IMAD.MOV.U32 R13, RZ, RZ, 0x1f ;  /* 0x0000001fff0d7424 */ /* 0x000fe400078e00ff */
[----:B------:R-:W-:-:S07]  /*0aa0*/  IMAD.MOV.U32 R10, RZ, RZ, -0x1 ;  /* 0xffffffffff0a7424 */ /* 0x000fce00078e00ff */
[----:B01----:R-:W-:Y:S05]  /*0ab0*/  WARPSYNC.COLLECTIVE R10, `(.L_x_14) ;  /* 0x000000000a087348 */ /* 0x003fea0003c00000 */
[----:B-1----:R1:W2:Y:S02]  /*0ac0*/  SHFL.DOWN P1, R9, R0, R11, R13 ;  /* 0x0800000b00097389 */ /* 0x0022a4000002000d */
[----:B012---:R-:W-:Y:S05]  /*0ad0*/  ENDCOLLECTIVE ;  /* 0x000000000000791b */ /* 0x007fea0003800000 */
.L_x_14:
[----:B------:R-:W-:Y:S02]  /*0ae0*/  IMAD.MOV.U32 R11, RZ, RZ, 0x8 ;  /* 0x00000008ff0b7424 */ /* 0x000fe400078e00ff */
[----:B------:R-:W-:-:S04]  /*0af0*/  IMAD.MOV.U32 R3, RZ, RZ, R9 ;  /* 0x000000ffff037224 */ /* 0x000fc800078e0009 */
[----:B------:R-:W-:-:S05]  /*0b00*/  FADD R3, R3, R0 ;  /* 0x0000000003037221 */ /* 0x000fca0000000000 */
[----:B------:R-:W-:-:S07]  /*0b10*/  MOV R0, R3 ;  /* 0x0000000300007202 */ /* 0x000fce0000000f00 */
[----:B------:R-:W-:Y:S05]  /*0b20*/  WARPSYNC.COLLECTIVE R10, `(.L_x_15) ;  /* 0x000000000a087348 */ /* 0x000fea0003c00000 */
[----:B------:R0:W1:Y:S02]  /*0b30*/  SHFL.DOWN P1, R9, R0, R11, R13 ;  /* 0x0800000b00097389 */ /* 0x000064000002000d */
[----:B01----:R-:W-:Y:S05]  /*0b40*/  ENDCOLLECTIVE ;  /* 0x000000000000791b */ /* 0x003fea0003800000 */
.L_x_15:
[----:B------:R-:W-:Y:S02]  /*0b50*/  HFMA2 R11, -RZ, RZ, 0, 2.384185791015625e-07 ;  /* 0x00000004ff0b7431 */ /* 0x000fe400000001ff */
[----:B------:R-:W-:-:S04]  /*0b60*/  IMAD.MOV.U32 R2, RZ, RZ, R9 ;  /* 0x000000ffff027224 */ /* 0x000fc800078e0009 */
[----:B------:R-:W-:-:S04]  /*0b70*/  FADD R2, R3, R2 ;  /* 0x0000000203027221 */ /* 0x000fc80000000000 */
[----:B------:R-:W-:-:S07]  /*0b80*/  IMAD.MOV.U32 R0, RZ, RZ, R2 ;  /* 0x000000ffff007224 */ /* 0x000fce00078e0002 */
[----:B------:R-:W-:Y:S05]  /*0b90*/  WARPSYNC.COLLECTIVE R10, `(.L_x_16) ;  /* 0x000000000a087348 */ /* 0x000fea0003c00000 */
[----:B------:R0:W1:Y:S02]  /*0ba0*/  SHFL.DOWN P1, R9, R0, R11, R13 ;  /* 0x0800000b00097389 */ /* 0x000064000002000d */
[----:B01----:R-:W-:Y:S05]  /*0bb0*/  ENDCOLLECTIVE ;  /* 0x000000000000791b */ /* 0x003fea0003800000 */
.L_x_16:
[----:B------:R-:W-:Y:S02]  /*0bc0*/  IMAD.MOV.U32 R11, RZ, RZ, 0x2 ;  /* 0x00000002ff0b7424 */ /* 0x000fe400078e00ff */
[----:B------:R-:W-:-:S04]  /*0bd0*/  IMAD.MOV.U32 R7, RZ, RZ, R9 ;  /* 0x000000ffff077224 */ /* 0x000fc800078e0009 */
[----:B------:R-:W-:-:S04]  /*0be0*/  FADD R7, R2, R7 ;  /* 0x0000000702077221 */ /* 0x000fc80000000000 */
[----:B------:R-:W-:-:S07]  /*0bf0*/  IMAD.MOV.U32 R0, RZ, RZ, R7 ;  /* 0x000000ffff007224 */ /* 0x000fce00078e0007 */
[----:B------:R-:W-:Y:S05]  /*0c00*/  WARPSYNC.COLLECTIVE R10, `(.L_x_17) ;  /* 0x000000000a087348 */ /* 0x000fea0003c00000 */
[----:B------:R0:W1:Y:S02]  /*0c10*/  SHFL.DOWN P1, R9, R0, R11, R13 ;  /* 0x0800000b00097389 */ /* 0x000064000002000d */
[----:B01----:R-:W-:Y:S05]  /*0c20*/  ENDCOLLECTIVE ;  /* 0x000000000000791b */ /* 0x003fea0003800000 */
.L_x_17:
[----:B------:R-:W-:Y:S01]  /*0c30*/  IMAD.MOV.U32 R11, RZ, RZ, 0x1 ;  /* 0x00000001ff0b7424 */ /* 0x000fe200078e00ff */
[----:B------:R-:W-:-:S05]  /*0c40*/  MOV R8, R9 ;  /* 0x0000000900087202 */ /* 0x000fca0000000f00 */
[----:B------:R-:W-:-:S04]  /*0c50*/  FADD R8, R7, R8 ;  /* 0x0000000807087221 */ /* 0x000fc80000000000 */
[----:B------:R-:W-:-:S07]  /*0c60*/  IMAD.MOV.U32 R0, RZ, RZ, R8 ;  /* 0x000000ffff007224 */ /* 0x000fce00078e0008 */
[----:B------:R-:W-:Y:S05]  /*0c70*/  WARPSYNC.COLLECTIVE R10, `(.L_x_18) ;  /* 0x000000000a087348 */ /* 0x000fea0003c00000 */
[----:B------:R0:W1:Y:S02]  /*0c80*/  SHFL.DOWN P1, R9, R0, R11, R13 ;  /* 0x0800000b00097389 */ /* 0x000064000002000d */
[----:B01----:R-:W-:Y:S05]  /*0c90*/  ENDCOLLECTIVE ;  /* 0x000000000000791b */ /* 0x003fea0003800000 */
.L_x_18:
[----:B------:R-:W-:Y:S05]  /*0ca0*/  BRA `(.L_x_19) ;  /* 0xfffffff800a87947 */ /* 0x000fea000383ffff */
        .weak           $__internal_0_$__cuda_sm20_rcp_rn_f32_slowpath
        .type           $__internal_0_$__cuda_sm20_rcp_rn_f32_slowpath,@function
        .size           $__internal_0_$__cuda_sm20_rcp_rn_f32_slowpath,($__internal_1_$__cuda_sm3x_div_rn_noftz_f32_slowpath - $__internal_0_$__cuda_sm20_rcp_rn_f32_slowpath)
$__internal_0_$__cuda_sm20_rcp_rn_f32_slowpath:
[----:B------:R-:W-:Y:S01]  /*0cb0*/  IMAD.SHL.U32 R0, R9, 0x2, RZ ;  /* 0x0000000209007824 */ /* 0x000fe200078e00ff */
[----:B------:R-:W-:Y:S04]  /*0cc0*/  BSSY.RECONVERGENT B1, `(.L_x_20) ;  /* 0x0000031000017945 */ /* 0x000fe80003800200 */
[----:B------:R-:W-:Y:S02]  /*0cd0*/  SHF.R.U32.HI R11, RZ, 0x18, R0 ;  /* 0x00000018ff0b7819 */ /* 0x000fe40000011600 */
[----:B------:R-:W-:Y:S02]  /*0ce0*/  MOV R0, R9 ;  /* 0x0000000900007202 */ /* 0x000fe40000000f00 */
[----:B------:R-:W-:-:S13]  /*0cf0*/  ISETP.NE.U32.AND P0, PT, R11, RZ, PT ;  /* 0x000000ff0b00720c */ /* 0x000fda0003f05070 */
[----:B------:R-:W-:Y:S05]  /*0d00*/  @P0 BRA `(.L_x_21) ;  /* 0x0000000000280947 */ /* 0x000fea0003800000 */
[----:B------:R-:W-:-:S05]  /*0d10*/  IMAD.SHL.U32 R2, R0, 0x2, RZ ;  /* 0x0000000200027824 */ /* 0x000fca00078e00ff */
[----:B------:R-:W-:-:S13]  /*0d20*/  ISETP.NE.AND P0, PT, R2, RZ, PT ;  /* 0x000000ff0200720c */ /* 0x000fda0003f05270 */
[----:B------:R-:W-:Y:S01]  /*0d30*/  @P0 FFMA R7, R0, 1.84467440737095516160e+19, RZ ;  /* 0x5f80000000070823 */ /* 0x000fe200000000ff */
[----:B------:R-:W-:Y:S08]  /*0d40*/  @!P0 MUFU.RCP R3, R0 ;  /* 0x0000000000038308 */ /* 0x000ff00000001000 */
[----:B------:R-:W0:Y:S02]  /*0d50*/  @P0 MUFU.RCP R2, R7 ;  /* 0x0000000700020308 */ /* 0x000e240000001000 */
[----:B0-----:R-:W-:-:S04]  /*0d60*/  @P0 FFMA R9, R7, R2, -1 ;  /* 0xbf80000007090423 */ /* 0x001fc80000000002 */
[----:B------:R-:W-:-:S04]  /*0d70*/  @P0 FADD.FTZ R9, -R9, -RZ ;  /* 0x800000ff09090221 */ /* 0x000fc80000010100 */
[----:B------:R-:W-:-:S04]  /*0d80*/  @P0 FFMA R2, R2, R9, R2 ;  /* 0x0000000902020223 */ /* 0x000fc80000000002 */
[----:B------:R-:W-:Y:S01]  /*0d90*/  @P0 FFMA R3, R2, 1.84467440737095516160e+19, RZ ;  /* 0x5f80000002030823 */ /* 0x000fe200000000ff */
[----:B------:R-:W-:Y:S06]  /*0da0*/  BRA `(.L_x_22) ;  /* 0x0000000000887947 */ /* 0x000fec0003800000 */
.L_x_21:
[----:B------:R-:W-:-:S05]  /*0db0*/  VIADD R9, R11, 0xffffff03 ;  /* 0xffffff030b097836 */ /* 0x000fca0000000000 */
[----:B------:R-:W-:-:S13]  /*0dc0*/  ISETP.GT.U32.AND P0, PT, R9, 0x1, PT ;  /* 0x000000010900780c */ /* 0x000fda0003f04070 */
[----:B------:R-:W-:Y:S05]  /*0dd0*/  @P0 BRA `(.L_x_23) ;  /* 0x0000000000780947 */ /* 0x000fea0003800000 */
[----:B------:R-:W-:Y:S01]  /*0de0*/  LOP3.LUT R2, R0, 0x7fffff, RZ, 0xc0, !PT ;  /* 0x007fffff00027812 */ /* 0x000fe200078ec0ff */
[----:B------:R-:W-:-:S03]  /*0df0*/  IMAD.MOV.U32 R12, RZ, RZ, 0x3 ;  /* 0x00000003ff0c7424 */ /* 0x000fc600078e00ff */
[----:B------:R-:W-:Y:S02]  /*0e00*/  LOP3.LUT R2, R2, 0x3f800000, RZ, 0xfc, !PT ;  /* 0x3f80000002027812 */ /* 0x000fe400078efcff */
[----:B------:R-:W-:Y:S02]  /*0e10*/  SHF.L.U32 R12, R12, R9, RZ ;  /* 0x000000090c0c7219 */ /* 0x000fe400000006ff */
[----:B------:R-:W0:Y:S02]  /*0e20*/  MUFU.RCP R3, R2 ;  /* 0x0000000200037308 */ /* 0x000e240000001000 */
[----:B0-----:R-:W-:-:S04]  /*0e30*/  FFMA R7, R2, R3, -1 ;  /* 0xbf80000002077423 */ /* 0x001fc80000000003 */
[----:B------:R-:W-:-:S04]  /*0e40*/  FADD.FTZ R10, -R7, -RZ ;  /* 0x800000ff070a7221 */ /* 0x000fc80000010100 */
[CCC-:B------:R-:W-:Y:S01]  /*0e50*/  FFMA.RM R7, R3.reuse, R10.reuse, R3.reuse ;  /* 0x0000000a03077223 */ /* 0x1c0fe20000004003 */
[----:B------:R-:W-:-:S04]  /*0e60*/  FFMA.RP R10, R3, R10, R3 ;  /* 0x0000000a030a7223 */ /* 0x000fc80000008003 */
[C---:B------:R-:W-:Y:S02]  /*0e70*/  LOP3.LUT R3, R7.reuse, 0x7fffff, RZ, 0xc0, !PT ;  /* 0x007fffff07037812 */ /* 0x040fe400078ec0ff */
[----:B------:R-:W-:Y:S02]  /*0e80*/  FSETP.NEU.FTZ.AND P0, PT, R7, R10, PT ;  /* 0x0000000a0700720b */ /* 0x000fe40003f1d000 */
[----:B------:R-:W-:Y:S02]  /*0e90*/  LOP3.LUT R3, R3, 0x800000, RZ, 0xfc, !PT ;  /* 0x0080000003037812 */ /* 0x000fe400078efcff */
[----:B------:R-:W-:Y:S02]  /*0ea0*/  SEL R7, RZ, 0xffffffff, !P0 ;  /* 0xffffffffff077807 */ /* 0x000fe40004000000 */
[----:B------:R-:W-:Y:S02]  /*0eb0*/  LOP3.LUT R12, R12, R3, RZ, 0xc0, !PT ;  /* 0x000000030c0c7212 */ /* 0x000fe400078ec0ff */
[----:B------:R-:W-:-:S02]  /*0ec0*/  IADD3 R2, PT, PT, -R7, RZ, RZ ;  /* 0x000000ff07027210 */ /* 0x000fc40007ffe1ff */
[-C--:B------:R-:W-:Y:S02]  /*0ed0*/  SHF.R.U32.HI R12, RZ, R9.reuse, R12 ;  /* 0x00000009ff0c7219 */ /* 0x080fe4000001160c */
[----:B------:R-:W-:Y:S02]  /*0ee0*/  LOP3.LUT P1, RZ, R2, R9, R3, 0xf8, !PT ;  /* 0x0000000902ff7212 */ /* 0x000fe4000782f803 */
[C---:B------:R-:W-:Y:S02]  /*0ef0*/  LOP3.LUT P0, RZ, R12.reuse, 0x1, RZ, 0xc0, !PT ;  /* 0x000000010cff7812 */ /* 0x040fe4000780c0ff */
[----:B------:R-:W-:-:S04]  /*0f00*/  LOP3.LUT P2, RZ, R12, 0x2, RZ, 0xc0, !PT ;  /* 0x000000020cff7812 */ /* 0x000fc8000784c0ff */
[----:B------:R-:W-:Y:S02]  /*0f10*/  PLOP3.LUT P0, PT, P0, P1, P2, 0xe0, 0x0 ;  /* 0x000000000000781c */ /* 0x000fe40000703c20 */
[----:B------:R-:W-:Y:S02]  /*0f20*/  LOP3.LUT P1, RZ, R0, 0x7fffff, RZ, 0xc0, !PT ;  /* 0x007fffff00ff7812 */ /* 0x000fe4000782c0ff */
[----:B------:R-:W-:-:S05]  /*0f30*/  SEL R2, RZ, 0x1, !P0 ;  /* 0x00000001ff027807 */ /* 0x000fca0004000000 */
[----:B------:R-:W-:-:S05]  /*0f40*/  IMAD.MOV R2, RZ, RZ, -R2 ;  /* 0x000000ffff027224 */ /* 0x000fca00078e0a02 */
[----:B------:R-:W-:Y:S01]  /*0f50*/  ISETP.GE.AND P0, PT, R2, RZ, PT ;  /* 0x000000ff0200720c */ /* 0x000fe20003f06270 */
[----:B------:R-:W-:-:S05]  /*0f60*/  VIADD R2, R11, 0xffffff04 ;  /* 0xffffff040b027836 */ /* 0x000fca0000000000 */
[----:B------:R-:W-:-:S07]  /*0f70*/  SHF.R.U32.HI R3, RZ, R2, R3 ;  /* 0x00000002ff037219 */ /* 0x000fce0000011603 */
[----:B------:R-:W-:-:S05]  /*0f80*/  @!P0 VIADD R3, R3, 0x1 ;  /* 0x0000000103038836 */ /* 0x000fca0000000000 */
[----:B------:R-:W-:-:S04]  /*0f90*/  @!P1 SHF.L.U32 R3, R3, 0x1, RZ ;  /* 0x0000000103039819 */ /* 0x000fc800000006ff */
[----:B------:R-:W-:Y:S01]  /*0fa0*/  LOP3.LUT R3, R3, 0x80000000, R0, 0xf8, !PT ;  /* 0x8000000003037812 */ /* 0x000fe200078ef800 */
[----:B------:R-:W-:Y:S06]  /*0fb0*/  BRA `(.L_x_22) ;  /* 0x0000000000047947 */ /* 0x000fec0003800000 */
.L_x_23:
[----:B------:R0:W1:Y:S02]  /*0fc0*/  MUFU.RCP R3, R0 ;  /* 0x0000000000037308 */ /* 0x0000640000001000 */
.L_x_22:
[----:B------:R-:W-:Y:S05]  /*0fd0*/  BSYNC.RECONVERGENT B1 ;  /* 0x0000000000017941 */ /* 0x000fea0003800200 */
.L_x_20:
[----:B------:R-:W-:-:S04]  /*0fe0*/  IMAD.MOV.U32 R9, RZ, RZ, 0x0 ;  /* 0x00000000ff097424 */ /* 0x000fc800078e00ff */
[----:B01----:R-:W-:Y:S05]  /*0ff0*/  RET.REL.NODEC R8 `(alma_precompute_weights_f32) ;  /* 0xfffffff008007950 */ /* 0x003fea0003c3ffff */
        .weak           $__internal_1_$__cuda_sm3x_div_rn_noftz_f32_slowpath
        .type           $__internal_1_$__cuda_sm3x_div_rn_noftz_f32_slowpath,@function
        .size           $__internal_1_$__cuda_sm3x_div_rn_noftz_f32_slowpath,(.L_x_618 - $__internal_1_$__cuda_sm3x_div_rn_noftz_f32_slowpath)
$__internal_1_$__cuda_sm3x_div_rn_noftz_f32_slowpath:
[----:B------:R-:W-:Y:S01]  /*1000*/  SHF.R.U32.HI R13, RZ, 0x17, R3 ;  /* 0x00000017ff0d7819 */ /* 0x000fe20000011603 */
[----:B------:R-:W-:Y:S01]  /*1010*/  BSSY.RECONVERGENT B2, `(.L_x_24) ;  /* 0x0000063000027945 */ /* 0x000fe20003800200 */
[----:B------:R-:W-:Y:S02]  /*1020*/  SHF.R.U32.HI R11, RZ, 0x17, R0 ;  /* 0x00000017ff0b7819 */ /* 0x000fe40000011600 */
[----:B------:R-:W-:Y:S02]  /*1030*/  LOP3.LUT R13, R13, 0xff, RZ, 0xc0, !PT ;  /* 0x000000ff0d0d7812 */ /* 0x000fe400078ec0ff */
[----:B------:R-:W-:Y:S02]  /*1040*/  LOP3.LUT R18, R11, 0xff, RZ, 0xc0, !PT ;  /* 0x000000ff0b127812 */ /* 0x000fe400078ec0ff */
[----:B------:R-:W-:Y:S01]  /*1050*/  MOV R15, R3 ;  /* 0x00000003000f7202 */ /* 0x000fe20000000f00 */
[----:B------:R-:W-:Y:S02]  /*1060*/  VIADD R16, R13, 0xffffffff ;  /* 0xffffffff0d107836 */ /* 0x000fe40000000000 */
[----:B------:R-:W-:-:S03]  /*1070*/  VIADD R14, R18, 0xffffffff ;  /* 0xffffffff120e7836 */ /* 0x000fc60000000000 */
[----:B------:R-:W-:-:S04]  /*1080*/  ISETP.GT.U32.AND P0, PT, R16, 0xfd, PT ;  /* 0x000000fd1000780c */ /* 0x000fc80003f04070 */
[----:B------:R-:W-:-:S13]  /*1090*/  ISETP.GT.U32.OR P0, PT, R14, 0xfd, P0 ;  /* 0x000000fd0e00780c */ /* 0x000fda0000704470 */
[----:B------:R-:W-:Y:S01]  /*10a0*/  @!P0 IMAD.MOV.U32 R11, RZ, RZ, RZ ;  /* 0x000000ffff0b8224 */ /* 0x000fe200078e00ff */
[----:B------:R-:W-:Y:S06]  /*10b0*/  @!P0 BRA `(.L_x_25) ;  /* 0x00000000005c8947 */ /* 0x000fec0003800000 */
[----:B------:R-:W-:Y:S02]  /*10c0*/  FSETP.GTU.FTZ.AND P0, PT, |R0|, +INF , PT ;  /* 0x7f8000000000780b */ /* 0x000fe40003f1c200 */
[----:B------:R-:W-:-:S04]  /*10d0*/  FSETP.GTU.FTZ.AND P1, PT, |R3|, +INF , PT ;  /* 0x7f8000000300780b */ /* 0x000fc80003f3c200 */
[----:B------:R-:W-:-:S13]  /*10e0*/  PLOP3.LUT P0, PT, P0, P1, PT, 0xf8, 0x8f ;  /* 0x00000000008f781c */ /* 0x000fda0000703f70 */
[----:B------:R-:W-:Y:S05]  /*10f0*/  @P0 BRA `(.L_x_26) ;  /* 0x00000004004c0947 */ /* 0x000fea0003800000 */
[----:B------:R-:W-:-:S13]  /*1100*/  LOP3.LUT P0, RZ, R15, 0x7fffffff, R0, 0xc8, !PT ;  /* 0x7fffffff0fff7812 */ /* 0x000fda000780c800 */
[----:B------:R-:W-:Y:S05]  /*1110*/  @!P0 BRA `(.L_x_27) ;  /* 0x00000004003c8947 */ /* 0x000fea0003800000 */
[C---:B------:R-:W-:Y:S02]  /*1120*/  FSETP.NEU.FTZ.AND P2, PT, |R0|.reuse, +INF , PT ;  /* 0x7f8000000000780b */ /* 0x040fe40003f5d200 */
[----:B------:R-:W-:Y:S02]  /*1130*/  FSETP.NEU.FTZ.AND P1, PT, |R3|, +INF , PT ;  /* 0x7f8000000300780b */ /* 0x000fe40003f3d200 */
[----:B------:R-:W-:-:S11]  /*1140*/  FSETP.NEU.FTZ.AND P0, PT, |R0|, +INF , PT ;  /* 0x7f8000000000780b */ /* 0x000fd60003f1d200 */
[----:B------:R-:W-:Y:S05]  /*1150*/  @!P1 BRA !P2, `(.L_x_27) ;  /* 0x00000004002c9947 */ /* 0x000fea0005000000 */
[----:B------:R-:W-:-:S04]  /*1160*/  LOP3.LUT P2, RZ, R0, 0x7fffffff, RZ, 0xc0, !PT ;  /* 0x7fffffff00ff7812 */ /* 0x000fc8000784c0ff */
[----:B------:R-:W-:-:S13]  /*1170*/  PLOP3.LUT P1, PT, P1, P2, PT, 0x2f, 0xf2 ;  /* 0x0000000000f2781c */ /* 0x000fda0000f24577 */
[----:B------:R-:W-:Y:S05]  /*1180*/  @P1 BRA `(.L_x_28) ;  /* 0x0000000400181947 */ /* 0x000fea0003800000 */
[----:B------:R-:W-:-:S04]  /*1190*/  LOP3.LUT P1, RZ, R15, 0x7fffffff, RZ, 0xc0, !PT ;  /* 0x7fffffff0fff7812 */ /* 0x000fc8000782c0ff */
[----:B------:R-:W-:-:S13]  /*11a0*/  PLOP3.LUT P0, PT, P0, P1, PT, 0x2f, 0xf2 ;  /* 0x0000000000f2781c */ /* 0x000fda0000702577 */
[----:B------:R-:W-:Y:S05]  /*11b0*/  @P0 BRA `(.L_x_29) ;  /* 0x0000000400000947 */ /* 0x000fea0003800000 */
[----:B------:R-:W-:Y:S02]  /*11c0*/  ISETP.GE.AND P0, PT, R14, RZ, PT ;  /* 0x000000ff0e00720c */ /* 0x000fe40003f06270 */
[----:B------:R-:W-:-:S11]  /*11d0*/  ISETP.GE.AND P1, PT, R16, RZ, PT ;  /* 0x000000ff1000720c */ /* 0x000fd60003f26270 */
[----:B------:R-:W-:Y:S02]  /*11e0*/  @P0 IMAD.MOV.U32 R11, RZ, RZ, RZ ;  /* 0x000000ffff0b0224 */ /* 0x000fe400078e00ff */
[----:B------:R-:W-:Y:S01]  /*11f0*/  @!P0 FFMA R0, R0, 1.84467440737095516160e+19, RZ ;  /* 0x5f80000000008823 */ /* 0x000fe200000000ff */
[----:B------:R-:W-:Y:S02]  /*1200*/  @!P0 IMAD.MOV.U32 R11, RZ, RZ, -0x40 ;  /* 0xffffffc0ff0b8424 */ /* 0x000fe400078e00ff */
[----:B------:R-:W-:-:S03]  /*1210*/  @!P1 FFMA R15, R3, 1.84467440737095516160e+19, RZ ;  /* 0x5f800000030f9823 */ /* 0x000fc600000000ff */
[----:B------:R-:W-:-:S07]  /*1220*/  @!P1 IADD3 R11, PT, PT, R11, 0x40, RZ ;  /* 0x000000400b0b9810 */ /* 0x000fce0007ffe0ff */
.L_x_25:
[----:B------:R-:W-:Y:S01]  /*1230*/  LEA R14, R13, 0xc0800000, 0x17 ;  /* 0xc08000000d0e7811 */ /* 0x000fe200078eb8ff */
[----:B------:R-:W-:Y:S04]  /*1240*/  BSSY.RECONVERGENT B3, `(.L_x_30) ;  /* 0x0000036000037945 */ /* 0x000fe80003800200 */
[----:B------:R-:W-:Y:S02]  /*1250*/  IMAD.IADD R16, R15, 0x1, -R14 ;  /* 0x000000010f107824 */ /* 0x000fe400078e0a0e */
[----:B------:R-:W-:Y:S02]  /*1260*/  VIADD R14, R18, 0xffffff81 ;  /* 0xffffff81120e7836 */ /* 0x000fe40000000000 */
[----:B------:R-:W0:Y:S01]  /*1270*/  MUFU.RCP R15, R16 ;  /* 0x00000010000f7308 */ /* 0x000e220000001000 */
[----:B------:R-:W-:Y:S01]  /*1280*/  FADD.FTZ R17, -R16, -RZ ;  /* 0x800000ff10117221 */ /* 0x000fe20000010100 */
[C---:B------:R-:W-:Y:S01]  /*1290*/  IMAD R0, R14.reuse, -0x800000, R0 ;  /* 0xff8000000e007824 */ /* 0x040fe200078e0200 */
[----:B------:R-:W-:-:S05]  /*12a0*/  IADD3 R14, PT, PT, R14, 0x7f, -R13 ;  /* 0x0000007f0e0e7810 */ /* 0x000fca0007ffe80d */
[----:B------:R-:W-:Y:S02]  /*12b0*/  IMAD.IADD R14, R14, 0x1, R11 ;  /* 0x000000010e0e7824 */ /* 0x000fe400078e020b */
[----:B0-----:R-:W-:-:S04]  /*12c0*/  FFMA R18, R15, R17, 1 ;  /* 0x3f8000000f127423 */ /* 0x001fc80000000011 */
[----:B------:R-:W-:-:S04]  /*12d0*/  FFMA R15, R15, R18, R15 ;  /* 0x000000120f0f7223 */ /* 0x000fc8000000000f */
[----:B------:R-:W-:-:S04]  /*12e0*/  FFMA R18, R0, R15, RZ ;  /* 0x0000000f00127223 */ /* 0x000fc800000000ff */
[----:B------:R-:W-:-:S04]  /*12f0*/  FFMA R19, R17, R18, R0 ;  /* 0x0000001211137223 */ /* 0x000fc80000000000 */
[----:B------:R-:W-:-:S04]  /*1300*/  FFMA R18, R15, R19, R18 ;  /* 0x000000130f127223 */ /* 0x000fc80000000012 */
[----:B------:R-:W-:-:S04]  /*1310*/  FFMA R17, R17, R18, R0 ;  /* 0x0000001211117223 */ /* 0x000fc80000000000 */
[----:B------:R-:W-:-:S05]  /*1320*/  FFMA R0, R15, R17, R18 ;  /* 0x000000110f007223 */ /* 0x000fca0000000012 */
[----:B------:R-:W-:-:S04]  /*1330*/  SHF.R.U32.HI R13, RZ, 0x17, R0 ;  /* 0x00000017ff0d7819 */ /* 0x000fc80000011600 */
[----:B------:R-:W-:-:S04]  /*1340*/  LOP3.LUT R13, R13, 0xff, RZ, 0xc0, !PT ;  /* 0x000000ff0d0d7812 */ /* 0x000fc800078ec0ff */
[----:B------:R-:W-:-:S05]  /*1350*/  IADD3 R19, PT, PT, R13, R14, RZ ;  /* 0x0000000e0d137210 */ /* 0x000fca0007ffe0ff */
[----:B------:R-:W-:-:S05]  /*1360*/  VIADD R11, R19, 0xffffffff ;  /* 0xffffffff130b7836 */ /* 0x000fca0000000000 */
[----:B------:R-:W-:-:S13]  /*1370*/  ISETP.GE.U32.AND P0, PT, R11, 0xfe, PT ;  /* 0x000000fe0b00780c */ /* 0x000fda0003f06070 */
[----:B------:R-:W-:Y:S05]  /*1380*/  @!P0 BRA `(.L_x_31) ;  /* 0x0000000000808947 */ /* 0x000fea0003800000 */
[----:B------:R-:W-:-:S13]  /*1390*/  ISETP.GT.AND P0, PT, R19, 0xfe, PT ;  /* 0x000000fe1300780c */ /* 0x000fda0003f04270 */
[----:B------:R-:W-:Y:S05]  /*13a0*/  @P0 BRA `(.L_x_32) ;  /* 0x00000000006c0947 */ /* 0x000fea0003800000 */
[----:B------:R-:W-:-:S13]  /*13b0*/  ISETP.GE.AND P0, PT, R19, 0x1, PT ;  /* 0x000000011300780c */ /* 0x000fda0003f06270 */
[----:B------:R-:W-:Y:S05]  /*13c0*/  @P0 BRA `(.L_x_33) ;  /* 0x0000000000740947 */ /* 0x000fea0003800000 */
[----:B------:R-:W-:Y:S02]  /*13d0*/  ISETP.GE.AND P0, PT, R19, -0x18, PT ;  /* 0xffffffe81300780c */ /* 0x000fe40003f06270 */
[----:B------:R-:W-:-:S11]  /*13e0*/  LOP3.LUT R0, R0, 0x80000000, RZ, 0xc0, !PT ;  /* 0x8000000000007812 */ /* 0x000fd600078ec0ff */
[----:B------:R-:W-:Y:S05]  /*13f0*/  @!P0 BRA `(.L_x_33) ;  /* 0x0000000000688947 */ /* 0x000fea0003800000 */
[-CC-:B------:R-:W-:Y:S01]  /*1400*/  FFMA.RZ R11, R15, R17.reuse, R18.reuse ;  /* 0x000000110f0b7223 */ /* 0x180fe2000000c012 */
[----:B------:R-:W-:Y:S02]  /*1410*/  VIADD R16, R19, 0x20 ;  /* 0x0000002013107836 */ /* 0x000fe40000000000 */
[-CC-:B------:R-:W-:Y:S01]  /*1420*/  FFMA.RM R14, R15, R17.reuse, R18.reuse ;  /* 0x000000110f0e7223 */ /* 0x180fe20000004012 */
[----:B------:R-:W-:Y:S02]  /*1430*/  ISETP.NE.AND P2, PT, R19, RZ, PT ;  /* 0x000000ff1300720c */ /* 0x000fe40003f45270 */
[----:B------:R-:W-:Y:S01]  /*1440*/  LOP3.LUT R13, R11, 0x7fffff, RZ, 0xc0, !PT ;  /* 0x007fffff0b0d7812 */ /* 0x000fe200078ec0ff */
[----:B------:R-:W-:Y:S01]  /*1450*/  FFMA.RP R11, R15, R17, R18 ;  /* 0x000000110f0b7223 */ /* 0x000fe20000008012 */
[----:B------:R-:W-:Y:S01]  /*1460*/  IMAD.MOV R15, RZ, RZ, -R19 ;  /* 0x000000ffff0f7224 */ /* 0x000fe200078e0a13 */
[----:B------:R-:W-:Y:S02]  /*1470*/  ISETP.NE.AND P1, PT, R19, RZ, PT ;  /* 0x000000ff1300720c */ /* 0x000fe40003f25270 */
[----:B------:R-:W-:-:S02]  /*1480*/  LOP3.LUT R13, R13, 0x800000, RZ, 0xfc, !PT ;  /* 0x008000000d0d7812 */ /* 0x000fc400078efcff */
[----:B------:R-:W-:Y:S02]  /*1490*/  FSETP.NEU.FTZ.AND P0, PT, R11, R14, PT ;  /* 0x0000000e0b00720b */ /* 0x000fe40003f1d000 */
[----:B------:R-:W-:Y:S02]  /*14a0*/  SHF.L.U32 R16, R13, R16, RZ ;  /* 0x000000100d107219 */ /* 0x000fe400000006ff */
[----:B------:R-:W-:Y:S02]  /*14b0*/  SEL R14, R15, RZ, P2 ;  /* 0x000000ff0f0e7207 */ /* 0x000fe40001000000 */
[----:B------:R-:W-:Y:S02]  /*14c0*/  ISETP.NE.AND P1, PT, R16, RZ, P1 ;  /* 0x000000ff1000720c */ /* 0x000fe40000f25270 */
[----:B------:R-:W-:Y:S02]  /*14d0*/  SHF.R.U32.HI R14, RZ, R14, R13 ;  /* 0x0000000eff0e7219 */ /* 0x000fe4000001160d */
[----:B------:R-:W-:-:S02]  /*14e0*/  PLOP3.LUT P0, PT, P0, P1, PT, 0xf8, 0x8f ;  /* 0x00000000008f781c */ /* 0x000fc40000703f70 */
[----:B------:R-:W-:Y:S02]  /*14f0*/  SHF.R.U32.HI R16, RZ, 0x1, R14 ;  /* 0x00000001ff107819 */ /* 0x000fe4000001160e */
[----:B------:R-:W-:-:S04]  /*1500*/  SEL R11, RZ, 0x1, !P0 ;  /* 0x00000001ff0b7807 */ /* 0x000fc80004000000 */
[----:B------:R-:W-:-:S04]  /*1510*/  LOP3.LUT R11, R11, 0x1, R16, 0xf8, !PT ;  /* 0x000000010b0b7812 */ /* 0x000fc800078ef810 */
[----:B------:R-:W-:-:S04]  /*1520*/  LOP3.LUT R11, R11, R14, RZ, 0xc0, !PT ;  /* 0x0000000e0b0b7212 */ /* 0x000fc800078ec0ff */
[----:B------:R-:W-:-:S04]  /*1530*/  IADD3 R11, PT, PT, R16, R11, RZ ;  /* 0x0000000b100b7210 */ /* 0x000fc80007ffe0ff */
[----:B------:R-:W-:Y:S01]  /*1540*/  LOP3.LUT R0, R11, R0, RZ, 0xfc, !PT ;  /* 0x000000000b007212 */ /* 0x000fe200078efcff */
[----:B------:R-:W-:Y:S06]  /*1550*/  BRA `(.L_x_33) ;  /* 0x0000000000107947 */ /* 0x000fec0003800000 */
.L_x_32:
[----:B------:R-:W-:-:S04]  /*1560*/  LOP3.LUT R0, R0, 0x80000000, RZ, 0xc0, !PT ;  /* 0x8000000000007812 */ /* 0x000fc800078ec0ff */
[----:B------:R-:W-:Y:S01]  /*1570*/  LOP3.LUT R0, R0, 0x7f800000, RZ, 0xfc, !PT ;  /* 0x7f80000000007812 */ /* 0x000fe200078efcff */
[----:B------:R-:W-:Y:S06]  /*1580*/  BRA `(.L_x_33) ;  /* 0x0000000000047947 */ /* 0x000fec0003800000 */
.L_x_31:
[----:B------:R-:W-:-:S07]  /*1590*/  IMAD R0, R14, 0x800000, R0 ;  /* 0x008000000e007824 */ /* 0x000fce00078e0200 */
.L_x_33:
[----:B------:R-:W-:Y:S05]  /*15a0*/  BSYNC.RECONVERGENT B3 ;  /* 0x0000000000037941 */ /* 0x000fea0003800200 */
.L_x_30:
[----:B------:R-:W-:Y:S05]  /*15b0*/  BRA `(.L_x_34) ;  /* 0x0000000000207947 */ /* 0x000fea0003800000 */
.L_x_29:
[----:B------:R-:W-:-:S04]  /*15c0*/  LOP3.LUT R0, R15, 0x80000000, R0, 0x48, !PT ;  /* 0x800000000f007812 */ /* 0x000fc800078e4800 */
[----:B------:R-:W-:Y:S01]  /*15d0*/  LOP3.LUT R0, R0, 0x7f800000, RZ, 0xfc, !PT ;  /* 0x7f80000000007812 */ /* 0x000fe200078efcff */
[----:B------:R-:W-:Y:S06]  /*15e0*/  BRA `(.L_x_34) ;  /* 0x0000000000147947 */ /* 0x000fec0003800000 */
.L_x_28:
[----:B------:R-:W-:Y:S01]  /*15f0*/  LOP3.LUT R0, R15, 0x80000000, R0, 0x48, !PT ;  /* 0x800000000f007812 */ /* 0x000fe200078e4800 */
[----:B------:R-:W-:Y:S06]  /*1600*/  BRA `(.L_x_34) ;  /* 0x00000000000c7947 */ /* 0x000fec0003800000 */
.L_x_27:
[----:B------:R-:W0:Y:S01]  /*1610*/  MUFU.RSQ R0, -QNAN ;  /* 0xffc0000000007908 */ /* 0x000e220000001400 */
[----:B------:R-:W-:Y:S05]  /*1620*/  BRA `(.L_x_34) ;  /* 0x0000000000047947 */ /* 0x000fea0003800000 */
.L_x_26:
[----:B------:R-:W-:-:S07]  /*1630*/  FADD.FTZ R0, R0, R3 ;  /* 0x0000000300007221 */ /* 0x000fce0000010000 */
.L_x_34:
[----:B------:R-:W-:Y:S05]  /*1640*/  BSYNC.RECONVERGENT B2 ;  /* 0x0000000000027941 */ /* 0x000fea0003800200 */
.L_x_24:
[----:B------:R-:W-:-:S04]  /*1650*/  IMAD.MOV.U32 R13, RZ, RZ, 0x0 ;  /* 0x00000000ff0d7424 */ /* 0x000fc800078e00ff */
[----:B0-----:R-:W-:Y:S05]  /*1660*/  RET.REL.NODEC R12 `(alma_precompute_weights_f32) ;  /* 0xffffffe80c647950 */ /* 0x001fea0003c3ffff */
.L_x_35:
[----:B------:R-:W-:-:S00]  /*1670*/  BRA `(.L_x_35) ;  /* 0xfffffffc00fc7947 */ /* 0x000fc0000383ffff */
[----:B------:R-:W-:-:S00]  /*1680*/  NOP ;  /* 0x0000000000007918 */ /* 0x000fc00000000000 */
[----:B------:R-:W-:-:S00]  /*1690*/  NOP ;  /* 0x0000000000007918 */ /* 0x000fc00000000000 */
[----:B------:R-:W-:-:S00]  /*16a0*/  NOP ;  /* 0x0000000000007918 */ /* 0x000fc00000000000 */
[----:B------:R-:W-:-:S00]  /*16b0*/  NOP ;  /* 0x0000000000007918 */ /* 0x000fc00000000000 */
[----:B------:R-:W-:-:S00]  /*16c0*/  NOP ;  /* 0x0000000000007918 */ /* 0x000fc00000000000 */
[----:B------:R-:W-:-:S00]  /*16d0*/  NOP ;  /* 0x0000000000007918 */ /* 0x000fc00000000000 */
[----:B------:R-:W-:-:S00]  /*16e0*/  NOP ;  /* 0x0000000000007918 */ /* 0x000fc00000000000 */
[----:B------:R-:W-:-:S00]  /*16f0*/  NOP ;  /* 0x0000000000007918 */ /* 0x000fc00000000000 */
.L_x_618:


//--------------------- .text.alma_multi_series_one_param_f32 --------------------------
	.section	.text.alma_multi_series_one_param_f32,"ax",@progbits
	.align	128
        .global         alma_multi_series_one_param_f32
        .type           alma_multi_series_one_param_f32,@function
        .size           alma_multi_series_one_param_f32,(.L_x_626 - alma_multi_series_one_param_f32)
        .other          alma_multi_series_one_param_f32,@"STO_CUDA_ENTRY STV_DEFAULT"
alma_multi_series_one_param_f32:
.text.alma_multi_series_one_param_f32:
[----:B------:R-:W-:Y:S01]  /*0000*/  LDC R1, c[0x0][0x37c] ;  /* 0x0000df00ff017b82 */ /* 0x000fe20000000800 */
[----:B------:R-:W0:Y:S07]  /*0010*/  S2R R0, SR_TID.X ;  /* 0x0000000000007919 */ /* 0x000e2e0000002100 */
[----:B------:R-:W1:Y:S01]  /*0020*/  S2UR UR4, SR_CTAID.X ;  /* 0x00000000000479c3 */ /* 0x000e620000002500 */
[----:B------:R-:W1:Y:S01]  /*0030*/  LDCU UR7, c[0x0][0x360] ;  /* 0x00006c00ff0777ac */ /* 0x000e620008000800 */
[----:B------:R-:W2:Y:S06]  /*0040*/  S2R R8, SR_TID.Y ;  /* 0x0000000000087919 */ /* 0x000eac0000002200 */
[----:B------:R-:W2:Y:S08]  /*0050*/  S2UR UR5, SR_CTAID.Y ;  /* 0x00000000000579c3 */ /* 0x000eb00000002600 */
[----:B------:R-:W2:Y:S08]  /*0060*/  LDC R7, c[0x0][0x364] ;  /* 0x0000d900ff077b82 */ /* 0x000eb00000000800 */
[----:B------:R-:W3:Y:S01]  /*0070*/  LDC.64 R2, c[0x0][0x398] ;  /* 0x0000e600ff027b82 */ /* 0x000ee20000000a00 */
[----:B-1----:R-:W-:-:S06]  /*0080*/  UIMAD UR4, UR7, UR4, URZ ;  /* 0x00000004070472a4 */ /* 0x002fcc000f8e02ff */
[----:B0-----:R-:W-:Y:S02]  /*0090*/  VIADD R4, R0, UR4 ;  /* 0x0000000400047c36 */ /* 0x001fe40008000000 */
[----:B--2---:R-:W-:-:S03]  /*00a0*/  IMAD R9, R7, UR5, R8 ;  /* 0x0000000507097c24 */ /* 0x004fc6000f8e0208 */
[----:B---3--:R-:W-:-:S04]  /*00b0*/  ISETP.GE.AND P0, PT, R4, R3, PT ;  /* 0x000000030400720c */ /* 0x008fc80003f06270 */
[----:B------:R-:W-:-:S13]  /*00c0*/  ISETP.GE.OR P0, PT, R9, R2, P0 ;  /* 0x000000020900720c */ /* 0x000fda0000706670 */
[----:B------:R-:W-:Y:S05]  /*00d0*/  @P0 EXIT ;  /* 0x000000000000094d */ /* 0x000fea0003800000 */
[----:B------:R-:W0:Y:S01]  /*00e0*/  LDC R3, c[0x0][0x390] ;  /* 0x0000e400ff037b82 */ /* 0x000e220000000800 */
[----:B------:R-:W-:Y:S01]  /*00f0*/  IMAD R6, R8, UR7, R0 ;  /* 0x0000000708067c24 */ /* 0x000fe2000f8e0200 */
[----:B------:R-:W1:Y:S01]  /*0100*/  LDCU.64 UR8, c[0x0][0x358] ;  /* 0x00006b00ff0877ac */ /* 0x000e620008000a00 */
[----:B------:R-:W-:Y:S03]  /*0110*/  BSSY.RECONVERGENT B0, `(.L_x_36) ;  /* 0x000004f000007945 */ /* 0x000fe60003800200 */
[----:B0-----:R-:W-:-:S13]  /*0120*/  ISETP.GE.AND P0, PT, R6, R3, PT ;  /* 0x000000030600720c */ /* 0x001fda0003f06270 */
[----:B-1----:R-:W-:Y:S05]  /*0130*/  @P0 BRA `(.L_x_37) ;  /* 0x0000000400300947 */ /* 0x002fea0003800000 */
[----:B------:R-:W-:Y:S01]  /*0140*/  IMAD R5, R7, UR7, RZ ;  /* 0x0000000707057c24 */ /* 0x000fe2000f8e02ff */
[----:B------:R-:W-:Y:S03]  /*0150*/  BSSY.RECONVERGENT B1, `(.L_x_38) ;  /* 0x000002f000017945 */ /* 0x000fe60003800200 */
[----:B------:R-:W0:Y:S01]  /*0160*/  I2F.U32.RP R15, R5 ;  /* 0x00000005000f7306 */ /* 0x000e220000209000 */
[----:B------:R-:W-:Y:S01]  /*0170*/  IADD3 R12, PT, PT, R6, R5, RZ ;  /* 0x00000005060c7210 */ /* 0x000fe20007ffe0ff */
[----:B------:R-:W-:Y:S01]  /*0180*/  IMAD.MOV R17, RZ, RZ, -R5 ;  /* 0x000000ffff117224 */ /* 0x000fe200078e0a05 */
[----:B------:R-:W-:Y:S02]  /*0190*/  ISETP.NE.U32.AND P2, PT, R5, RZ, PT ;  /* 0x000000ff0500720c */ /* 0x000fe40003f45070 */
[CC--:B------:R-:W-:Y:S02]  /*01a0*/  ISETP.GE.U32.AND P0, PT, R12.reuse, R3.reuse, PT ;  /* 0x000000030c00720c */ /* 0x0c0fe40003f06070 */
[----:B------:R-:W-:-:S02]  /*01b0*/  VIMNMX.U32 R13, PT, PT, R12, R3, !PT ;  /* 0x000000030c0d7248 */ /* 0x000fc40007fe0000 */
[----:B------:R-:W-:-:S04]  /*01c0*/  SEL R14, RZ, 0x1, P0 ;  /* 0x00000001ff0e7807 */ /* 0x000fc80000000000 */
[----:B------:R-:W-:Y:S01]  /*01d0*/  IADD3 R12, PT, PT, R13, -R12, -R14 ;  /* 0x8000000c0d0c7210 */ /* 0x000fe20007ffe80e */
[----:B0-----:R-:W0:Y:S02]  /*01e0*/  MUFU.RCP R15, R15 ;  /* 0x0000000f000f7308 */ /* 0x001e240000001000 */
[----:B0-----:R-:W-:-:S06]  /*01f0*/  IADD3 R10, PT, PT, R15, 0xffffffe, RZ ;  /* 0x0ffffffe0f0a7810 */ /* 0x001fcc0007ffe0ff */
[----:B------:R0:W1:Y:S02]  /*0200*/  F2I.FTZ.U32.TRUNC.NTZ R11, R10 ;  /* 0x0000000a000b7305 */ /* 0x000064000021f000 */
[----:B0-----:R-:W-:Y:S02]  /*0210*/  IMAD.MOV.U32 R10, RZ, RZ, RZ ;  /* 0x000000ffff0a7224 */ /* 0x001fe400078e00ff */
[----:B-1----:R-:W-:-:S04]  /*0220*/  IMAD R17, R17, R11, RZ ;  /* 0x0000000b11117224 */ /* 0x002fc800078e02ff */
[----:B------:R-:W-:-:S06]  /*0230*/  IMAD.HI.U32 R11, R11, R17, R10 ;  /* 0x000000110b0b7227 */ /* 0x000fcc00078e000a */
[----:B------:R-:W-:-:S05]  /*0240*/  IMAD.HI.U32 R11, R11, R12, RZ ;  /* 0x0000000c0b0b7227 */ /* 0x000fca00078e00ff */
[----:B------:R-:W-:-:S05]  /*0250*/  IADD3 R10, PT, PT, -R11, RZ, RZ ;  /* 0x000000ff0b0a7210 */ /* 0x000fca0007ffe1ff */
[----:B------:R-:W-:-:S05]  /*0260*/  IMAD R12, R5, R10, R12 ;  /* 0x0000000a050c7224 */ /* 0x000fca00078e020c */
[----:B------:R-:W-:-:S13]  /*0270*/  ISETP.GE.U32.AND P0, PT, R12, R5, PT ;  /* 0x000000050c00720c */ /* 0x000fda0003f06070 */
[----:B------:R-:W-:Y:S01]  /*0280*/  @P0 IMAD.IADD R12, R12, 0x1, -R5 ;  /* 0x000000010c0c0824 */ /* 0x000fe200078e0a05 */
[----:B------:R-:W-:-:S04]  /*0290*/  @P0 IADD3 R11, PT, PT, R11, 0x1, RZ ;  /* 0x000000010b0b0810 */ /* 0x000fc80007ffe0ff */
[----:B------:R-:W-:-:S13]  /*02a0*/  ISETP.GE.U32.AND P1, PT, R12, R5, PT ;  /* 0x000000050c00720c */ /* 0x000fda0003f26070 */
[----:B------:R-:W-:Y:S01]  /*02b0*/  @P1 VIADD R11, R11, 0x1 ;  /* 0x000000010b0b1836 */ /* 0x000fe20000000000 */
[----:B------:R-:W-:-:S04]  /*02c0*/  @!P2 LOP3.LUT R11, RZ, R5, RZ, 0x33, !PT ;  /* 0x00000005ff0ba212 */ /* 0x000fc800078e33ff */
[----:B------:R-:W-:-:S04]  /*02d0*/  IADD3 R12, PT, PT, R14, R11, RZ ;  /* 0x0000000b0e0c7210 */ /* 0x000fc80007ffe0ff */
[C---:B------:R-:W-:Y:S02]  /*02e0*/  LOP3.LUT R10, R12.reuse, 0x3, RZ, 0xc0, !PT ;  /* 0x000000030c0a7812 */ /* 0x040fe400078ec0ff */
[----:B------:R-:W-:Y:S02]  /*02f0*/  ISETP.GE.U32.AND P1, PT, R12, 0x3, PT ;  /* 0x000000030c00780c */ /* 0x000fe40003f26070 */
[----:B------:R-:W-:-:S13]  /*0300*/  ISETP.NE.AND P0, PT, R10, 0x3, PT ;  /* 0x000000030a00780c */ /* 0x000fda0003f05270 */
[----:B------:R-:W-:Y:S05]  /*0310*/  @!P0 BRA `(.L_x_39) ;  /* 0x0000000000488947 */ /* 0x000fea0003800000 */
[----:B------:R-:W0:Y:S01]  /*0320*/  S2UR UR6, SR_CgaCtaId ;  /* 0x00000000000679c3 */ /* 0x000e220000008800 */
[----:B------:R-:W-:Y:S01]  /*0330*/  VIADD R12, R12, 0x1 ;  /* 0x000000010c0c7836 */ /* 0x000fe20000000000 */
[----:B------:R-:W-:-:S04]  /*0340*/  UMOV UR5, 0x400 ;  /* 0x0000040000057882 */ /* 0x000fc80000000000 */
[----:B------:R-:W-:Y:S02]  /*0350*/  LOP3.LUT R12, R12, 0x3, RZ, 0xc0, !PT ;  /* 0x000000030c0c7812 */ /* 0x000fe400078ec0ff */
[----:B------:R-:W1:Y:S03]  /*0360*/  LDC.64 R10, c[0x0][0x388] ;  /* 0x0000e200ff0a7b82 */ /* 0x000e660000000a00 */
[C---:B------:R-:W-:Y:S01]  /*0370*/  IMAD R7, R12.reuse, R7, R8 ;  /* 0x000000070c077224 */ /* 0x040fe200078e0208 */
[----:B------:R-:W-:Y:S01]  /*0380*/  IADD3 R12, PT, PT, -R12, RZ, RZ ;  /* 0x000000ff0c0c7210 */ /* 0x000fe20007ffe1ff */
[----:B0-----:R-:W-:-:S06]  /*0390*/  ULEA UR5, UR6, UR5, 0x18 ;  /* 0x0000000506057291 */ /* 0x001fcc000f8ec0ff */
[C---:B------:R-:W-:Y:S01]  /*03a0*/  LEA R8, R6.reuse, UR5, 0x2 ;  /* 0x0000000506087c11 */ /* 0x040fe2000f8e10ff */
[----:B-1----:R-:W-:-:S04]  /*03b0*/  IMAD.WIDE.U32 R10, R6, 0x4, R10 ;  /* 0x00000004060a7825 */ /* 0x002fc800078e000a */
[----:B------:R-:W-:-:S07]  /*03c0*/  IMAD R6, R7, UR7, R0 ;  /* 0x0000000707067c24 */ /* 0x000fce000f8e0200 */
.L_x_40:
[----:B------:R0:W2:Y:S01]  /*03d0*/  LDG.E.CONSTANT R7, desc[UR8][R10.64] ;  /* 0x000000080a077981 */ /* 0x0000a2000c1e9900 */
[----:B------:R-:W-:-:S05]  /*03e0*/  VIADD R12, R12, 0x1 ;  /* 0x000000010c0c7836 */ /* 0x000fca0000000000 */
[----:B------:R-:W-:Y:S01]  /*03f0*/  ISETP.NE.AND P0, PT, R12, RZ, PT ;  /* 0x000000ff0c00720c */ /* 0x000fe20003f05270 */
[C---:B0-----:R-:W-:Y:S01]  /*0400*/  IMAD.WIDE.U32 R10, R5.reuse, 0x4, R10 ;  /* 0x00000004050a7825 */ /* 0x041fe200078e000a */
[----:B--2---:R0:W-:Y:S02]  /*0410*/  STS [R8], R7 ;  /* 0x0000000708007388 */ /* 0x0041e40000000800 */
[----:B0-----:R-:W-:-:S09]  /*0420*/  LEA R8, R5, R8, 0x2 ;  /* 0x0000000805087211 */ /* 0x001fd200078e10ff */
[----:B------:R-:W-:Y:S05]  /*0430*/  @P0 BRA `(.L_x_40) ;  /* 0xfffffffc00e40947 */ /* 0x000fea000383ffff */
.L_x_39:
[----:B------:R-:W-:Y:S05]  /*0440*/  BSYNC.RECONVERGENT B1 ;  /* 0x0000000000017941 */ /* 0x000fea0003800200 */
.L_x_38:
[----:B------:R-:W-:Y:S05]  /*0450*/  @!P1 BRA `(.L_x_37) ;  /* 0x0000000000689947 */ /* 0x000fea0003800000 */
[----:B------:R-:W0:Y:S01]  /*0460*/  S2R R8, SR_CgaCtaId ;  /* 0x0000000000087919 */ /* 0x000e220000008800 */
[----:B------:R-:W1:Y:S01]  /*0470*/  LDC.64 R10, c[0x0][0x388] ;  /* 0x0000e200ff0a7b82 */ /* 0x000e620000000a00 */
[----:B------:R-:W-:-:S04]  /*0480*/  MOV R7, 0x400 ;  /* 0x0000040000077802 */ /* 0x000fc80000000f00 */
[----:B0-----:R-:W-:-:S07]  /*0490*/  LEA R25, R8, R7, 0x18 ;  /* 0x0000000708197211 */ /* 0x001fce00078ec0ff */
.L_x_41:
[----:B0-----:R-:W-:Y:S02]  /*04a0*/  IMAD.IADD R16, R5, 0x1, R6 ;  /* 0x0000000105107824 */ /* 0x001fe400078e0206 */
[----:B-1----:R-:W-:-:S03]  /*04b0*/  IMAD.WIDE.U32 R14, R6, 0x4, R10 ;  /* 0x00000004060e7825 */ /* 0x002fc600078e000a */
[C---:B------:R-:W-:Y:S01]  /*04c0*/  IADD3 R18, PT, PT, R5.reuse, R16, RZ ;  /* 0x0000001005127210 */ /* 0x040fe20007ffe0ff */
[----:B------:R-:W-:Y:S02]  /*04d0*/  IMAD.WIDE.U32 R16, R16, 0x4, R10 ;  /* 0x0000000410107825 */ /* 0x000fe400078e000a */
[----:B------:R-:W2:Y:S02]  /*04e0*/  LDG.E.CONSTANT R14, desc[UR8][R14.64] ;  /* 0x000000080e0e7981 */ /* 0x000ea4000c1e9900 */
[----:B------:R-:W-:Y:S02]  /*04f0*/  IMAD.IADD R21, R5, 0x1, R18 ;  /* 0x0000000105157824 */ /* 0x000fe400078e0212 */
[--C-:B------:R-:W-:Y:S01]  /*0500*/  IMAD.WIDE.U32 R18, R18, 0x4, R10.reuse ;  /* 0x0000000412127825 */ /* 0x100fe200078e000a */
[----:B------:R-:W3:Y:S03]  /*0510*/  LDG.E.CONSTANT R16, desc[UR8][R16.64] ;  /* 0x0000000810107981 */ /* 0x000ee6000c1e9900 */
[----:B------:R-:W-:-:S02]  /*0520*/  IMAD.WIDE.U32 R12, R21, 0x4, R10 ;  /* 0x00000004150c7825 */ /* 0x000fc400078e000a */
[----:B------:R-:W4:Y:S04]  /*0530*/  LDG.E.CONSTANT R18, desc[UR8][R18.64] ;  /* 0x0000000812127981 */ /* 0x000f28000c1e9900 */
[----:B------:R-:W5:Y:S01]  /*0540*/  LDG.E.CONSTANT R12, desc[UR8][R12.64] ;  /* 0x000000080c0c7981 */ /* 0x000f62000c1e9900 */
[----:B------:R-:W-:-:S05]  /*0550*/  LEA R7, R6, R25, 0x2 ;  /* 0x0000001906077211 */ /* 0x000fca00078e10ff */
[----:B------:R-:W-:-:S05]  /*0560*/  IMAD R8, R5, 0x4, R7 ;  /* 0x0000000405087824 */ /* 0x000fca00078e0207 */
[----:B------:R-:W-:-:S05]  /*0570*/  LEA R20, R5, R8, 0x2 ;  /* 0x0000000805147211 */ /* 0x000fca00078e10ff */
[C---:B------:R-:W-:Y:S01]  /*0580*/  IMAD R23, R5.reuse, 0x4, R20 ;  /* 0x0000000405177824 */ /* 0x040fe200078e0214 */
[----:B------:R-:W-:-:S04]  /*0590*/  IADD3 R6, PT, PT, R5, R21, RZ ;  /* 0x0000001505067210 */ /* 0x000fc80007ffe0ff */
[----:B------:R-:W-:Y:S01]  /*05a0*/  ISETP.GE.AND P0, PT, R6, R3, PT ;  /* 0x000000030600720c */ /* 0x000fe20003f06270 */
[----:B--2---:R0:W-:Y:S04]  /*05b0*/  STS [R7], R14 ;  /* 0x0000000e07007388 */ /* 0x0041e80000000800 */
[----:B---3--:R0:W-:Y:S04]  /*05c0*/  STS [R8], R16 ;  /* 0x0000001008007388 */ /* 0x0081e80000000800 */
[----:B----4-:R0:W-:Y:S04]  /*05d0*/  STS [R20], R18 ;  /* 0x0000001214007388 */ /* 0x0101e80000000800 */
[----:B-----5:R0:W-:Y:S01]  /*05e0*/  STS [R23], R12 ;  /* 0x0000000c17007388 */ /* 0x0201e20000000800 */
[----:B------:R-:W-:Y:S05]  /*05f0*/  @!P0 BRA `(.L_x_41) ;  /* 0xfffffffc00a88947 */ /* 0x000fea000383ffff */
.L_x_37:
[----:B------:R-:W-:Y:S05]  /*0600*/  BSYNC.RECONVERGENT B0 ;  /* 0x0000000000007941 */ /* 0x000fea0003800200 */
.L_x_36:
[----:B0-----:R-:W0:Y:S02]  /*0610*/  LDC.64 R6, c[0x0][0x3a0] ;  /* 0x0000e800ff067b82 */ /* 0x001e240000000a00 */
[----:B0-----:R-:W-:-:S06]  /*0620*/  IMAD.WIDE.U32 R6, R9, 0x4, R6 ;  /* 0x0000000409067825 */ /* 0x001fcc00078e0006 */
[----:B------:R-:W2:Y:S01]  /*0630*/  LDG.E.CONSTANT R6, desc[UR8][R6.64] ;  /* 0x0000000806067981 */ /* 0x000ea2000c1e9900 */
[----:B------:R-:W-:Y:S01]  /*0640*/  IMAD R8, R4, R2, R9 ;  /* 0x0000000204087224 */ /* 0x000fe200078e0209 */
[----:B------:R-:W-:Y:S01]  /*0650*/  BAR.SYNC.DEFER_BLOCKING 0x0 ;  /* 0x0000000000007b1d */ /* 0x000fe20000010000 */
[----:B--2---:R-:W-:-:S04]  /*0660*/  IADD3 R5, PT, PT, R6, -0x1, R3 ;  /* 0xffffffff06057810 */ /* 0x004fc80007ffe003 */
[----:B------:R-:W-:-:S13]  /*0670*/  ISETP.GE.AND P0, PT, R4, R5, PT ;  /* 0x000000050400720c */ /* 0x000fda0003f06270 */
[----:B------:R-:W0:Y:S01]  /*0680*/  @!P0 LDC.64 R10, c[0x0][0x3a8] ;  /* 0x0000ea00ff0a8b82 */ /* 0x000e220000000a00 */
[----:B------:R-:W-:Y:S02]  /*0690*/  @!P0 IMAD.MOV.U32 R5, RZ, RZ, 0x7fc00000 ;  /* 0x7fc00000ff058424 */ /* 0x000fe400078e00ff */
[----:B0-----:R-:W-:-:S05]  /*06a0*/  @!P0 IMAD.WIDE R10, R8, 0x4, R10 ;  /* 0x00000004080a8825 */ /* 0x001fca00078e020a */
[----:B------:R0:W-:Y:S01]  /*06b0*/  @!P0 STG.E desc[UR8][R10.64], R5 ;  /* 0x000000050a008986 */ /* 0x0001e2000c101908 */
[----:B------:R-:W-:Y:S05]  /*06c0*/  @!P0 EXIT ;  /* 0x000000000000894d */ /* 0x000fea0003800000 */
[----:B------:R-:W-:Y:S01]  /*06d0*/  ISETP.GE.AND P0, PT, R3, 0x1, PT ;  /* 0x000000010300780c */ /* 0x000fe20003f06270 */
[----:B------:R-:W-:-:S12]  /*06e0*/  HFMA2 R13, -RZ, RZ, 0, 0 ;  /* 0x00000000ff0d7431 */ /* 0x000fd800000001ff */
[----:B------:R-:W-:Y:S05]  /*06f0*/  @!P0 BRA `(.L_x_42) ;  /* 0x0000000000d48947 */ /* 0x000fea0003800000 */
[C---:B------:R-:W-:Y:S01]  /*0700*/  ISETP.GE.U32.AND P0, PT, R3.reuse, 0x4, PT ;  /* 0x000000040300780c */ /* 0x040fe20003f06070 */
[----:B------:R-:W-:Y:S01]  /*0710*/  IMAD.MOV.U32 R13, RZ, RZ, RZ ;  /* 0x000000ffff0d7224 */ /* 0x000fe200078e00ff */
[----:B------:R-:W-:Y:S02]  /*0720*/  LOP3.LUT R12, R3, 0x3, RZ, 0xc0, !PT ;  /* 0x00000003030c7812 */ /* 0x000fe400078ec0ff */
[----:B------:R-:W-:Y:S02]  /*0730*/  MOV R17, RZ ;  /* 0x000000ff00117202 */ /* 0x000fe40000000f00 */
[----:B------:R-:W-:-:S07]  /*0740*/  ISETP.NE.AND P1, PT, R12, RZ, PT ;  /* 0x000000ff0c00720c */ /* 0x000fce0003f25270 */
[----:B------:R-:W-:Y:S06]  /*0750*/  @!P0 BRA `(.L_x_43) ;  /* 0x00000000006c8947 */ /* 0x000fec0003800000 */
[----:B------:R-:W1:Y:S01]  /*0760*/  S2UR UR6, SR_CgaCtaId ;  /* 0x00000000000679c3 */ /* 0x000e620000008800 */
[----:B------:R-:W-:Y:S01]  /*0770*/  IADD3 R4, PT, PT, R4, 0x1, -R3 ;  /* 0x0000000104047810 */ /* 0x000fe20007ffe803 */
[----:B------:R-:W-:Y:S01]  /*0780*/  IMAD.MOV.U32 R13, RZ, RZ, RZ ;  /* 0x000000ffff0d7224 */ /* 0x000fe200078e00ff */
[----:B------:R-:W-:Y:S01]  /*0790*/  LOP3.LUT R17, R3, 0x7ffffffc, RZ, 0xc0, !PT ;  /* 0x7ffffffc03117812 */ /* 0x000fe200078ec0ff */
[----:B------:R-:W-:Y:S02]  /*07a0*/  UMOV UR5, 0x400 ;  /* 0x0000040000057882 */ /* 0x000fe40000000000 */
[----:B------:R-:W-:Y:S01]  /*07b0*/  IMAD R23, R4, R2, R9 ;  /* 0x0000000204177224 */ /* 0x000fe200078e0209 */
[----:B------:R-:W-:Y:S01]  /*07c0*/  IADD3 R16, PT, PT, -R17, RZ, RZ ;  /* 0x000000ff11107210 */ /* 0x000fe20007ffe1ff */
[----:B0-----:R-:W0:Y:S01]  /*07d0*/  LDC.64 R10, c[0x0][0x380] ;  /* 0x0000e000ff0a7b82 */ /* 0x001e220000000a00 */
[----:B-1----:R-:W-:-:S12]  /*07e0*/  ULEA UR5, UR6, UR5, 0x18 ;  /* 0x0000000506057291 */ /* 0x002fd8000f8ec0ff */
.L_x_44:
[----:B0-----:R-:W-:Y:S01]  /*07f0*/  IMAD.WIDE R24, R23, 0x4, R10 ;  /* 0x0000000417187825 */ /* 0x001fe200078e020a */
[----:B------:R-:W0:Y:S03]  /*0800*/  LDS.128 R4, [UR5] ;  /* 0x00000005ff047984 */ /* 0x000e260008000c00 */
[C---:B------:R-:W-:Y:S02]  /*0810*/  IMAD.WIDE R14, R2.reuse, 0x4, R24 ;  /* 0x00000004020e7825 */ /* 0x040fe400078e0218 */
[----:B------:R-:W0:Y:S02]  /*0820*/  LDG.E.CONSTANT R24, desc[UR8][R24.64] ;  /* 0x0000000818187981 */ /* 0x000e24000c1e9900 */
[C---:B------:R-:W-:Y:S02]  /*0830*/  IMAD.WIDE R18, R2.reuse, 0x4, R14 ;  /* 0x0000000402127825 */ /* 0x040fe400078e020e */
[----:B------:R-:W2:Y:S02]  /*0840*/  LDG.E.CONSTANT R14, desc[UR8][R14.64] ;  /* 0x000000080e0e7981 */ /* 0x000ea4000c1e9900 */
[----:B------:R-:W-:-:S02]  /*0850*/  IMAD.WIDE R20, R2, 0x4, R18 ;  /* 0x0000000402147825 */ /* 0x000fc400078e0212 */
[----:B------:R-:W3:Y:S04]  /*0860*/  LDG.E.CONSTANT R22, desc[UR8][R18.64] ;  /* 0x0000000812167981 */ /* 0x000ee8000c1e9900 */
[----:B------:R-:W4:Y:S01]  /*0870*/  LDG.E.CONSTANT R20, desc[UR8][R20.64] ;  /* 0x0000000814147981 */ /* 0x000f22000c1e9900 */
[----:B------:R-:W-:Y:S01]  /*0880*/  VIADD R16, R16, 0x4 ;  /* 0x0000000410107836 */ /* 0x000fe20000000000 */
[----:B------:R-:W-:Y:S01]  /*0890*/  UIADD3 UR5, UPT, UPT, UR5, 0x10, URZ ;  /* 0x0000001005057890 */ /* 0x000fe2000fffe0ff */
[----:B------:R-:W-:-:S03]  /*08a0*/  LEA R23, R2, R23, 0x2 ;  /* 0x0000001702177211 */ /* 0x000fc600078e10ff */
[----:B------:R-:W-:Y:S01]  /*08b0*/  ISETP.NE.AND P0, PT, R16, RZ, PT ;  /* 0x000000ff1000720c */ /* 0x000fe20003f05270 */
[----:B0-----:R-:W-:-:S04]  /*08c0*/  FFMA R4, R24, R4, R13 ;  /* 0x0000000418047223 */ /* 0x001fc8000000000d */
[----:B--2---:R-:W-:-:S04]  /*08d0*/  FFMA R5, R5, R14, R4 ;  /* 0x0000000e05057223 */ /* 0x004fc80000000004 */
[----:B---3--:R-:W-:-:S04]  /*08e0*/  FFMA R6, R6, R22, R5 ;  /* 0x0000001606067223 */ /* 0x008fc80000000005 */
[----:B----4-:R-:W-:Y:S01]  /*08f0*/  FFMA R13, R7, R20, R6 ;  /* 0x00000014070d7223 */ /* 0x010fe20000000006 */
[----:B------:R-:W-:Y:S06]  /*0900*/  @P0 BRA `(.L_x_44) ;  /* 0xfffffffc00b80947 */ /* 0x000fec000383ffff */
.L_x_43:
[----:B------:R-:W-:Y:S05]  /*0910*/  @!P1 BRA `(.L_x_42) ;  /* 0x00000000004c9947 */ /* 0x000fea0003800000 */
[----:B------:R-:W1:Y:S01]  /*0920*/  S2R R7, SR_CgaCtaId ;  /* 0x0000000000077919 */ /* 0x000e620000008800 */
[----:B0-----:R-:W0:Y:S01]  /*0930*/  LDC.64 R4, c[0x0][0x380] ;  /* 0x0000e000ff047b82 */ /* 0x001e220000000a00 */
[----:B------:R-:W-:Y:S02]  /*0940*/  IADD3 R0, PT, PT, R0, UR4, R17 ;  /* 0x0000000400007c10 */ /* 0x000fe4000fffe011 */
[----:B------:R-:W-:-:S03]  /*0950*/  IADD3 R12, PT, PT, -R12, RZ, RZ ;  /* 0x000000ff0c0c7210 */ /* 0x000fc60007ffe1ff */
[----:B------:R-:W-:Y:S01]  /*0960*/  IMAD.IADD R3, R0, 0x1, -R3 ;  /* 0x0000000100037824 */ /* 0x000fe200078e0a03 */
[----:B------:R-:W-:-:S04]  /*0970*/  MOV R0, 0x400 ;  /* 0x0000040000007802 */ /* 0x000fc80000000f00 */
[----:B-1----:R-:W-:Y:S01]  /*0980*/  LEA R6, R7, R0, 0x18 ;  /* 0x0000000007067211 */ /* 0x002fe200078ec0ff */
[----:B------:R-:W-:-:S03]  /*0990*/  IMAD R0, R3, R2, R2 ;  /* 0x0000000203007224 */ /* 0x000fc600078e0202 */
[----:B------:R-:W-:Y:S01]  /*09a0*/  LEA R17, R17, R6, 0x2 ;  /* 0x0000000611117211 */ /* 0x000fe200078e10ff */
[----:B------:R-:W-:-:S07]  /*09b0*/  IMAD.IADD R9, R9, 0x1, R0 ;  /* 0x0000000109097824 */ /* 0x000fce00078e0200 */
.L_x_45:
[C---:B0-----:R-:W-:Y:S01]  /*09c0*/  IMAD.WIDE R6, R9.reuse, 0x4, R4 ;  /* 0x0000000409067825 */ /* 0x041fe200078e0204 */
[----:B------:R0:W1:Y:S05]  /*09d0*/  LDS R0, [R17] ;  /* 0x0000000011007984 */ /* 0x00006a0000000800 */
[----:B------:R-:W1:Y:S01]  /*09e0*/  LDG.E.CONSTANT R6, desc[UR8][R6.64] ;  /* 0x0000000806067981 */ /* 0x000e62000c1e9900 */
[----:B------:R-:W-:Y:S01]  /*09f0*/  VIADD R12, R12, 0x1 ;  /* 0x000000010c0c7836 */ /* 0x000fe20000000000 */
[----:B------:R-:W-:Y:S01]  /*0a00*/  IADD3 R9, PT, PT, R9, R2, RZ ;  /* 0x0000000209097210 */ /* 0x000fe20007ffe0ff */
[----:B0-----:R-:W-:-:S03]  /*0a10*/  VIADD R17, R17, 0x4 ;  /* 0x0000000411117836 */ /* 0x001fc60000000000 */
[----:B------:R-:W-:Y:S01]  /*0a20*/  ISETP.NE.AND P0, PT, R12, RZ, PT ;  /* 0x000000ff0c00720c */ /* 0x000fe20003f05270 */
[----:B-1----:R-:W-:-:S12]  /*0a30*/  FFMA R13, R6, R0, R13 ;  /* 0x00000000060d7223 */ /* 0x002fd8000000000d */
[----:B------:R-:W-:Y:S05]  /*0a40*/  @P0 BRA `(.L_x_45) ;  /* 0xfffffffc00dc0947 */ /* 0x000fea000383ffff */
.L_x_42:
[----:B------:R-:W1:Y:S01]  /*0a50*/  LDC.64 R2, c[0x0][0x3a8] ;  /* 0x0000ea00ff027b82 */ /* 0x000e620000000a00 */
[----:B------:R-:W2:Y:S02]  /*0a60*/  LDCU UR5, c[0x0][0x394] ;  /* 0x00007280ff0577ac */ /* 0x000ea40008000800 */
[----:B--2---:R-:W-:Y:S01]  /*0a70*/  FMUL R13, R13, UR5 ;  /* 0x000000050d0d7c20 */ /* 0x004fe20008400000 */
[----:B-1----:R-:W-:-:S05]  /*0a80*/  IMAD.WIDE R2, R8, 0x4, R2 ;  /* 0x0000000408027825 */ /* 0x002fca00078e0202 */
[----:B------:R-:W-:Y:S01]  /*0a90*/  STG.E desc[UR8][R2.64], R13 ;  /* 0x0000000d02007986 */ /* 0x000fe2000c101908 */
[----:B------:R-:W-:Y:S05]  /*0aa0*/  EXIT ;  /* 0x000000000000794d */ /* 0x000fea0003800000 */
.L_x_46:
        /* <DEDUP_REMOVED lines=13> */
.L_x_626:


//--------------------- .text.alma_multi_series_one_param_onthefly_f32 --------------------------
	.section	.text.alma_multi_series_one_param_onthefly_f32,"ax",@progbits
	.align	128
        .global         alma_multi_series_one_param_onthefly_f32
        .type           alma_multi_series_one_param_onthefly_f32,@function
        .size           alma_multi_series_one_param_onthefly_f32,(.L_x_620 - alma_multi_series_one_param_onthefly_f32)
        .other          alma_multi_series_one_param_onthefly_f32,@"STO_CUDA_ENTRY STV_DEFAULT"
alma_multi_series_one_param_onthefly_f32:
.text.alma_multi_series_one_param_onthefly_f32:
[----:B------:R-:W-:Y:S01]  /*0000*/  LDC R1, c[0x0][0x37c] ;  /* 0x0000df00ff017b82 */ /* 0x000fe20000000800 */
[----:B------:R-:W0:Y:S07]  /*0010*/  S2R R8, SR_TID.X ;  /* 0x0000000000087919 */ /* 0x000e2e0000002100 */
[----:B------:R-:W1:Y:S01]  /*0020*/  S2UR UR4, SR_CTAID.X ;  /* 0x00000000000479c3 */ /* 0x000e620000002500 */
[----:B------:R-:W1:Y:S01]  /*0030*/  LDCU UR8, c[0x0][0x360] ;  /* 0x00006c00ff0877ac */ /* 0x000e620008000800 */
[----:B------:R-:W2:Y:S01]  /*0040*/  S2R R9, SR_CTAID.Y ;  /* 0x0000000000097919 */ /* 0x000ea20000002600 */
[----:B------:R-:W2:Y:S01]  /*0050*/  LDCU UR5, c[0x0][0x364] ;  /* 0x00006c80ff0577ac */ /* 0x000ea20008000800 */
[----:B------:R-:W2:Y:S01]  /*0060*/  S2R R0, SR_TID.Y ;  /* 0x0000000000007919 */ /* 0x000ea20000002200 */
[----:B------:R-:W3:Y:S01]  /*0070*/  LDCU UR6, c[0x0][0x3a0] ;  /* 0x00007400ff0677ac */ /* 0x000ee20008000800 */
[----:B------:R-:W4:Y:S01]  /*0080*/  LDCU UR7, c[0x0][0x39c] ;  /* 0x00007380ff0777ac */ /* 0x000f220008000800 */
[----:B-1----:R-:W-:-:S06]  /*0090*/  UIMAD UR4, UR8, UR4, URZ ;  /* 0x00000004080472a4 */ /* 0x002fcc000f8e02ff */
[----:B0-----:R-:W-:-:S05]  /*00a0*/  VIADD R4, R8, UR4 ;  /* 0x0000000408047c36 */ /* 0x001fca0008000000 */
[----:B---3--:R-:W-:Y:S01]  /*00b0*/  ISETP.GE.AND P0, PT, R4, UR6, PT ;  /* 0x0000000604007c0c */ /* 0x008fe2000bf06270 */
[----:B--2---:R-:W-:-:S05]  /*00c0*/  IMAD R9, R9, UR5, R0 ;  /* 0x0000000509097c24 */ /* 0x004fca000f8e0200 */
[----:B----4-:R-:W-:-:S13]  /*00d0*/  ISETP.GE.OR P0, PT, R9, UR7, P0 ;  /* 0x0000000709007c0c */ /* 0x010fda0008706670 */
[----:B------:R-:W-:Y:S05]  /*00e0*/  @P0 EXIT ;  /* 0x000000000000094d */ /* 0x000fea0003800000 */
[----:B------:R-:W0:Y:S01]  /*00f0*/  LDC R3, c[0x0][0x398] ;  /* 0x0000e600ff037b82 */ /* 0x000e220000000800 */
[----:B------:R-:W1:Y:S02]  /*0100*/  LDCU UR5, c[0x0][0x390] ;  /* 0x00007200ff0577ac */ /* 0x000e640008000800 */
[----:B-1----:R-:W-:Y:S02]  /*0110*/  I2FP.F32.S32 R0, UR5 ;  /* 0x0000000500007c45 */ /* 0x002fe40008201400 */
[----:B0-----:R-:W-:-:S04]  /*0120*/  FMNMX R3, R3, 9.9999999747524270788e-07, !PT ;  /* 0x358637bd03037809 */ /* 0x001fc80007800000 */
[----:B------:R-:W0:Y:S08]  /*0130*/  MUFU.RCP R2, R3 ;  /* 0x0000000300027308 */ /* 0x000e300000001000 */
[----:B------:R-:W1:Y:S01]  /*0140*/  FCHK P0, R0, R3 ;  /* 0x0000000300007302 */ /* 0x000e620000000000 */
[----:B0-----:R-:W-:-:S04]  /*0150*/  FFMA R5, -R3, R2, 1 ;  /* 0x3f80000003057423 */ /* 0x001fc80000000102 */
[----:B------:R-:W-:-:S04]  /*0160*/  FFMA R5, R2, R5, R2 ;  /* 0x0000000502057223 */ /* 0x000fc80000000002 */
[----:B------:R-:W-:-:S04]  /*0170*/  FFMA R2, R0, R5, RZ ;  /* 0x0000000500027223 */ /* 0x000fc800000000ff */
[----:B------:R-:W-:-:S04]  /*0180*/  FFMA R6, -R3, R2, R0 ;  /* 0x0000000203067223 */ /* 0x000fc80000000100 */
[----:B------:R-:W-:Y:S01]  /*0190*/  FFMA R5, R5, R6, R2 ;  /* 0x0000000605057223 */ /* 0x000fe20000000002 */
[----:B-1----:R-:W-:Y:S06]  /*01a0*/  @!P0 BRA `(.L_x_47) ;  /* 0x00000000000c8947 */ /* 0x002fec0003800000 */
[----:B------:R-:W-:-:S07]  /*01b0*/  MOV R10, 0x1d0 ;  /* 0x000001d0000a7802 */ /* 0x000fce0000000f00 */
[----:B------:R-:W-:Y:S05]  /*01c0*/  CALL.REL.NOINC `($__internal_3_$__cuda_sm3x_div_rn_noftz_f32_slowpath) ;  /* 0x0000001000507944 */ /* 0x000fea0003c00000 */
[----:B------:R-:W-:-:S07]  /*01d0*/  IMAD.MOV.U32 R5, RZ, RZ, R0 ;  /* 0x000000ffff057224 */ /* 0x000fce00078e0000 */
.L_x_47:
[----:B------:R-:W0:Y:S01]  /*01e0*/  LDCU UR6, c[0x0][0x390] ;  /* 0x00007200ff0677ac */ /* 0x000e220008000800 */
[----:B------:R-:W-:Y:S01]  /*01f0*/  BSSY.RECONVERGENT B0, `(.L_x_48) ;  /* 0x000002b000007945 */ /* 0x000fe20003800200 */
[----:B------:R-:W-:Y:S01]  /*0200*/  IMAD.MOV.U32 R2, RZ, RZ, RZ ;  /* 0x000000ffff027224 */ /* 0x000fe200078e00ff */
[----:B------:R-:W1:Y:S01]  /*0210*/  LDCU UR7, c[0x0][0x390] ;  /* 0x00007200ff0777ac */ /* 0x000e620008000800 */
[----:B------:R-:W2:Y:S01]  /*0220*/  LDCU UR5, c[0x0][0x394] ;  /* 0x00007280ff0577ac */ /* 0x000ea20008000800 */
[----:B0-----:R-:W-:Y:S01]  /*0230*/  ISETP.GE.AND P0, PT, R8, UR6, PT ;  /* 0x0000000608007c0c */ /* 0x001fe2000bf06270 */
[----:B------:R-:W-:-:S12]  /*0240*/  UIADD3 UR6, UPT, UPT, UR6, -0x1, URZ ;  /* 0xffffffff06067890 */ /* 0x000fd8000fffe0ff */
[----:B-12---:R-:W-:Y:S05]  /*0250*/  @P0 BRA `(.L_x_49) ;  /* 0x0000000000900947 */ /* 0x006fea0003800000 */
[----:B------:R-:W0:Y:S01]  /*0260*/  S2R R7, SR_CgaCtaId ;  /* 0x0000000000077919 */ /* 0x000e220000008800 */
[----:B------:R-:W-:Y:S01]  /*0270*/  MOV R2, 0x400 ;  /* 0x0000040000027802 */ /* 0x000fe20000000f00 */
[----:B------:R-:W-:-:S03]  /*0280*/  FADD R0, R5, R5 ;  /* 0x0000000505007221 */ /* 0x000fc60000000000 */
[----:B------:R-:W-:Y:S01]  /*0290*/  IADD3 R2, PT, PT, R2, 0x90, RZ ;  /* 0x0000009002027810 */ /* 0x000fe20007ffe0ff */
[----:B------:R-:W-:Y:S01]  /*02a0*/  FMUL R3, R0, R5 ;  /* 0x0000000500037220 */ /* 0x000fe20000400000 */
[----:B------:R-:W-:Y:S02]  /*02b0*/  I2FP.F32.S32 R5, UR6 ;  /* 0x0000000600057c45 */ /* 0x000fe40008201400 */
[----:B0-----:R-:W-:Y:S01]  /*02c0*/  LEA R6, R7, R2, 0x18 ;  /* 0x0000000207067211 */ /* 0x001fe200078ec0ff */
[----:B------:R-:W-:Y:S02]  /*02d0*/  IMAD.MOV.U32 R2, RZ, RZ, RZ ;  /* 0x000000ffff027224 */ /* 0x000fe400078e00ff */
[----:B------:R-:W-:-:S07]  /*02e0*/  IMAD.MOV.U32 R7, RZ, RZ, R8 ;  /* 0x000000ffff077224 */ /* 0x000fce00078e0008 */
.L_x_52:
[----:B0-----:R-:W0:Y:S01]  /*02f0*/  MUFU.RCP R10, R3 ;  /* 0x00000003000a7308 */ /* 0x001e220000001000 */
[----:B------:R-:W-:Y:S01]  /*0300*/  I2FP.F32.S32 R0, R7 ;  /* 0x0000000700007245 */ /* 0x000fe20000201400 */
[----:B------:R-:W-:Y:S04]  /*0310*/  BSSY.RECONVERGENT B1, `(.L_x_50) ;  /* 0x000000d000017945 */ /* 0x000fe80003800200 */
[----:B------:R-:W-:-:S04]  /*0320*/  FFMA R0, -R5, UR5, R0 ;  /* 0x0000000505007c23 */ /* 0x000fc80008000100 */
[----:B------:R-:W-:-:S04]  /*0330*/  FMUL R0, R0, R0 ;  /* 0x0000000000007220 */ /* 0x000fc80000400000 */
        /* <DEDUP_REMOVED lines=10> */
.L_x_51:
[----:B------:R-:W-:Y:S05]  /*03e0*/  BSYNC.RECONVERGENT B1 ;  /* 0x0000000000017941 */ /* 0x000fea0003800200 */
.L_x_50:
[----:B------:R-:W-:Y:S01]  /*03f0*/  FMUL R10, R10, -1.4426950216293334961 ;  /* 0xbfb8aa3b0a0a7820 */ /* 0x000fe20000400000 */
[C---:B------:R-:W-:Y:S01]  /*0400*/  LEA R0, R7.reuse, R6, 0x2 ;  /* 0x0000000607007211 */ /* 0x040fe200078e10ff */
[----:B------:R-:W-:-:S03]  /*0410*/  VIADD R7, R7, UR8 ;  /* 0x0000000807077c36 */ /* 0x000fc60008000000 */
[----:B------:R-:W-:-:S13]  /*0420*/  FSETP.GEU.AND P0, PT, R10, -126, PT ;  /* 0xc2fc00000a00780b */ /* 0x000fda0003f0e000 */
[----:B------:R-:W-:-:S04]  /*0430*/  @!P0 FMUL R10, R10, 0.5 ;  /* 0x3f0000000a0a8820 */ /* 0x000fc80000400000 */
[----:B------:R-:W0:Y:S02]  /*0440*/  MUFU.EX2 R11, R10 ;  /* 0x0000000a000b7308 */ /* 0x000e240000000800 */
[----:B0-----:R-:W-:Y:S01]  /*0450*/  @!P0 FMUL R11, R11, R11 ;  /* 0x0000000b0b0b8220 */ /* 0x001fe20000400000 */
[----:B------:R-:W-:-:S03]  /*0460*/  ISETP.GE.AND P0, PT, R7, UR7, PT ;  /* 0x0000000707007c0c */ /* 0x000fc6000bf06270 */
[----:B------:R-:W-:Y:S01]  /*0470*/  FADD R2, R11, R2 ;  /* 0x000000020b027221 */ /* 0x000fe20000000000 */
[----:B------:R0:W-:Y:S09]  /*0480*/  STS [R0], R11 ;  /* 0x0000000b00007388 */ /* 0x0001f20000000800 */
[----:B------:R-:W-:Y:S05]  /*0490*/  @!P0 BRA `(.L_x_52) ;  /* 0xfffffffc00948947 */ /* 0x000fea000383ffff */
.L_x_49:
[----:B------:R-:W-:Y:S05]  /*04a0*/  BSYNC.RECONVERGENT B0 ;  /* 0x0000000000007941 */ /* 0x000fea0003800200 */
.L_x_48:
[----:B------:R-:W1:Y:S01]  /*04b0*/  SHFL.DOWN PT, R3, R2, 0x10, 0x1f ;  /* 0x0a001f0002037f89 */ /* 0x000e6200000e0000 */
[----:B------:R-:W2:Y:S01]  /*04c0*/  LDCU.64 UR10, c[0x0][0x358] ;  /* 0x00006b00ff0a77ac */ /* 0x000ea20008000a00 */
[----:B-1----:R-:W-:-:S05]  /*04d0*/  FADD R3, R3, R2 ;  /* 0x0000000203037221 */ /* 0x002fca0000000000 */
[----:B0-----:R-:W0:Y:S02]  /*04e0*/  SHFL.DOWN PT, R0, R3, 0x8, 0x1f ;  /* 0x09001f0003007f89 */ /* 0x001e2400000e0000 */
[----:B0-----:R-:W-:-:S05]  /*04f0*/  FADD R5, R3, R0 ;  /* 0x0000000003057221 */ /* 0x001fca0000000000 */
[----:B------:R-:W0:Y:S02]  /*0500*/  SHFL.DOWN PT, R0, R5, 0x4, 0x1f ;  /* 0x08801f0005007f89 */ /* 0x000e2400000e0000 */
[----:B0-----:R-:W-:Y:S01]  /*0510*/  FADD R6, R5, R0 ;  /* 0x0000000005067221 */ /* 0x001fe20000000000 */
[----:B------:R-:W-:-:S04]  /*0520*/  LOP3.LUT P0, R0, R8, 0x1f, RZ, 0xc0, !PT ;  /* 0x0000001f08007812 */ /* 0x000fc8000780c0ff */
[----:B------:R-:W0:Y:S09]  /*0530*/  SHFL.DOWN PT, R7, R6, 0x2, 0x1f ;  /* 0x08401f0006077f89 */ /* 0x000e3200000e0000 */
[----:B------:R-:W1:Y:S01]  /*0540*/  @!P0 S2R R11, SR_CgaCtaId ;  /* 0x00000000000b8919 */ /* 0x000e620000008800 */
[----:B------:R-:W-:-:S05]  /*0550*/  @!P0 MOV R2, 0x400 ;  /* 0x0000040000028802 */ /* 0x000fca0000000f00 */
[----:B------:R-:W-:Y:S02]  /*0560*/  @!P0 VIADD R2, R2, 0x4 ;  /* 0x0000000402028836 */ /* 0x000fe40000000000 */
[----:B0-----:R-:W-:-:S05]  /*0570*/  FADD R7, R6, R7 ;  /* 0x0000000706077221 */ /* 0x001fca0000000000 */
[----:B------:R-:W0:Y:S01]  /*0580*/  SHFL.DOWN PT, R10, R7, 0x1, 0x1f ;  /* 0x08201f00070a7f89 */ /* 0x000e2200000e0000 */
[----:B-1----:R-:W-:-:S04]  /*0590*/  @!P0 LEA R3, R11, R2, 0x18 ;  /* 0x000000020b038211 */ /* 0x002fc800078ec0ff */
[----:B------:R-:W-:Y:S01]  /*05a0*/  @!P0 LEA.HI R3, R8, R3, RZ, 0x1d ;  /* 0x0000000308038211 */ /* 0x000fe200078fe8ff */
[----:B0-----:R-:W-:-:S05]  /*05b0*/  FADD R10, R7, R10 ;  /* 0x0000000a070a7221 */ /* 0x001fca0000000000 */
[----:B------:R0:W-:Y:S01]  /*05c0*/  @!P0 STS [R3], R10 ;  /* 0x0000000a03008388 */ /* 0x0001e20000000800 */
[----:B------:R-:W-:Y:S01]  /*05d0*/  BAR.SYNC.DEFER_BLOCKING 0x0 ;  /* 0x0000000000007b1d */ /* 0x000fe20000010000 */
[----:B------:R-:W-:-:S13]  /*05e0*/  ISETP.GT.U32.AND P0, PT, R8, 0x1f, PT ;  /* 0x0000001f0800780c */ /* 0x000fda0003f04070 */
[----:B0-2---:R-:W-:Y:S05]  /*05f0*/  @P0 BRA `(.L_x_53) ;  /* 0x0000000000ac0947 */ /* 0x005fea0003800000 */
[----:B------:R-:W-:-:S04]  /*0600*/  UIADD3 UR5, UPT, UPT, UR8, 0x1f, URZ ;  /* 0x0000001f08057890 */ /* 0x000fc8000fffe0ff */
[----:B------:R-:W-:-:S06]  /*0610*/  USHF.R.U32.HI UR5, URZ, 0x5, UR5 ;  /* 0x00000005ff057899 */ /* 0x000fcc0008011605 */
[----:B------:R-:W-:Y:S01]  /*0620*/  ISETP.GE.U32.AND P0, PT, R0, UR5, PT ;  /* 0x0000000500007c0c */ /* 0x000fe2000bf06070 */
[----:B------:R-:W-:-:S12]  /*0630*/  UMOV UR5, 0xffffffff ;  /* 0xffffffff00057882 */ /* 0x000fd80000000000 */
[----:B------:R-:W0:Y:S01]  /*0640*/  @!P0 S2R R3, SR_CgaCtaId ;  /* 0x0000000000038919 */ /* 0x000e220000008800 */
[----:B------:R-:W-:-:S05]  /*0650*/  @!P0 MOV R2, 0x400 ;  /* 0x0000040000028802 */ /* 0x000fca0000000f00 */
[----:B------:R-:W-:-:S05]  /*0660*/  @!P0 VIADD R2, R2, 0x4 ;  /* 0x0000000402028836 */ /* 0x000fca0000000000 */
[----:B0-----:R-:W-:Y:S01]  /*0670*/  @!P0 LEA R3, R3, R2, 0x18 ;  /* 0x0000000203038211 */ /* 0x001fe200078ec0ff */
[----:B------:R-:W-:-:S04]  /*0680*/  HFMA2 R2, -RZ, RZ, 0, 0 ;  /* 0x00000000ff027431 */ /* 0x000fc800000001ff */
        /* <DEDUP_REMOVED lines=12> */
.L_x_67:
[----:B------:R-:W-:Y:S01]  /*0750*/  ISETP.NE.AND P0, PT, R8, RZ, PT ;  /* 0x000000ff0800720c */ /* 0x000fe20003f05270 */
[----:B-1----:R-:W-:-:S12]  /*0760*/  FADD R7, R6, R7 ;  /* 0x0000000706077221 */ /* 0x002fd80000000000 */
[----:B------:R-:W-:Y:S05]  /*0770*/  @P0 BRA `(.L_x_53) ;  /* 0x00000000004c0947 */ /* 0x000fea0003800000 */
[----:B------:R-:W-:Y:S01]  /*0780*/  FMNMX R7, R7, 9.999999682655225389e-21, !PT ;  /* 0x1e3ce50807077809 */ /* 0x000fe20007800000 */
[----:B------:R-:W-:Y:S04]  /*0790*/  BSSY.RECONVERGENT B0, `(.L_x_55) ;  /* 0x000000d000007945 */ /* 0x000fe80003800200 */
[----:B------:R-:W-:-:S05]  /*07a0*/  VIADD R0, R7, 0x1800000 ;  /* 0x0180000007007836 */ /* 0x000fca0000000000 */
[----:B------:R-:W-:-:S04]  /*07b0*/  LOP3.LUT R0, R0, 0x7f800000, RZ, 0xc0, !PT ;  /* 0x7f80000000007812 */ /* 0x000fc800078ec0ff */
[----:B------:R-:W-:-:S13]  /*07c0*/  ISETP.GT.U32.AND P0, PT, R0, 0x1ffffff, PT ;  /* 0x01ffffff0000780c */ /* 0x000fda0003f04070 */
[----:B------:R-:W-:Y:S05]  /*07d0*/  @P0 BRA `(.L_x_56) ;  /* 0x0000000000100947 */ /* 0x000fea0003800000 */
[----:B0-----:R-:W-:-:S07]  /*07e0*/  MOV R6, 0x800 ;  /* 0x0000080000067802 */ /* 0x001fce0000000f00 */
[----:B------:R-:W-:Y:S05]  /*07f0*/  CALL.REL.NOINC `($__internal_2_$__cuda_sm20_rcp_rn_f32_slowpath) ;  /* 0x0000000400f07944 */ /* 0x000fea0003c00000 */
[----:B------:R-:W-:Y:S01]  /*0800*/  MOV R0, R3 ;  /* 0x0000000300007202 */ /* 0x000fe20000000f00 */
[----:B------:R-:W-:Y:S06]  /*0810*/  BRA `(.L_x_57) ;  /* 0x0000000000107947 */ /* 0x000fec0003800000 */
.L_x_56:
[----:B------:R-:W1:Y:S02]  /*0820*/  MUFU.RCP R0, R7 ;  /* 0x0000000700007308 */ /* 0x000e640000001000 */
[----:B-1----:R-:W-:-:S04]  /*0830*/  FFMA R2, R7, R0, -1 ;  /* 0xbf80000007027423 */ /* 0x002fc80000000000 */
[----:B------:R-:W-:-:S04]  /*0840*/  FADD.FTZ R3, -R2, -RZ ;  /* 0x800000ff02037221 */ /* 0x000fc80000010100 */
[----:B------:R-:W-:-:S07]  /*0850*/  FFMA R0, R0, R3, R0 ;  /* 0x0000000300007223 */ /* 0x000fce0000000000 */
.L_x_57:
[----:B------:R-:W-:Y:S05]  /*0860*/  BSYNC.RECONVERGENT B0 ;  /* 0x0000000000007941 */ /* 0x000fea0003800200 */
.L_x_55:
[----:B------:R-:W1:Y:S01]  /*0870*/  S2UR UR7, SR_CgaCtaId ;  /* 0x00000000000779c3 */ /* 0x000e620000008800 */
[----:B------:R-:W-:Y:S02]  /*0880*/  UMOV UR5, 0x400 ;  /* 0x0000040000057882 */ /* 0x000fe40000000000 */
[----:B-1----:R-:W-:-:S09]  /*0890*/  ULEA UR5, UR7, UR5, 0x18 ;  /* 0x0000000507057291 */ /* 0x002fd2000f8ec0ff */
[----:B------:R1:W-:Y:S03]  /*08a0*/  STS [UR5], R0 ;  /* 0x00000000ff007988 */ /* 0x0003e60008000805 */
.L_x_53:
[----:B------:R-:W-:Y:S05]  /*08b0*/  WARPSYNC.ALL ;  /* 0x0000000000007948 */ /* 0x000fea0003800000 */
[----:B------:R-:W2:Y:S08]  /*08c0*/  LDC.64 R2, c[0x0][0x388] ;  /* 0x0000e200ff027b82 */ /* 0x000eb00000000a00 */
[----:B-1----:R-:W1:Y:S01]  /*08d0*/  LDC R0, c[0x0][0x39c] ;  /* 0x0000e700ff007b82 */ /* 0x002e620000000800 */
[----:B--2---:R-:W-:-:S06]  /*08e0*/  IMAD.WIDE.U32 R2, R9, 0x4, R2 ;  /* 0x0000000409027825 */ /* 0x004fcc00078e0002 */
[----:B------:R-:W2:Y:S01]  /*08f0*/  LDG.E.CONSTANT R2, desc[UR10][R2.64] ;  /* 0x0000000a02027981 */ /* 0x000ea2000c1e9900 */
[----:B-1----:R-:W-:Y:S01]  /*0900*/  IMAD R10, R4, R0, R9 ;  /* 0x00000000040a7224 */ /* 0x002fe200078e0209 */
[----:B------:R-:W-:Y:S01]  /*0910*/  BAR.SYNC.DEFER_BLOCKING 0x0 ;  /* 0x0000000000007b1d */ /* 0x000fe20000010000 */
[----:B--2---:R-:W-:-:S05]  /*0920*/  VIADD R5, R2, UR6 ;  /* 0x0000000602057c36 */ /* 0x004fca0008000000 */
[----:B------:R-:W-:-:S13]  /*0930*/  ISETP.GE.AND P0, PT, R4, R5, PT ;  /* 0x000000050400720c */ /* 0x000fda0003f06270 */
[----:B0-----:R-:W0:Y:S01]  /*0940*/  @!P0 LDC.64 R6, c[0x0][0x3a8] ;  /* 0x0000ea00ff068b82 */ /* 0x001e220000000a00 */
[----:B------:R-:W-:Y:S02]  /*0950*/  @!P0 IMAD.MOV.U32 R5, RZ, RZ, 0x7fc00000 ;  /* 0x7fc00000ff058424 */ /* 0x000fe400078e00ff */
[----:B0-----:R-:W-:-:S05]  /*0960*/  @!P0 IMAD.WIDE R6, R10, 0x4, R6 ;  /* 0x000000040a068825 */ /* 0x001fca00078e0206 */
[----:B------:R0:W-:Y:S01]  /*0970*/  @!P0 STG.E desc[UR10][R6.64], R5 ;  /* 0x0000000506008986 */ /* 0x0001e2000c10190a */
[----:B------:R-:W-:Y:S05]  /*0980*/  @!P0 EXIT ;  /* 0x000000000000894d */ /* 0x000fea0003800000 */
[----:B------:R-:W1:Y:S01]  /*0990*/  LDC R15, c[0x0][0x390] ;  /* 0x0000e400ff0f7b82 */ /* 0x000e620000000800 */
[----:B------:R-:W-:Y:S01]  /*09a0*/  UMOV UR6, 0x400 ;  /* 0x0000040000067882 */ /* 0x000fe20000000000 */
[----:B------:R-:W-:-:S06]  /*09b0*/  HFMA2 R14, -RZ, RZ, 0, 0 ;  /* 0x00000000ff0e7431 */ /* 0x000fcc00000001ff */
[----:B------:R-:W2:Y:S01]  /*09c0*/  S2UR UR7, SR_CgaCtaId ;  /* 0x00000000000779c3 */ /* 0x000ea20000008800 */
[----:B-1----:R-:W-:Y:S01]  /*09d0*/  ISETP.GE.AND P0, PT, R15, 0x1, PT ;  /* 0x000000010f00780c */ /* 0x002fe20003f06270 */
[----:B--2---:R-:W-:-:S09]  /*09e0*/  ULEA UR5, UR7, UR6, 0x18 ;  /* 0x0000000607057291 */ /* 0x004fd2000f8ec0ff */
[----:B------:R-:W1:Y:S03]  /*09f0*/  LDS R11, [UR5] ;  /* 0x00000005ff0b7984 */ /* 0x000e660008000800 */
[----:B------:R-:W-:Y:S05]  /*0a00*/  @!P0 BRA `(.L_x_58) ;  /* 0x0000000000cc8947 */ /* 0x000fea0003800000 */
[C---:B------:R-:W-:Y:S01]  /*0a10*/  ISETP.GE.U32.AND P0, PT, R15.reuse, 0x4, PT ;  /* 0x000000040f00780c */ /* 0x040fe20003f06070 */
[----:B------:R-:W-:Y:S01]  /*0a20*/  IMAD.MOV.U32 R14, RZ, RZ, RZ ;  /* 0x000000ffff0e7224 */ /* 0x000fe200078e00ff */
[----:B------:R-:W-:Y:S01]  /*0a30*/  LOP3.LUT R16, R15, 0x3, RZ, 0xc0, !PT ;  /* 0x000000030f107812 */ /* 0x000fe200078ec0ff */
[----:B------:R-:W-:-:S03]  /*0a40*/  IMAD.MOV.U32 R17, RZ, RZ, RZ ;  /* 0x000000ffff117224 */ /* 0x000fc600078e00ff */
[----:B------:R-:W-:-:S07]  /*0a50*/  ISETP.NE.AND P1, PT, R16, RZ, PT ;  /* 0x000000ff1000720c */ /* 0x000fce0003f25270 */
[----:B------:R-:W-:Y:S06]  /*0a60*/  @!P0 BRA `(.L_x_59) ;  /* 0x0000000000688947 */ /* 0x000fec0003800000 */
[----:B------:R-:W2:Y:S01]  /*0a70*/  LDC.64 R2, c[0x0][0x380] ;  /* 0x0000e000ff027b82 */ /* 0x000ea20000000a00 */
[----:B------:R-:W-:Y:S01]  /*0a80*/  IADD3 R4, PT, PT, R4, 0x1, -R15 ;  /* 0x0000000104047810 */ /* 0x000fe20007ffe80f */
[----:B------:R-:W-:Y:S01]  /*0a90*/  UIADD3 UR5, UPT, UPT, UR6, 0x90, URZ ;  /* 0x0000009006057890 */ /* 0x000fe2000fffe0ff */
[----:B------:R-:W-:Y:S02]  /*0aa0*/  LOP3.LUT R17, R15, 0x7ffffffc, RZ, 0xc0, !PT ;  /* 0x7ffffffc0f117812 */ /* 0x000fe400078ec0ff */
[----:B------:R-:W-:Y:S01]  /*0ab0*/  MOV R14, RZ ;  /* 0x000000ff000e7202 */ /* 0x000fe20000000f00 */
[----:B------:R-:W-:Y:S01]  /*0ac0*/  IMAD R23, R4, R0, R9 ;  /* 0x0000000004177224 */ /* 0x000fe200078e0209 */
[----:B------:R-:W-:Y:S01]  /*0ad0*/  ULEA UR5, UR7, UR5, 0x18 ;  /* 0x0000000507057291 */ /* 0x000fe2000f8ec0ff */
[----:B------:R-:W-:-:S11]  /*0ae0*/  IMAD.MOV R22, RZ, RZ, -R17 ;  /* 0x000000ffff167224 */ /* 0x000fd600078e0a11 */
.L_x_60:
[----:B--2---:R-:W-:Y:S01]  /*0af0*/  IMAD.WIDE R24, R23, 0x4, R2 ;  /* 0x0000000417187825 */ /* 0x004fe200078e0202 */
[----:B0-----:R-:W0:Y:S03]  /*0b00*/  LDS.128 R4, [UR5] ;  /* 0x00000005ff047984 */ /* 0x001e260008000c00 */
        /* <DEDUP_REMOVED lines=16> */
.L_x_59:
[----:B------:R-:W-:Y:S05]  /*0c10*/  @!P1 BRA `(.L_x_58) ;  /* 0x0000000000489947 */ /* 0x000fea0003800000 */
[----:B------:R-:W2:Y:S01]  /*0c20*/  LDC.64 R2, c[0x0][0x380] ;  /* 0x0000e000ff027b82 */ /* 0x000ea20000000a00 */
[----:B------:R-:W-:Y:S01]  /*0c30*/  IADD3 R8, PT, PT, R8, UR4, R17 ;  /* 0x0000000408087c10 */ /* 0x000fe2000fffe011 */
[----:B------:R-:W-:Y:S01]  /*0c40*/  UIADD3 UR6, UPT, UPT, UR6, 0x90, URZ ;  /* 0x0000009006067890 */ /* 0x000fe2000fffe0ff */
[----:B------:R-:W-:-:S03]  /*0c50*/  IADD3 R16, PT, PT, -R16, RZ, RZ ;  /* 0x000000ff10107210 */ /* 0x000fc60007ffe1ff */
[----:B------:R-:W-:Y:S01]  /*0c60*/  IMAD.IADD R15, R8, 0x1, -R15 ;  /* 0x00000001080f7824 */ /* 0x000fe200078e0a0f */
[----:B------:R-:W-:-:S03]  /*0c70*/  ULEA UR6, UR7, UR6, 0x18 ;  /* 0x0000000607067291 */ /* 0x000fc6000f8ec0ff */
[----:B------:R-:W-:-:S03]  /*0c80*/  IMAD R4, R15, R0, R0 ;  /* 0x000000000f047224 */ /* 0x000fc600078e0200 */
[----:B------:R-:W-:Y:S01]  /*0c90*/  LEA R17, R17, UR6, 0x2 ;  /* 0x0000000611117c11 */ /* 0x000fe2000f8e10ff */
[----:B------:R-:W-:-:S07]  /*0ca0*/  IMAD.IADD R9, R9, 0x1, R4 ;  /* 0x0000000109097824 */ /* 0x000fce00078e0204 */
.L_x_61:
[C---:B0-2---:R-:W-:Y:S01]  /*0cb0*/  IMAD.WIDE R4, R9.reuse, 0x4, R2 ;  /* 0x0000000409047825 */ /* 0x045fe200078e0202 */
[----:B------:R0:W2:Y:S05]  /*0cc0*/  LDS R6, [R17] ;  /* 0x0000000011067984 */ /* 0x0000aa0000000800 */
[----:B------:R-:W2:Y:S01]  /*0cd0*/  LDG.E.CONSTANT R5, desc[UR10][R4.64] ;  /* 0x0000000a04057981 */ /* 0x000ea2000c1e9900 */
[----:B------:R-:W-:Y:S02]  /*0ce0*/  VIADD R16, R16, 0x1 ;  /* 0x0000000110107836 */ /* 0x000fe40000000000 */
[----:B------:R-:W-:Y:S01]  /*0cf0*/  IMAD.IADD R9, R9, 0x1, R0 ;  /* 0x0000000109097824 */ /* 0x000fe200078e0200 */
[----:B0-----:R-:W-:-:S02]  /*0d00*/  IADD3 R17, PT, PT, R17, 0x4, RZ ;  /* 0x0000000411117810 */ /* 0x001fc40007ffe0ff */
[----:B------:R-:W-:Y:S01]  /*0d10*/  ISETP.NE.AND P0, PT, R16, RZ, PT ;  /* 0x000000ff1000720c */ /* 0x000fe20003f05270 */
[----:B--2---:R-:W-:-:S12]  /*0d20*/  FFMA R14, R5, R6, R14 ;  /* 0x00000006050e7223 */ /* 0x004fd8000000000e */
[----:B------:R-:W-:Y:S05]  /*0d30*/  @P0 BRA `(.L_x_61) ;  /* 0xfffffffc00dc0947 */ /* 0x000fea000383ffff */
.L_x_58:
[----:B------:R-:W2:Y:S01]  /*0d40*/  LDC.64 R2, c[0x0][0x3a8] ;  /* 0x0000ea00ff027b82 */ /* 0x000ea20000000a00 */
[----:B-1----:R-:W-:Y:S01]  /*0d50*/  FMUL R11, R11, R14 ;  /* 0x0000000e0b0b7220 */ /* 0x002fe20000400000 */
[----:B--2---:R-:W-:-:S05]  /*0d60*/  IMAD.WIDE R2, R10, 0x4, R2 ;  /* 0x000000040a027825 */ /* 0x004fca00078e0202 */
[----:B------:R-:W-:Y:S01]  /*0d70*/  STG.E desc[UR10][R2.64], R11 ;  /* 0x0000000b02007986 */ /* 0x000fe2000c10190a */
[----:B------:R-:W-:Y:S05]  /*0d80*/  EXIT ;  /* 0x000000000000794d */ /* 0x000fea0003800000 */
.L_x_54:
[----:B------:R-:W-:Y:S01]  /*0d90*/  IMAD.MOV.U32 R11, RZ, RZ, 0x10 ;  /* 0x00000010ff0b7424 */ /* 0x000fe200078e00ff */
[----:B------:R-:W-:Y:S01]  /*0da0*/  MOV R10, 0xffffffff ;  /* 0xffffffff000a7802 */ /* 0x000fe20000000f00 */
[----:B------:R-:W-:-:S07]  /*0db0*/  IMAD.MOV.U32 R13, RZ, RZ, 0x1f ;  /* 0x0000001fff0d7424 */ /* 0x000fce00078e00ff */
[----:B01----:R-:W-:Y:S05]  /*0dc0*/  WARPSYNC.COLLECTIVE R10, `(.L_x_62) ;  /* 0x000000000a087348 */ /* 0x003fea0003c00000 */
[----:B-1----:R1:W2:Y:S02]  /*0dd0*/  SHFL.DOWN P0, R7, R2, R11, R13 ;  /* 0x0800000b02077389 */ /* 0x0022a4000000000d */
[----:B012---:R-:W-:Y:S05]  /*0de0*/  ENDCOLLECTIVE ;  /* 0x000000000000791b */ /* 0x007fea0003800000 */
.L_x_62:
[----:B------:R-:W-:Y:S01]  /*0df0*/  MOV R11, 0x8 ;  /* 0x00000008000b7802 */ /* 0x000fe20000000f00 */
[----:B------:R-:W-:-:S04]  /*0e00*/  IMAD.MOV.U32 R3, RZ, RZ, R7 ;  /* 0x000000ffff037224 */ /* 0x000fc800078e0007 */
[----:B------:R-:W-:-:S04]  /*0e10*/  FADD R3, R3, R2 ;  /* 0x0000000203037221 */ /* 0x000fc80000000000 */
[----:B------:R-:W-:-:S07]  /*0e20*/  IMAD.MOV.U32 R2, RZ, RZ, R3 ;  /* 0x000000ffff027224 */ /* 0x000fce00078e0003 */
[----:B------:R-:W-:Y:S05]  /*0e30*/  WARPSYNC.COLLECTIVE R10, `(.L_x_63) ;  /* 0x000000000a087348 */ /* 0x000fea0003c00000 */
[----:B------:R0:W1:Y:S02]  /*0e40*/  SHFL.DOWN P0, R7, R2, R11, R13 ;  /* 0x0800000b02077389 */ /* 0x000064000000000d */
[----:B01----:R-:W-:Y:S05]  /*0e50*/  ENDCOLLECTIVE ;  /* 0x000000000000791b */ /* 0x003fea0003800000 */
.L_x_63:
[----:B------:R-:W-:Y:S01]  /*0e60*/  MOV R11, 0x4 ;  /* 0x00000004000b7802 */ /* 0x000fe20000000f00 */
[----:B------:R-:W-:-:S04]  /*0e70*/  IMAD.MOV.U32 R0, RZ, RZ, R7 ;  /* 0x000000ffff007224 */ /* 0x000fc800078e0007 */
[----:B------:R-:W-:-:S04]  /*0e80*/  FADD R0, R3, R0 ;  /* 0x0000000003007221 */ /* 0x000fc80000000000 */
[----:B------:R-:W-:-:S07]  /*0e90*/  IMAD.MOV.U32 R2, RZ, RZ, R0 ;  /* 0x000000ffff027224 */ /* 0x000fce00078e0000 */
[----:B------:R-:W-:Y:S05]  /*0ea0*/  WARPSYNC.COLLECTIVE R10, `(.L_x_64) ;  /* 0x000000000a087348 */ /* 0x000fea0003c00000 */
[----:B------:R0:W1:Y:S02]  /*0eb0*/  SHFL.DOWN P0, R7, R2, R11, R13 ;  /* 0x0800000b02077389 */ /* 0x000064000000000d */
[----:B01----:R-:W-:Y:S05]  /*0ec0*/  ENDCOLLECTIVE ;  /* 0x000000000000791b */ /* 0x003fea0003800000 */
.L_x_64:
[----:B------:R-:W-:Y:S01]  /*0ed0*/  MOV R11, 0x2 ;  /* 0x00000002000b7802 */ /* 0x000fe20000000f00 */
[----:B------:R-:W-:-:S04]  /*0ee0*/  IMAD.MOV.U32 R5, RZ, RZ, R7 ;  /* 0x000000ffff057224 */ /* 0x000fc800078e0007 */
[----:B------:R-:W-:-:S04]  /*0ef0*/  FADD R5, R0, R5 ;  /* 0x0000000500057221 */ /* 0x000fc80000000000 */
[----:B------:R-:W-:-:S07]  /*0f00*/  IMAD.MOV.U32 R2, RZ, RZ, R5 ;  /* 0x000000ffff027224 */ /* 0x000fce00078e0005 */
[----:B------:R-:W-:Y:S05]  /*0f10*/  WARPSYNC.COLLECTIVE R10, `(.L_x_65) ;  /* 0x000000000a087348 */ /* 0x000fea0003c00000 */
[----:B------:R0:W1:Y:S02]  /*0f20*/  SHFL.DOWN P0, R7, R2, R11, R13 ;  /* 0x0800000b02077389 */ /* 0x000064000000000d */
[----:B01----:R-:W-:Y:S05]  /*0f30*/  ENDCOLLECTIVE ;  /* 0x000000000000791b */ /* 0x003fea0003800000 */
.L_x_65:
[----:B------:R-:W-:Y:S01]  /*0f40*/  MOV R11, 0x1 ;  /* 0x00000001000b7802 */ /* 0x000fe20000000f00 */
[----:B------:R-:W-:-:S04]  /*0f50*/  IMAD.MOV.U32 R6, RZ, RZ, R7 ;  /* 0x000000ffff067224 */ /* 0x000fc800078e0007 */
[----:B------:R-:W-:-:S04]  /*0f60*/  FADD R6, R5, R6 ;  /* 0x0000000605067221 */ /* 0x000fc80000000000 */
[----:B------:R-:W-:-:S07]  /*0f70*/  IMAD.MOV.U32 R2, RZ, RZ, R6 ;  /* 0x000000ffff027224 */ /* 0x000fce00078e0006 */
[----:B------:R-:W-:Y:S05]  /*0f80*/  WARPSYNC.COLLECTIVE R10, `(.L_x_66) ;  /* 0x000000000a087348 */ /* 0x000fea0003c00000 */
[----:B------:R0:W1:Y:S02]  /*0f90*/  SHFL.DOWN P0, R7, R2, R11, R13 ;  /* 0x0800000b02077389 */ /* 0x000064000000000d */
[----:B01----:R-:W-:Y:S05]  /*0fa0*/  ENDCOLLECTIVE ;  /* 0x000000000000791b */ /* 0x003fea0003800000 */
.L_x_66:
[----:B------:R-:W-:Y:S05]  /*0fb0*/  BRA `(.L_x_67) ;  /* 0xfffffff400e47947 */ /* 0x000fea000383ffff */
        .weak           $__internal_2_$__cuda_sm20_rcp_rn_f32_slowpath
        .type           $__internal_2_$__cuda_sm20_rcp_rn_f32_slowpath,@function
        .size           $__internal_2_$__cuda_sm20_rcp_rn_f32_slowpath,($__internal_3_$__cuda_sm3x_div_rn_noftz_f32_slowpath - $__internal_2_$__cuda_sm20_rcp_rn_f32_slowpath)
$__internal_2_$__cuda_sm20_rcp_rn_f32_slowpath:
[----:B------:R-:W-:Y:S01]  /*0fc0*/  IMAD.SHL.U32 R0, R7, 0x2, RZ ;  /* 0x0000000207007824 */ /* 0x000fe200078e00ff */
[----:B------:R-:W-:Y:S04]  /*0fd0*/  BSSY.RECONVERGENT B1, `(.L_x_68) ;  /* 0x0000031000017945 */ /* 0x000fe80003800200 */
[----:B------:R-:W-:Y:S01]  /*0fe0*/  SHF.R.U32.HI R11, RZ, 0x18, R0 ;  /* 0x00000018ff0b7819 */ /* 0x000fe20000011600 */
[----:B------:R-:W-:-:S03]  /*0ff0*/  IMAD.MOV.U32 R0, RZ, RZ, R7 ;  /* 0x000000ffff007224 */ /* 0x000fc600078e0007 */
[----:B------:R-:W-:-:S13]  /*1000*/  ISETP.NE.U32.AND P0, PT, R11, RZ, PT ;  /* 0x000000ff0b00720c */ /* 0x000fda0003f05070 */
[----:B------:R-:W-:Y:S05]  /*1010*/  @P0 BRA `(.L_x_69) ;  /* 0x0000000000280947 */ /* 0x000fea0003800000 */
[----:B------:R-:W-:-:S04]  /*1020*/  SHF.L.U32 R2, R0, 0x1, RZ ;  /* 0x0000000100027819 */ /* 0x000fc800000006ff */
        /* <DEDUP_REMOVED lines=9> */
.L_x_69:
        /* <DEDUP_REMOVED lines=29> */
[----:B------:R-:W-:-:S05]  /*1290*/  @!P0 IADD3 R3, PT, PT, R3, 0x1, RZ ;  /* 0x0000000103038810 */ /* 0x000fca0007ffe0ff */
[----:B------:R-:W-:-:S05]  /*12a0*/  @!P1 IMAD.SHL.U32 R3, R3, 0x2, RZ ;  /* 0x0000000203039824 */ /* 0x000fca00078e00ff */
[----:B------:R-:W-:Y:S01]  /*12b0*/  LOP3.LUT R3, R3, 0x80000000, R0, 0xf8, !PT ;  /* 0x8000000003037812 */ /* 0x000fe200078ef800 */
[----:B------:R-:W-:Y:S06]  /*12c0*/  BRA `(.L_x_70) ;  /* 0x0000000000047947 */ /* 0x000fec0003800000 */
.L_x_71:
[----:B------:R0:W1:Y:S02]  /*12d0*/  MUFU.RCP R3, R0 ;  /* 0x0000000000037308 */ /* 0x0000640000001000 */
.L_x_70:
[----:B------:R-:W-:Y:S05]  /*12e0*/  BSYNC.RECONVERGENT B1 ;  /* 0x0000000000017941 */ /* 0x000fea0003800200 */
.L_x_68:
[----:B------:R-:W-:-:S04]  /*12f0*/  IMAD.MOV.U32 R7, RZ, RZ, 0x0 ;  /* 0x00000000ff077424 */ /* 0x000fc800078e00ff */
[----:B01----:R-:W-:Y:S05]  /*1300*/  RET.REL.NODEC R6 `(alma_multi_series_one_param_onthefly_f32) ;  /* 0xffffffec063c7950 */ /* 0x003fea0003c3ffff */
        .weak           $__internal_3_$__cuda_sm3x_div_rn_noftz_f32_slowpath
        .type           $__internal_3_$__cuda_sm3x_div_rn_noftz_f32_slowpath,@function
        .size           $__internal_3_$__cuda_sm3x_div_rn_noftz_f32_slowpath,(.L_x_620 - $__internal_3_$__cuda_sm3x_div_rn_noftz_f32_slowpath)
$__internal_3_$__cuda_sm3x_div_rn_noftz_f32_slowpath:
[--C-:B------:R-:W-:Y:S01]  /*1310*/  SHF.R.U32.HI R12, RZ, 0x17, R3.reuse ;  /* 0x00000017ff0c7819 */ /* 0x100fe20000011603 */
[----:B------:R-:W-:Y:S01]  /*1320*/  BSSY.RECONVERGENT B2, `(.L_x_72) ;  /* 0x0000063000027945 */ /* 0x000fe20003800200 */
[----:B------:R-:W-:Y:S01]  /*1330*/  SHF.R.U32.HI R11, RZ, 0x17, R0 ;  /* 0x00000017ff0b7819 */ /* 0x000fe20000011600 */
[----:B------:R-:W-:Y:S01]  /*1340*/  IMAD.MOV.U32 R13, RZ, RZ, R3 ;  /* 0x000000ffff0d7224 */ /* 0x000fe200078e0003 */
[----:B------:R-:W-:Y:S02]  /*1350*/  LOP3.LUT R12, R12, 0xff, RZ, 0xc0, !PT ;  /* 0x000000ff0c0c7812 */ /* 0x000fe400078ec0ff */
[----:B------:R-:W-:Y:S02]  /*1360*/  LOP3.LUT R16, R11, 0xff, RZ, 0xc0, !PT ;  /* 0x000000ff0b107812 */ /* 0x000fe400078ec0ff */
[----:B------:R-:W-:-:S03]  /*1370*/  IADD3 R15, PT, PT, R12, -0x1, RZ ;  /* 0xffffffff0c0f7810 */ /* 0x000fc60007ffe0ff */
[----:B------:R-:W-:Y:S01]  /*1380*/  VIADD R14, R16, 0xffffffff ;  /* 0xffffffff100e7836 */ /* 0x000fe20000000000 */
[----:B------:R-:W-:-:S04]  /*1390*/  ISETP.GT.U32.AND P0, PT, R15, 0xfd, PT ;  /* 0x000000fd0f00780c */ /* 0x000fc80003f04070 */
[----:B------:R-:W-:-:S13]  /*13a0*/  ISETP.GT.U32.OR P0, PT, R14, 0xfd, P0 ;  /* 0x000000fd0e00780c */ /* 0x000fda0000704470 */
[----:B------:R-:W-:Y:S01]  /*13b0*/  @!P0 MOV R11, RZ ;  /* 0x000000ff000b8202 */ /* 0x000fe20000000f00 */
        /* <DEDUP_REMOVED lines=24> */
.L_x_73:
[----:B------:R-:W-:Y:S01]  /*1540*/  LEA R14, R12, 0xc0800000, 0x17 ;  /* 0xc08000000c0e7811 */ /* 0x000fe200078eb8ff */
[----:B------:R-:W-:Y:S04]  /*1550*/  BSSY.RECONVERGENT B3, `(.L_x_78) ;  /* 0x0000036000037945 */ /* 0x000fe80003800200 */
[----:B------:R-:W-:Y:S02]  /*1560*/  IMAD.IADD R14, R13, 0x1, -R14 ;  /* 0x000000010d0e7824 */ /* 0x000fe400078e0a0e */
[----:B------:R-:W-:Y:S02]  /*1570*/  VIADD R13, R16, 0xffffff81 ;  /* 0xffffff81100d7836 */ /* 0x000fe40000000000 */
[----:B------:R0:W1:Y:S01]  /*1580*/  MUFU.RCP R15, R14 ;  /* 0x0000000e000f7308 */ /* 0x0000620000001000 */
[----:B------:R-:W-:Y:S01]  /*1590*/  FADD.FTZ R17, -R14, -RZ ;  /* 0x800000ff0e117221 */ /* 0x000fe20000010100 */
[C---:B------:R-:W-:Y:S01]  /*15a0*/  IMAD R0, R13.reuse, -0x800000, R0 ;  /* 0xff8000000d007824 */ /* 0x040fe200078e0200 */
[----:B0-----:R-:W-:-:S04]  /*15b0*/  IADD3 R14, PT, PT, R13, 0x7f, -R12 ;  /* 0x0000007f0d0e7810 */ /* 0x001fc80007ffe80c */
[----:B------:R-:W-:Y:S01]  /*15c0*/  IADD3 R11, PT, PT, R14, R11, RZ ;  /* 0x0000000b0e0b7210 */ /* 0x000fe20007ffe0ff */
[----:B-1----:R-:W-:-:S04]  /*15d0*/  FFMA R16, R15, R17, 1 ;  /* 0x3f8000000f107423 */ /* 0x002fc80000000011 */
[----:B------:R-:W-:-:S04]  /*15e0*/  FFMA R18, R15, R16, R15 ;  /* 0x000000100f127223 */ /* 0x000fc8000000000f */
[----:B------:R-:W-:-:S04]  /*15f0*/  FFMA R15, R0, R18, RZ ;  /* 0x00000012000f7223 */ /* 0x000fc800000000ff */
[----:B------:R-:W-:-:S04]  /*1600*/  FFMA R16, R17, R15, R0 ;  /* 0x0000000f11107223 */ /* 0x000fc80000000000 */
[----:B------:R-:W-:-:S04]  /*1610*/  FFMA R15, R18, R16, R15 ;  /* 0x00000010120f7223 */ /* 0x000fc8000000000f */
[----:B------:R-:W-:-:S04]  /*1620*/  FFMA R16, R17, R15, R0 ;  /* 0x0000000f11107223 */ /* 0x000fc80000000000 */
[----:B------:R-:W-:-:S05]  /*1630*/  FFMA R0, R18, R16, R15 ;  /* 0x0000001012007223 */ /* 0x000fca000000000f */
[----:B------:R-:W-:-:S04]  /*1640*/  SHF.R.U32.HI R12, RZ, 0x17, R0 ;  /* 0x00000017ff0c7819 */ /* 0x000fc80000011600 */
[----:B------:R-:W-:-:S05]  /*1650*/  LOP3.LUT R12, R12, 0xff, RZ, 0xc0, !PT ;  /* 0x000000ff0c0c7812 */ /* 0x000fca00078ec0ff */
[----:B------:R-:W-:-:S04]  /*1660*/  IMAD.IADD R17, R12, 0x1, R11 ;  /* 0x000000010c117824 */ /* 0x000fc800078e020b */
        /* <DEDUP_REMOVED lines=10> */
[CCC-:B------:R-:W-:Y:S01]  /*1710*/  FFMA.RZ R11, R18.reuse, R16.reuse, R15.reuse ;  /* 0x00000010120b7223 */ /* 0x1c0fe2000000c00f */
[C---:B------:R-:W-:Y:S01]  /*1720*/  IADD3 R14, PT, PT, R17.reuse, 0x20, RZ ;  /* 0x00000020110e7810 */ /* 0x040fe20007ffe0ff */
[CCC-:B------:R-:W-:Y:S01]  /*1730*/  FFMA.RM R12, R18.reuse, R16.reuse, R15.reuse ;  /* 0x00000010120c7223 */ /* 0x1c0fe2000000400f */
        /* <DEDUP_REMOVED lines=15> */
[----:B------:R-:W-:-:S05]  /*1830*/  LOP3.LUT R11, R11, R12, RZ, 0xc0, !PT ;  /* 0x0000000c0b0b7212 */ /* 0x000fca00078ec0ff */
[----:B------:R-:W-:-:S05]  /*1840*/  IMAD.IADD R11, R14, 0x1, R11 ;  /* 0x000000010e0b7824 */ /* 0x000fca00078e020b */
[----:B------:R-:W-:Y:S01]  /*1850*/  LOP3.LUT R0, R11, R0, RZ, 0xfc, !PT ;  /* 0x000000000b007212 */ /* 0x000fe200078efcff */
[----:B------:R-:W-:Y:S06]  /*1860*/  BRA `(.L_x_81) ;  /* 0x0000000000107947 */ /* 0x000fec0003800000 */
.L_x_80:
[----:B------:R-:W-:-:S04]  /*1870*/  LOP3.LUT R0, R0, 0x80000000, RZ, 0xc0, !PT ;  /* 0x8000000000007812 */ /* 0x000fc800078ec0ff */
[----:B------:R-:W-:Y:S01]  /*1880*/  LOP3.LUT R0, R0, 0x7f800000, RZ, 0xfc, !PT ;  /* 0x7f80000000007812 */ /* 0x000fe200078efcff */
[----:B------:R-:W-:Y:S06]  /*1890*/  BRA `(.L_x_81) ;  /* 0x0000000000047947 */ /* 0x000fec0003800000 */
.L_x_79:
[----:B------:R-:W-:-:S07]  /*18a0*/  LEA R0, R11, R0, 0x17 ;  /* 0x000000000b007211 */ /* 0x000fce00078eb8ff */
.L_x_81:
[----:B------:R-:W-:Y:S05]  /*18b0*/  BSYNC.RECONVERGENT B3 ;  /* 0x0000000000037941 */ /* 0x000fea0003800200 */
.L_x_78:
[----:B------:R-:W-:Y:S05]  /*18c0*/  BRA `(.L_x_82) ;  /* 0x0000000000207947 */ /* 0x000fea0003800000 */
.L_x_77:
[----:B------:R-:W-:-:S04]  /*18d0*/  LOP3.LUT R0, R13, 0x80000000, R0, 0x48, !PT ;  /* 0x800000000d007812 */ /* 0x000fc800078e4800 */
[----:B------:R-:W-:Y:S01]  /*18e0*/  LOP3.LUT R0, R0, 0x7f800000, RZ, 0xfc, !PT ;  /* 0x7f80000000007812 */ /* 0x000fe200078efcff */
[----:B------:R-:W-:Y:S06]  /*18f0*/  BRA `(.L_x_82) ;  /* 0x0000000000147947 */ /* 0x000fec0003800000 */
.L_x_76:
[----:B------:R-:W-:Y:S01]  /*1900*/  LOP3.LUT R0, R13, 0x80000000, R0, 0x48, !PT ;  /* 0x800000000d007812 */ /* 0x000fe200078e4800 */
[----:B------:R-:W-:Y:S06]  /*1910*/  BRA `(.L_x_82) ;  /* 0x00000000000c7947 */ /* 0x000fec0003800000 */
.L_x_75:
[----:B------:R-:W0:Y:S01]  /*1920*/  MUFU.RSQ R0, -QNAN ;  /* 0xffc0000000007908 */ /* 0x000e220000001400 */
[----:B------:R-:W-:Y:S05]  /*1930*/  BRA `(.L_x_82) ;  /* 0x0000000000047947 */ /* 0x000fea0003800000 */
.L_x_74:
[----:B------:R-:W-:-:S07]  /*1940*/  FADD.FTZ R0, R0, R3 ;  /* 0x0000000300007221 */ /* 0x000fce0000010000 */
.L_x_82:
[----:B------:R-:W-:Y:S05]  /*1950*/  BSYNC.RECONVERGENT B2 ;  /* 0x0000000000027941 */ /* 0x000fea0003800200 */
.L_x_72:
[----:B------:R-:W-:-:S04]  /*1960*/  IMAD.MOV.U32 R11, RZ, RZ, 0x0 ;  /* 0x00000000ff0b7424 */ /* 0x000fc800078e00ff */
[----:B0-----:R-:W-:Y:S05]  /*1970*/  RET.REL.NODEC R10 `(alma_multi_series_one_param_onthefly_f32) ;  /* 0xffffffe40aa07950 */ /* 0x001fea0003c3ffff */
.L_x_83:
        /* <DEDUP_REMOVED lines=16> */
.L_x_620:


//--------------------- .text.alma_batch_tiled_f32_2x_tile512 --------------------------
	.section	.text.alma_batch_tiled_f32_2x_tile512,"ax",@progbits
	.align	128
        .global         alma_batch_tiled_f32_2x_tile512
        .type           alma_batch_tiled_f32_2x_tile512,@function
        .size           alma_batch_tiled_f32_2x_tile512,(.L_x_628 - alma_batch_tiled_f32_2x_tile512)
        .other          alma_batch_tiled_f32_2x_tile512,@"STO_CUDA_ENTRY STV_DEFAULT"
alma_batch_tiled_f32_2x_tile512:
.text.alma_batch_tiled_f32_2x_tile512:
[----:B------:R-:W-:Y:S08]  /*0000*/  LDC R1, c[0x0][0x37c] ;  /* 0x0000df00ff017b82 */ /* 0x000ff00000000800 */
[----:B------:R-:W0:Y:S02]  /*0010*/  LDC R0, c[0x0][0x360] ;  /* 0x0000d800ff007b82 */ /* 0x000e240000000800 */
[----:B0-----:R-:W-:-:S13]  /*0020*/  ISETP.NE.AND P0, PT, R0, 0x100, PT ;  /* 0x000001000000780c */ /* 0x001fda0003f05270 */
[----:B------:R-:W-:Y:S05]  /*0030*/  @P0 EXIT ;  /* 0x000000000000094d */ /* 0x000fea0003800000 */
[----:B------:R-:W0:Y:S01]  /*0040*/  S2R R3, SR_CTAID.Y ;  /* 0x0000000000037919 */ /* 0x000e220000002600 */
[----:B------:R-:W0:Y:S02]  /*0050*/  LDCU UR4, c[0x0][0x3a8] ;  /* 0x00007500ff0477ac */ /* 0x000e240008000800 */
[----:B0-----:R-:W-:-:S13]  /*0060*/  ISETP.GE.AND P0, PT, R3, UR4, PT ;  /* 0x0000000403007c0c */ /* 0x001fda000bf06270 */
[----:B------:R-:W-:Y:S05]  /*0070*/  @P0 EXIT ;  /* 0x000000000000094d */ /* 0x000fea0003800000 */
[----:B------:R-:W0:Y:S01]  /*0080*/  S2UR UR4, SR_CTAID.X ;  /* 0x00000000000479c3 */ /* 0x000e220000002500 */
[----:B------:R-:W1:Y:S02]  /*0090*/  LDCU UR5, c[0x0][0x3a4] ;  /* 0x00007480ff0577ac */ /* 0x000e640008000800 */
[----:B-1----:R-:W-:Y:S01]  /*00a0*/  IMAD.U32 R0, RZ, RZ, UR5 ;  /* 0x00000005ff007e24 */ /* 0x002fe2000f8e00ff */
[----:B0-----:R-:W-:-:S06]  /*00b0*/  USHF.L.U32 UR4, UR4, 0x9, URZ ;  /* 0x0000000904047899 */ /* 0x001fcc00080006ff */
[----:B------:R-:W-:-:S13]  /*00c0*/  ISETP.LE.AND P0, PT, R0, UR4, PT ;  /* 0x0000000400007c0c */ /* 0x000fda000bf03270 */
[----:B------:R-:W-:Y:S05]  /*00d0*/  @P0 EXIT ;  /* 0x000000000000094d */ /* 0x000fea0003800000 */
[----:B------:R-:W0:Y:S01]  /*00e0*/  LDC.64 R4, c[0x0][0x390] ;  /* 0x0000e400ff047b82 */ /* 0x000e220000000a00 */
[----:B------:R-:W1:Y:S07]  /*00f0*/  LDCU.64 UR8, c[0x0][0x358] ;  /* 0x00006b00ff0877ac */ /* 0x000e6e0008000a00 */
[----:B------:R-:W2:Y:S08]  /*0100*/  LDC.64 R6, c[0x0][0x398] ;  /* 0x0000e600ff067b82 */ /* 0x000eb00000000a00 */
[----:B------:R-:W3:Y:S01]  /*0110*/  LDC R32, c[0x0][0x3a0] ;  /* 0x0000e800ff207b82 */ /* 0x000ee20000000800 */
[----:B0-----:R-:W-:-:S07]  /*0120*/  IMAD.WIDE.U32 R4, R3, 0x4, R4 ;  /* 0x0000000403047825 */ /* 0x001fce00078e0004 */
[----:B------:R-:W0:Y:S01]  /*0130*/  LDC R9, c[0x0][0x388] ;  /* 0x0000e200ff097b82 */ /* 0x000e220000000800 */
[----:B-1----:R-:W4:Y:S01]  /*0140*/  LDG.E.CONSTANT R31, desc[UR8][R4.64] ;  /* 0x00000008041f7981 */ /* 0x002f22000c1e9900 */
[----:B--2---:R-:W-:-:S05]  /*0150*/  IMAD.WIDE.U32 R6, R3, 0x4, R6 ;  /* 0x0000000403067825 */ /* 0x004fca00078e0006 */
[----:B------:R1:W5:Y:S01]  /*0160*/  LDG.E.CONSTANT R30, desc[UR8][R6.64] ;  /* 0x00000008061e7981 */ /* 0x000362000c1e9900 */
[----:B------:R-:W-:Y:S01]  /*0170*/  BSSY.RECONVERGENT B1, `(.L_x_84) ;  /* 0x000015a000017945 */ /* 0x000fe20003800200 */
[----:B---3--:R-:W-:-:S04]  /*0180*/  IMAD R32, R3, R32, RZ ;  /* 0x0000002003207224 */ /* 0x008fc800078e02ff */
[----:B0-----:R-:W-:-:S05]  /*0190*/  IMAD.U32 R2, R32, 0x4, R9 ;  /* 0x0000000420027824 */ /* 0x001fca00078e0009 */
[----:B------:R-:W-:Y:S01]  /*01a0*/  LOP3.LUT P0, RZ, R2, 0xf, RZ, 0xc0, !PT ;  /* 0x0000000f02ff7812 */ /* 0x000fe2000780c0ff */
[C---:B----4-:R-:W-:Y:S02]  /*01b0*/  VIADD R29, R31.reuse, 0x1ff ;  /* 0x000001ff1f1d7836 */ /* 0x050fe40000000000 */
[----:B------:R-:W-:-:S10]  /*01c0*/  IMAD.SHL.U32 R28, R31, 0x4, RZ ;  /* 0x000000041f1c7824 */ /* 0x000fd400078e00ff */
[----:B-1----:R-:W-:Y:S05]  /*01d0*/  @P0 BRA `(.L_x_85) ;  /* 0x0000000c00440947 */ /* 0x002fea0003800000 */
[----:B------:R-:W0:Y:S01]  /*01e0*/  S2R R2, SR_TID.X ;  /* 0x0000000000027919 */ /* 0x000e220000002100 */
[----:B------:R-:W-:Y:S01]  /*01f0*/  SHF.R.S32.HI R35, RZ, 0x2, R31 ;  /* 0x00000002ff237819 */ /* 0x000fe2000001141f */
[----:B------:R-:W-:Y:S03]  /*0200*/  BSSY.RECONVERGENT B0, `(.L_x_86) ;  /* 0x0000087000007945 */ /* 0x000fe60003800200 */
[----:B0-----:R-:W-:-:S13]  /*0210*/  ISETP.GE.AND P0, PT, R2, R35, PT ;  /* 0x000000230200720c */ /* 0x001fda0003f06270 */
[----:B------:R-:W-:Y:S05]  /*0220*/  @P0 BRA `(.L_x_87) ;  /* 0x0000000800100947 */ /* 0x000fea0003800000 */
[----:B------:R-:W-:Y:S01]  /*0230*/  LOP3.LUT R4, RZ, R2, RZ, 0x33, !PT ;  /* 0x00000002ff047212 */ /* 0x000fe200078e33ff */
[----:B------:R-:W-:Y:S01]  /*0240*/  BSSY.RECONVERGENT B2, `(.L_x_88) ;  /* 0x0000020000027945 */ /* 0x000fe20003800200 */
[----:B------:R-:W-:-:S03]  /*0250*/  IMAD.MOV.U32 R34, RZ, RZ, R2 ;  /* 0x000000ffff227224 */ /* 0x000fc600078e0002 */
[----:B------:R-:W-:-:S05]  /*0260*/  IMAD.IADD R6, R35, 0x1, R4 ;  /* 0x0000000123067824 */ /* 0x000fca00078e0204 */
[C---:B------:R-:W-:Y:S02]  /*0270*/  LOP3.LUT R4, R6.reuse, 0x300, RZ, 0xc0, !PT ;  /* 0x0000030006047812 */ /* 0x040fe400078ec0ff */
[----:B------:R-:W-:Y:S02]  /*0280*/  ISETP.GE.U32.AND P0, PT, R6, 0x300, PT ;  /* 0x000003000600780c */ /* 0x000fe40003f06070 */
[----:B------:R-:W-:-:S13]  /*0290*/  ISETP.NE.AND P1, PT, R4, 0x300, PT ;  /* 0x000003000400780c */ /* 0x000fda0003f25270 */
[----:B------:R-:W-:Y:S05]  /*02a0*/  @!P1 BRA `(.L_x_89) ;  /* 0x0000000000649947 */ /* 0x000fea0003800000 */
[----:B------:R-:W0:Y:S01]  /*02b0*/  S2UR UR6, SR_CgaCtaId ;  /* 0x00000000000679c3 */ /* 0x000e220000008800 */
[----:B------:R-:W1:Y:S01]  /*02c0*/  LDCU UR7, c[0x0][0x38c] ;  /* 0x00007180ff0777ac */ /* 0x000e620008000800 */
[----:B------:R-:W-:Y:S01]  /*02d0*/  IMAD.WIDE R4, R32, 0x4, RZ ;  /* 0x0000000420047825 */ /* 0x000fe200078e02ff */
[----:B------:R-:W-:Y:S01]  /*02e0*/  LEA.HI R6, R6, 0x1, RZ, 0x18 ;  /* 0x0000000106067811 */ /* 0x000fe200078fc0ff */
[----:B------:R-:W-:-:S04]  /*02f0*/  UMOV UR5, 0x400 ;  /* 0x0000040000057882 */ /* 0x000fc80000000000 */
[C---:B------:R-:W-:Y:S01]  /*0300*/  IMAD.SHL.U32 R7, R6.reuse, 0x100, RZ ;  /* 0x0000010006077824 */ /* 0x040fe200078e00ff */
[----:B------:R-:W-:Y:S01]  /*0310*/  LOP3.LUT R6, R6, 0x3, RZ, 0xc0, !PT ;  /* 0x0000000306067812 */ /* 0x000fe200078ec0ff */
[----:B------:R-:W-:-:S03]  /*0320*/  IMAD.WIDE.U32 R4, R2, 0x10, R4 ;  /* 0x0000001002047825 */ /* 0x000fc600078e0004 */
[----:B------:R-:W-:Y:S02]  /*0330*/  LOP3.LUT R7, R7, 0x300, RZ, 0xc0, !PT ;  /* 0x0000030007077812 */ /* 0x000fe400078ec0ff */
[----:B------:R-:W-:Y:S02]  /*0340*/  IADD3 R11, P1, PT, R4, R9, RZ ;  /* 0x00000009040b7210 */ /* 0x000fe40007f3e0ff */
[----:B------:R-:W-:Y:S01]  /*0350*/  IADD3 R10, PT, PT, -R6, RZ, RZ ;  /* 0x000000ff060a7210 */ /* 0x000fe20007ffe1ff */
[----:B------:R-:W-:Y:S01]  /*0360*/  IMAD.IADD R34, R7, 0x1, R2 ;  /* 0x0000000107227824 */ /* 0x000fe200078e0202 */
[----:B-1----:R-:W-:Y:S01]  /*0370*/  IADD3.X R12, PT, PT, R5, UR7, RZ, P1, !PT ;  /* 0x00000007050c7c10 */ /* 0x002fe20008ffe4ff */
[----:B0-----:R-:W-:-:S06]  /*0380*/  ULEA UR5, UR6, UR5, 0x18 ;  /* 0x0000000506057291 */ /* 0x001fcc000f8ec0ff */
[----:B------:R-:W-:-:S07]  /*0390*/  LEA R8, R2, UR5, 0x4 ;  /* 0x0000000502087c11 */ /* 0x000fce000f8e20ff */
.L_x_90:
[----:B------:R-:W-:Y:S02]  /*03a0*/  IMAD.MOV.U32 R4, RZ, RZ, R11 ;  /* 0x000000ffff047224 */ /* 0x000fe400078e000b */
[----:B------:R-:W-:-:S06]  /*03b0*/  IMAD.MOV.U32 R5, RZ, RZ, R12 ;  /* 0x000000ffff057224 */ /* 0x000fcc00078e000c */
[----:B------:R-:W2:Y:S01]  /*03c0*/  LDG.E.128 R4, desc[UR8][R4.64] ;  /* 0x0000000804047981 */ /* 0x000ea2000c1e1d00 */
[----:B------:R-:W-:Y:S01]  /*03d0*/  VIADD R10, R10, 0x1 ;  /* 0x000000010a0a7836 */ /* 0x000fe20000000000 */
[----:B------:R-:W-:-:S04]  /*03e0*/  IADD3 R11, P2, PT, R11, 0x1000, RZ ;  /* 0x000010000b0b7810 */ /* 0x000fc80007f5e0ff */
[----:B------:R-:W-:Y:S01]  /*03f0*/  ISETP.NE.AND P1, PT, R10, RZ, PT ;  /* 0x000000ff0a00720c */ /* 0x000fe20003f25270 */
[----:B------:R-:W-:Y:S01]  /*0400*/  IMAD.X R12, RZ, RZ, R12, P2 ;  /* 0x000000ffff0c7224 */ /* 0x000fe200010e060c */
[----:B--2---:R0:W-:Y:S02]  /*0410*/  STS.128 [R8], R4 ;  /* 0x0000000408007388 */ /* 0x0041e40000000c00 */
[----:B0-----:R-:W-:-:S09]  /*0420*/  VIADD R8, R8, 0x1000 ;  /* 0x0000100008087836 */ /* 0x001fd20000000000 */
[----:B------:R-:W-:Y:S05]  /*0430*/  @P1 BRA `(.L_x_90) ;  /* 0xfffffffc00d81947 */ /* 0x000fea000383ffff */
.L_x_89:
[----:B------:R-:W-:Y:S05]  /*0440*/  BSYNC.RECONVERGENT B2 ;  /* 0x0000000000027941 */ /* 0x000fea0003800200 */
.L_x_88:
[----:B------:R-:W-:Y:S05]  /*0450*/  @!P0 BRA `(.L_x_87) ;  /* 0x0000000400848947 */ /* 0x000fea0003800000 */
[----:B------:R-:W0:Y:S01]  /*0460*/  S2UR UR6, SR_CgaCtaId ;  /* 0x00000000000679c3 */ /* 0x000e220000008800 */
[----:B------:R-:W-:Y:S01]  /*0470*/  IMAD.WIDE R4, R32, 0x4, RZ ;  /* 0x0000000420047825 */ /* 0x000fe200078e02ff */
[----:B------:R-:W1:Y:S01]  /*0480*/  LDCU UR7, c[0x0][0x38c] ;  /* 0x00007180ff0777ac */ /* 0x000e620008000800 */
[----:B------:R-:W-:Y:S02]  /*0490*/  BSSY.RECONVERGENT B2, `(.L_x_91) ;  /* 0x0000037000027945 */ /* 0x000fe40003800200 */
[----:B------:R-:W-:Y:S01]  /*04a0*/  IMAD.IADD R6, R35, 0x1, -R34 ;  /* 0x0000000123067824 */ /* 0x000fe200078e0a22 */
[----:B------:R-:W-:Y:S01]  /*04b0*/  UMOV UR5, 0x400 ;  /* 0x0000040000057882 */ /* 0x000fe20000000000 */
[----:B------:R-:W-:-:S03]  /*04c0*/  IMAD.WIDE.U32 R4, R34, 0x10, R4 ;  /* 0x0000001022047825 */ /* 0x000fc600078e0004 */
[----:B------:R-:W-:Y:S02]  /*04d0*/  ISETP.GT.AND P1, PT, R6, 0xc00, PT ;  /* 0x00000c000600780c */ /* 0x000fe40003f24270 */
[----:B------:R-:W-:-:S04]  /*04e0*/  IADD3 R9, P0, PT, R4, R9, RZ ;  /* 0x0000000904097210 */ /* 0x000fc80007f1e0ff */
[----:B------:R-:W-:-:S04]  /*04f0*/  IADD3 R38, P2, PT, R9, 0x2000, RZ ;  /* 0x0000200009267810 */ /* 0x000fc80007f5e0ff */
[----:B-1----:R-:W-:Y:S02]  /*0500*/  IADD3.X R39, PT, PT, RZ, UR7, R5, P2, P0 ;  /* 0x00000007ff277c10 */ /* 0x002fe400097e0405 */
[----:B------:R-:W-:Y:S01]  /*0510*/  PLOP3.LUT P0, PT, PT, PT, PT, 0x80, 0x8 ;  /* 0x000000000008781c */ /* 0x000fe20003f0f070 */
[----:B0-----:R-:W-:-:S06]  /*0520*/  ULEA UR5, UR6, UR5, 0x18 ;  /* 0x0000000506057291 */ /* 0x001fcc000f8ec0ff */
[----:B------:R-:W-:-:S04]  /*0530*/  LEA R33, R34, UR5, 0x4 ;  /* 0x0000000522217c11 */ /* 0x000fc8000f8e20ff */
[----:B------:R-:W-:Y:S01]  /*0540*/  IADD3 R33, PT, PT, R33, 0x2000, RZ ;  /* 0x0000200021217810 */ /* 0x000fe20007ffe0ff */
[----:B------:R-:W-:Y:S06]  /*0550*/  @!P1 BRA `(.L_x_92) ;  /* 0x0000000000a89947 */ /* 0x000fec0003800000 */
[----:B------:R-:W-:Y:S01]  /*0560*/  PLOP3.LUT P0, PT, PT, PT, PT, 0x8, 0x80 ;  /* 0x000000000080781c */ /* 0x000fe20003f0e170 */
[----:B------:R-:W-:-:S12]  /*0570*/  VIADD R36, R35, 0xfffff400 ;  /* 0xfffff40023247836 */ /* 0x000fd80000000000 */
.L_x_93:
[----:B------:R-:W2:Y:S04]  /*0580*/  LDG.E.128 R4, desc[UR8][R38.64+-0x1000] ;  /* 0xfff0000826047981 */ /* 0x000ea8000c1e1d00 */
[----:B------:R-:W3:Y:S04]  /*0590*/  LDG.E.128 R8, desc[UR8][R38.64] ;  /* 0x0000000826087981 */ /* 0x000ee8000c1e1d00 */
[----:B------:R-:W4:Y:S04]  /*05a0*/  LDG.E.128 R12, desc[UR8][R38.64+0x1000] ;  /* 0x00100008260c7981 */ /* 0x000f28000c1e1d00 */
[----:B------:R-:W4:Y:S04]  /*05b0*/  LDG.E.128 R16, desc[UR8][R38.64+-0x2000] ;  /* 0xffe0000826107981 */ /* 0x000f28000c1e1d00 */
[----:B------:R-:W4:Y:S04]  /*05c0*/  LDG.E.128 R20, desc[UR8][R38.64+0x6000] ;  /* 0x0060000826147981 */ /* 0x000f28000c1e1d00 */
[----:B------:R-:W4:Y:S04]  /*05d0*/  LDG.E.128 R24, desc[UR8][R38.64+0x7000] ;  /* 0x0070000826187981 */ /* 0x000f28000c1e1d00 */
[----:B--2---:R0:W-:Y:S04]  /*05e0*/  STS.128 [R33+-0x1000], R4 ;  /* 0xfff0000421007388 */ /* 0x0041e80000000c00 */
[----:B---3--:R1:W-:Y:S04]  /*05f0*/  STS.128 [R33], R8 ;  /* 0x0000000821007388 */ /* 0x0083e80000000c00 */
[----:B----4-:R2:W-:Y:S04]  /*0600*/  STS.128 [R33+0x1000], R12 ;  /* 0x0010000c21007388 */ /* 0x0105e80000000c00 */
[----:B0-----:R-:W3:Y:S04]  /*0610*/  LDG.E.128 R4, desc[UR8][R38.64+0x2000] ;  /* 0x0020000826047981 */ /* 0x001ee8000c1e1d00 */
[----:B-1----:R-:W4:Y:S04]  /*0620*/  LDG.E.128 R8, desc[UR8][R38.64+0x3000] ;  /* 0x0030000826087981 */ /* 0x002f28000c1e1d00 */
[----:B--2---:R-:W2:Y:S04]  /*0630*/  LDG.E.128 R12, desc[UR8][R38.64+0x4000] ;  /* 0x00400008260c7981 */ /* 0x004ea8000c1e1d00 */
[----:B---3--:R0:W-:Y:S04]  /*0640*/  STS.128 [R33+0x2000], R4 ;  /* 0x0020000421007388 */ /* 0x0081e80000000c00 */
[----:B----4-:R1:W-:Y:S04]  /*0650*/  STS.128 [R33+0x3000], R8 ;  /* 0x0030000821007388 */ /* 0x0103e80000000c00 */
[----:B--2---:R2:W-:Y:S04]  /*0660*/  STS.128 [R33+0x4000], R12 ;  /* 0x0040000c21007388 */ /* 0x0045e80000000c00 */
[----:B0-----:R-:W3:Y:S04]  /*0670*/  LDG.E.128 R4, desc[UR8][R38.64+0x8000] ;  /* 0x0080000826047981 */ /* 0x001ee8000c1e1d00 */
[----:B-1----:R-:W4:Y:S04]  /*0680*/  LDG.E.128 R8, desc[UR8][R38.64+0x9000] ;  /* 0x0090000826087981 */ /* 0x002f28000c1e1d00 */
[----:B--2---:R-:W2:Y:S04]  /*0690*/  LDG.E.128 R12, desc[UR8][R38.64+0xa000] ;  /* 0x00a00008260c7981 */ /* 0x004ea8000c1e1d00 */
[----:B------:R0:W-:Y:S04]  /*06a0*/  STS.128 [R33+-0x2000], R16 ;  /* 0xffe0001021007388 */ /* 0x0001e80000000c00 */
[----:B0-----:R-:W2:Y:S04]  /*06b0*/  LDG.E.128 R16, desc[UR8][R38.64+0x5000] ;  /* 0x0050000826107981 */ /* 0x001ea8000c1e1d00 */
[----:B---3--:R0:W-:Y:S04]  /*06c0*/  STS.128 [R33+0x8000], R4 ;  /* 0x0080000421007388 */ /* 0x0081e80000000c00 */
[----:B----4-:R1:W-:Y:S04]  /*06d0*/  STS.128 [R33+0x9000], R8 ;  /* 0x0090000821007388 */ /* 0x0103e80000000c00 */
[----:B--2---:R2:W-:Y:S04]  /*06e0*/  STS.128 [R33+0xa000], R12 ;  /* 0x00a0000c21007388 */ /* 0x0045e80000000c00 */
[----:B0-----:R-:W3:Y:S04]  /*06f0*/  LDG.E.128 R4, desc[UR8][R38.64+0xb000] ;  /* 0x00b0000826047981 */ /* 0x001ee8000c1e1d00 */
[----:B-1----:R-:W4:Y:S04]  /*0700*/  LDG.E.128 R8, desc[UR8][R38.64+0xc000] ;  /* 0x00c0000826087981 */ /* 0x002f28000c1e1d00 */
[----:B--2---:R0:W2:Y:S01]  /*0710*/  LDG.E.128 R12, desc[UR8][R38.64+0xd000] ;  /* 0x00d00008260c7981 */ /* 0x0040a2000c1e1d00 */
[----:B------:R-:W-:-:S05]  /*0720*/  VIADD R34, R34, 0x1000 ;  /* 0x0000100022227836 */ /* 0x000fca0000000000 */
[----:B------:R-:W-:Y:S01]  /*0730*/  ISETP.GE.AND P1, PT, R34, R36, PT ;  /* 0x000000242200720c */ /* 0x000fe20003f26270 */
[----:B------:R1:W-:Y:S04]  /*0740*/  STS.128 [R33+0x5000], R16 ;  /* 0x0050001021007388 */ /* 0x0003e80000000c00 */
[----:B------:R-:W-:Y:S04]  /*0750*/  STS.128 [R33+0x6000], R20 ;  /* 0x0060001421007388 */ /* 0x000fe80000000c00 */
[----:B------:R-:W-:Y:S01]  /*0760*/  STS.128 [R33+0x7000], R24 ;  /* 0x0070001821007388 */ /* 0x000fe20000000c00 */
[----:B-1----:R-:W-:-:S05]  /*0770*/  IADD3 R16, P2, PT, R38, 0x10000, RZ ;  /* 0x0001000026107810 */ /* 0x002fca0007f5e0ff */
[----:B------:R-:W-:Y:S02]  /*0780*/  IMAD.X R17, RZ, RZ, R39, P2 ;  /* 0x000000ffff117224 */ /* 0x000fe400010e0627 */
[----:B0-----:R-:W-:Y:S02]  /*0790*/  IMAD.MOV.U32 R38, RZ, RZ, R16 ;  /* 0x000000ffff267224 */ /* 0x001fe400078e0010 */
[----:B------:R-:W-:Y:S01]  /*07a0*/  IMAD.MOV.U32 R39, RZ, RZ, R17 ;  /* 0x000000ffff277224 */ /* 0x000fe200078e0011 */
[----:B---3--:R-:W-:Y:S04]  /*07b0*/  STS.128 [R33+0xb000], R4 ;  /* 0x00b0000421007388 */ /* 0x008fe80000000c00 */
[----:B----4-:R-:W-:Y:S04]  /*07c0*/  STS.128 [R33+0xc000], R8 ;  /* 0x00c0000821007388 */ /* 0x010fe80000000c00 */
[----:B--2---:R0:W-:Y:S02]  /*07d0*/  STS.128 [R33+0xd000], R12 ;  /* 0x00d0000c21007388 */ /* 0x0041e40000000c00 */
[----:B0-----:R-:W-:Y:S01]  /*07e0*/  VIADD R33, R33, 0x10000 ;  /* 0x0001000021217836 */ /* 0x001fe20000000000 */
[----:B------:R-:W-:Y:S06]  /*07f0*/  @!P1 BRA `(.L_x_93) ;  /* 0xfffffffc00609947 */ /* 0x000fec000383ffff */
.L_x_92:
[----:B------:R-:W-:Y:S05]  /*0800*/  BSYNC.RECONVERGENT B2 ;  /* 0x0000000000027941 */ /* 0x000fea0003800200 */
.L_x_91:
[----:B------:R-:W-:Y:S01]  /*0810*/  IMAD.IADD R4, R35, 0x1, -R34 ;  /* 0x0000000123047824 */ /* 0x000fe200078e0a22 */
[----:B------:R-:W-:Y:S04]  /*0820*/  BSSY.RECONVERGENT B2, `(.L_x_94) ;  /* 0x000001a000027945 */ /* 0x000fe80003800200 */
[----:B------:R-:W-:-:S13]  /*0830*/  ISETP.GT.AND P1, PT, R4, 0x400, PT ;  /* 0x000004000400780c */ /* 0x000fda0003f24270 */
[----:B------:R-:W-:Y:S05]  /*0840*/  @!P1 BRA `(.L_x_95) ;  /* 0x00000000005c9947 */ /* 0x000fea0003800000 */
[----:B------:R-:W2:Y:S04]  /*0850*/  LDG.E.128 R4, desc[UR8][R38.64+-0x2000] ;  /* 0xffe0000826047981 */ /* 0x000ea8000c1e1d00 */
[----:B------:R-:W3:Y:S04]  /*0860*/  LDG.E.128 R8, desc[UR8][R38.64+-0x1000] ;  /* 0xfff0000826087981 */ /* 0x000ee8000c1e1d00 */
[----:B------:R-:W4:Y:S04]  /*0870*/  LDG.E.128 R12, desc[UR8][R38.64] ;  /* 0x00000008260c7981 */ /* 0x000f28000c1e1d00 */
[----:B------:R-:W4:Y:S04]  /*0880*/  LDG.E.128 R16, desc[UR8][R38.64+0x1000] ;  /* 0x0010000826107981 */ /* 0x000f28000c1e1d00 */
[----:B--2---:R0:W-:Y:S04]  /*0890*/  STS.128 [R33+-0x2000], R4 ;  /* 0xffe0000421007388 */ /* 0x0041e80000000c00 */
[----:B---3--:R1:W-:Y:S04]  /*08a0*/  STS.128 [R33+-0x1000], R8 ;  /* 0xfff0000821007388 */ /* 0x0083e80000000c00 */
[----:B----4-:R2:W-:Y:S04]  /*08b0*/  STS.128 [R33], R12 ;  /* 0x0000000c21007388 */ /* 0x0105e80000000c00 */
[----:B------:R3:W-:Y:S04]  /*08c0*/  STS.128 [R33+0x1000], R16 ;  /* 0x0010001021007388 */ /* 0x0007e80000000c00 */
[----:B0-----:R-:W4:Y:S04]  /*08d0*/  LDG.E.128 R4, desc[UR8][R38.64+0x2000] ;  /* 0x0020000826047981 */ /* 0x001f28000c1e1d00 */
[----:B-1----:R-:W4:Y:S04]  /*08e0*/  LDG.E.128 R8, desc[UR8][R38.64+0x3000] ;  /* 0x0030000826087981 */ /* 0x002f28000c1e1d00 */
[----:B--2---:R-:W2:Y:S04]  /*08f0*/  LDG.E.128 R12, desc[UR8][R38.64+0x4000] ;  /* 0x00400008260c7981 */ /* 0x004ea8000c1e1d00 */
[----:B---3--:R0:W3:Y:S01]  /*0900*/  LDG.E.128 R16, desc[UR8][R38.64+0x5000] ;  /* 0x0050000826107981 */ /* 0x0080e2000c1e1d00 */
[----:B------:R-:W-:Y:S01]  /*0910*/  IADD3 R20, P1, PT, R38, 0x8000, RZ ;  /* 0x0000800026147810 */ /* 0x000fe20007f3e0ff */
[----:B------:R-:W-:Y:S01]  /*0920*/  VIADD R34, R34, 0x800 ;  /* 0x0000080022227836 */ /* 0x000fe20000000000 */
[----:B------:R-:W-:-:S02]  /*0930*/  PLOP3.LUT P0, PT, PT, PT, PT, 0x8, 0x80 ;  /* 0x000000000080781c */ /* 0x000fc40003f0e170 */
[----:B------:R-:W-:Y:S01]  /*0940*/  IADD3.X R21, PT, PT, RZ, R39, RZ, P1, !PT ;  /* 0x00000027ff157210 */ /* 0x000fe20000ffe4ff */
[----:B0-----:R-:W-:-:S04]  /*0950*/  IMAD.MOV.U32 R38, RZ, RZ, R20 ;  /* 0x000000ffff267224 */ /* 0x001fc800078e0014 */
[----:B------:R-:W-:Y:S01]  /*0960*/  IMAD.MOV.U32 R39, RZ, RZ, R21 ;  /* 0x000000ffff277224 */ /* 0x000fe200078e0015 */
[----:B----4-:R-:W-:Y:S04]  /*0970*/  STS.128 [R33+0x2000], R4 ;  /* 0x0020000421007388 */ /* 0x010fe80000000c00 */
[----:B------:R-:W-:Y:S04]  /*0980*/  STS.128 [R33+0x3000], R8 ;  /* 0x0030000821007388 */ /* 0x000fe80000000c00 */
[----:B--2---:R-:W-:Y:S04]  /*0990*/  STS.128 [R33+0x4000], R12 ;  /* 0x0040000c21007388 */ /* 0x004fe80000000c00 */
[----:B---3--:R0:W-:Y:S02]  /*09a0*/  STS.128 [R33+0x5000], R16 ;  /* 0x0050001021007388 */ /* 0x0081e40000000c00 */
[----:B0-----:R-:W-:-:S07]  /*09b0*/  VIADD R33, R33, 0x8000 ;  /* 0x0000800021217836 */ /* 0x001fce0000000000 */
.L_x_95:
[----:B------:R-:W-:Y:S05]  /*09c0*/  BSYNC.RECONVERGENT B2 ;  /* 0x0000000000027941 */ /* 0x000fea0003800200 */
.L_x_94:
[----:B------:R-:W-:-:S13]  /*09d0*/  ISETP.LT.OR P0, PT, R34, R35, P0 ;  /* 0x000000232200720c */ /* 0x000fda0000701670 */
        /* <DEDUP_REMOVED lines=8> */
[----:B------:R0:W-:Y:S02]  /*0a60*/  STS.128 [R33+0x1000], R16 ;  /* 0x0010001021007388 */ /* 0x0001e40000000c00 */
.L_x_87:
[----:B------:R-:W-:Y:S05]  /*0a70*/  BSYNC.RECONVERGENT B0 ;  /* 0x0000000000007941 */ /* 0x000fea0003800200 */
.L_x_86:
[----:B0-----:R-:W-:-:S04]  /*0a80*/  LOP3.LUT P0, R6, R31, 0x3, RZ, 0xc0, !PT ;  /* 0x000000031f067812 */ /* 0x001fc8000780c0ff */
[----:B------:R-:W-:-:S13]  /*0a90*/  ISETP.NE.OR P0, PT, R2, RZ, !P0 ;  /* 0x000000ff0200720c */ /* 0x000fda0004705670 */
[----:B------:R-:W-:Y:S05]  /*0aa0*/  @P0 BRA `(.L_x_96) ;  /* 0x0000000c00180947 */ /* 0x000fea0003800000 */
[----:B------:R-:W0:Y:S01]  /*0ab0*/  LDC.64 R4, c[0x0][0x388] ;  /* 0x0000e200ff047b82 */ /* 0x000e220000000a00 */
[----:B------:R-:W-:Y:S01]  /*0ac0*/  LOP3.LUT R15, R31, 0xfffffffc, RZ, 0xc0, !PT ;  /* 0xfffffffc1f0f7812 */ /* 0x000fe200078ec0ff */
[----:B0-----:R-:W-:-:S04]  /*0ad0*/  IMAD.WIDE R32, R32, 0x4, R4 ;  /* 0x0000000420207825 */ /* 0x001fc800078e0204 */
[----:B------:R-:W-:-:S06]  /*0ae0*/  IMAD.WIDE R4, R15, 0x4, R32 ;  /* 0x000000040f047825 */ /* 0x000fcc00078e0220 */
[----:B------:R-:W2:Y:S01]  /*0af0*/  LDG.E R4, desc[UR8][R4.64] ;  /* 0x0000000804047981 */ /* 0x000ea2000c1e1900 */
[----:B------:R-:W0:Y:S01]  /*0b00*/  S2UR UR6, SR_CgaCtaId ;  /* 0x00000000000679c3 */ /* 0x000e220000008800 */
[----:B------:R-:W-:Y:S01]  /*0b10*/  IADD3 R12, PT, PT, -R6, 0x1, RZ ;  /* 0x00000001060c7810 */ /* 0x000fe20007ffe1ff */
[----:B------:R-:W-:Y:S01]  /*0b20*/  UMOV UR5, 0x400 ;  /* 0x0000040000057882 */ /* 0x000fe20000000000 */
[----:B------:R-:W-:Y:S02]  /*0b30*/  LOP3.LUT R7, R28, 0xfffffff0, RZ, 0xc0, !PT ;  /* 0xfffffff01c077812 */ /* 0x000fe400078ec0ff */
[----:B------:R-:W-:Y:S01]  /*0b40*/  ISETP.NE.AND P0, PT, R12, RZ, PT ;  /* 0x000000ff0c00720c */ /* 0x000fe20003f05270 */
[----:B0-----:R-:W-:-:S06]  /*0b50*/  ULEA UR5, UR6, UR5, 0x18 ;  /* 0x0000000506057291 */ /* 0x001fcc000f8ec0ff */
[----:B------:R-:W-:-:S03]  /*0b60*/  VIADD R13, R7, UR5 ;  /* 0x00000005070d7c36 */ /* 0x000fc60008000000 */
[----:B--2---:R1:W-:Y:S03]  /*0b70*/  STS [R7+UR5], R4 ;  /* 0x0000000407007988 */ /* 0x0043e60008000805 */
[----:B------:R-:W-:Y:S05]  /*0b80*/  @!P0 BRA `(.L_x_96) ;  /* 0x0000000800e08947 */ /* 0x000fea0003800000 */
[----:B------:R-:W-:Y:S01]  /*0b90*/  ISETP.GE.AND P0, PT, R12, RZ, PT ;  /* 0x000000ff0c00720c */ /* 0x000fe20003f06270 */
[----:B------:R-:W-:Y:S02]  /*0ba0*/  VIADD R13, R13, 0x4 ;  /* 0x000000040d0d7836 */ /* 0x000fe40000000000 */
[----:B------:R-:W-:-:S10]  /*0bb0*/  VIADD R15, R15, 0x1 ;  /* 0x000000010f0f7836 */ /* 0x000fd40000000000 */
[----:B------:R-:W-:Y:S05]  /*0bc0*/  @P0 BRA `(.L_x_97) ;  /* 0x0000000000a40947 */ /* 0x000fea0003800000 */
[----:B-1----:R-:W-:Y:S02]  /*0bd0*/  IADD3 R4, PT, PT, -R12, RZ, RZ ;  /* 0x000000ff0c047210 */ /* 0x002fe40007ffe1ff */
[----:B------:R-:W-:Y:S02]  /*0be0*/  PLOP3.LUT P0, PT, PT, PT, PT, 0x80, 0x8 ;  /* 0x000000000008781c */ /* 0x000fe40003f0f070 */
[----:B------:R-:W-:-:S13]  /*0bf0*/  ISETP.GT.AND P1, PT, R4, 0x3, PT ;  /* 0x000000030400780c */ /* 0x000fda0003f24270 */
[----:B------:R-:W-:Y:S05]  /*0c00*/  @!P1 BRA `(.L_x_98) ;  /* 0x0000000000549947 */ /* 0x000fea0003800000 */
[----:B------:R-:W-:-:S13]  /*0c10*/  PLOP3.LUT P0, PT, PT, PT, PT, 0x8, 0x80 ;  /* 0x000000000080781c */ /* 0x000fda0003f0e170 */
.L_x_99:
[C---:B------:R-:W-:Y:S02]  /*0c20*/  VIADD R7, R15.reuse, 0x1 ;  /* 0x000000010f077836 */ /* 0x040fe40000000000 */
[C---:B------:R-:W-:Y:S02]  /*0c30*/  VIADD R9, R15.reuse, 0x2 ;  /* 0x000000020f097836 */ /* 0x040fe40000000000 */
[C---:B------:R-:W-:Y:S02]  /*0c40*/  VIADD R11, R15.reuse, 0x3 ;  /* 0x000000030f0b7836 */ /* 0x040fe40000000000 */
[----:B------:R-:W-:-:S04]  /*0c50*/  IMAD.WIDE R4, R15, 0x4, R32 ;  /* 0x000000040f047825 */ /* 0x000fc800078e0220 */
[--C-:B------:R-:W-:Y:S02]  /*0c60*/  IMAD.WIDE R6, R7, 0x4, R32.reuse ;  /* 0x0000000407067825 */ /* 0x100fe400078e0220 */
[----:B------:R-:W2:Y:S02]  /*0c70*/  LDG.E R4, desc[UR8][R4.64] ;  /* 0x0000000804047981 */ /* 0x000ea4000c1e1900 */
[--C-:B------:R-:W-:Y:S02]  /*0c80*/  IMAD.WIDE R8, R9, 0x4, R32.reuse ;  /* 0x0000000409087825 */ /* 0x100fe400078e0220 */
[----:B------:R-:W3:Y:S02]  /*0c90*/  LDG.E R6, desc[UR8][R6.64] ;  /* 0x0000000806067981 */ /* 0x000ee4000c1e1900 */
[----:B------:R-:W-:Y:S02]  /*0ca0*/  IMAD.WIDE R10, R11, 0x4, R32 ;  /* 0x000000040b0a7825 */ /* 0x000fe400078e0220 */
[----:B------:R-:W4:Y:S04]  /*0cb0*/  LDG.E R8, desc[UR8][R8.64] ;  /* 0x0000000808087981 */ /* 0x000f28000c1e1900 */
[----:B------:R-:W4:Y:S01]  /*0cc0*/  LDG.E R10, desc[UR8][R10.64] ;  /* 0x000000080a0a7981 */ /* 0x000f22000c1e1900 */
[----:B------:R-:W-:-:S05]  /*0cd0*/  VIADD R12, R12, 0x4 ;  /* 0x000000040c0c7836 */ /* 0x000fca0000000000 */
[----:B------:R-:W-:Y:S01]  /*0ce0*/  ISETP.GE.AND P1, PT, R12, -0x3, PT ;  /* 0xfffffffd0c00780c */ /* 0x000fe20003f26270 */
[----:B------:R-:W-:Y:S01]  /*0cf0*/  VIADD R15, R15, 0x4 ;  /* 0x000000040f0f7836 */ /* 0x000fe20000000000 */
[----:B--2---:R-:W-:Y:S04]  /*0d00*/  STS [R13], R4 ;  /* 0x000000040d007388 */ /* 0x004fe80000000800 */
[----:B---3--:R-:W-:Y:S04]  /*0d10*/  STS [R13+0x4], R6 ;  /* 0x000004060d007388 */ /* 0x008fe80000000800 */
[----:B----4-:R-:W-:Y:S04]  /*0d20*/  STS [R13+0x8], R8 ;  /* 0x000008080d007388 */ /* 0x010fe80000000800 */
[----:B------:R0:W-:Y:S02]  /*0d30*/  STS [R13+0xc], R10 ;  /* 0x00000c0a0d007388 */ /* 0x0001e40000000800 */
[----:B0-----:R-:W-:Y:S01]  /*0d40*/  VIADD R13, R13, 0x10 ;  /* 0x000000100d0d7836 */ /* 0x001fe20000000000 */
[----:B------:R-:W-:Y:S06]  /*0d50*/  @!P1 BRA `(.L_x_99) ;  /* 0xfffffffc00b09947 */ /* 0x000fec000383ffff */
.L_x_98:
[----:B------:R-:W-:-:S05]  /*0d60*/  IMAD.MOV R4, RZ, RZ, -R12 ;  /* 0x000000ffff047224 */ /* 0x000fca00078e0a0c */
[----:B------:R-:W-:-:S13]  /*0d70*/  ISETP.GT.AND P1, PT, R4, 0x1, PT ;  /* 0x000000010400780c */ /* 0x000fda0003f24270 */
[----:B------:R-:W-:Y:S05]  /*0d80*/  @!P1 BRA `(.L_x_100) ;  /* 0x00000000002c9947 */ /* 0x000fea0003800000 */
[C---:B------:R-:W-:Y:S01]  /*0d90*/  IADD3 R7, PT, PT, R15.reuse, 0x1, RZ ;  /* 0x000000010f077810 */ /* 0x040fe20007ffe0ff */
[----:B------:R-:W-:-:S04]  /*0da0*/  IMAD.WIDE R4, R15, 0x4, R32 ;  /* 0x000000040f047825 */ /* 0x000fc800078e0220 */
[----:B------:R-:W-:Y:S02]  /*0db0*/  IMAD.WIDE R6, R7, 0x4, R32 ;  /* 0x0000000407067825 */ /* 0x000fe400078e0220 */
[----:B------:R-:W2:Y:S04]  /*0dc0*/  LDG.E R4, desc[UR8][R4.64] ;  /* 0x0000000804047981 */ /* 0x000ea8000c1e1900 */
[----:B------:R-:W3:Y:S01]  /*0dd0*/  LDG.E R6, desc[UR8][R6.64] ;  /* 0x0000000806067981 */ /* 0x000ee2000c1e1900 */
[----:B------:R-:W-:Y:S01]  /*0de0*/  PLOP3.LUT P0, PT, PT, PT, PT, 0x8, 0x80 ;  /* 0x000000000080781c */ /* 0x000fe20003f0e170 */
[----:B------:R-:W-:Y:S02]  /*0df0*/  VIADD R12, R12, 0x2 ;  /* 0x000000020c0c7836 */ /* 0x000fe40000000000 */
[----:B------:R-:W-:Y:S01]  /*0e00*/  VIADD R15, R15, 0x2 ;  /* 0x000000020f0f7836 */ /* 0x000fe20000000000 */
[----:B--2---:R-:W-:Y:S04]  /*0e10*/  STS [R13], R4 ;  /* 0x000000040d007388 */ /* 0x004fe80000000800 */
[----:B---3--:R0:W-:Y:S02]  /*0e20*/  STS [R13+0x4], R6 ;  /* 0x000004060d007388 */ /* 0x0081e40000000800 */
[----:B0-----:R-:W-:-:S07]  /*0e30*/  VIADD R13, R13, 0x8 ;  /* 0x000000080d0d7836 */ /* 0x001fce0000000000 */
.L_x_100:
[----:B------:R-:W-:-:S13]  /*0e40*/  ISETP.EQ.AND P1, PT, R12, RZ, PT ;  /* 0x000000ff0c00720c */ /* 0x000fda0003f22270 */
[----:B------:R-:W-:Y:S05]  /*0e50*/  @!P0 BRA P1, `(.L_x_96) ;  /* 0x00000008002c8947 */ /* 0x000fea0000800000 */
.L_x_97:
[----:B-1----:R-:W-:-:S06]  /*0e60*/  IMAD.WIDE R4, R15, 0x4, R32 ;  /* 0x000000040f047825 */ /* 0x002fcc00078e0220 */
[----:B------:R-:W2:Y:S01]  /*0e70*/  LDG.E R4, desc[UR8][R4.64] ;  /* 0x0000000804047981 */ /* 0x000ea2000c1e1900 */
[----:B------:R-:W-:Y:S02]  /*0e80*/  VIADD R12, R12, 0x1 ;  /* 0x000000010c0c7836 */ /* 0x000fe40000000000 */
[----:B------:R-:W-:-:S03]  /*0e90*/  VIADD R15, R15, 0x1 ;  /* 0x000000010f0f7836 */ /* 0x000fc60000000000 */
[----:B------:R-:W-:Y:S01]  /*0ea0*/  ISETP.NE.AND P0, PT, R12, RZ, PT ;  /* 0x000000ff0c00720c */ /* 0x000fe20003f05270 */
[----:B--2---:R0:W-:Y:S02]  /*0eb0*/  STS [R13], R4 ;  /* 0x000000040d007388 */ /* 0x0041e40000000800 */
[----:B0-----:R-:W-:-:S10]  /*0ec0*/  VIADD R13, R13, 0x4 ;  /* 0x000000040d0d7836 */ /* 0x001fd40000000000 */
[----:B------:R-:W-:Y:S05]  /*0ed0*/  @P0 BRA `(.L_x_97) ;  /* 0xfffffffc00e00947 */ /* 0x000fea000383ffff */
[----:B------:R-:W-:Y:S05]  /*0ee0*/  BRA `(.L_x_96) ;  /* 0x0000000800087947 */ /* 0x000fea0003800000 */
.L_x_85:
[----:B------:R-:W0:Y:S02]  /*0ef0*/  S2R R2, SR_TID.X ;  /* 0x0000000000027919 */ /* 0x000e240000002100 */
[----:B0-----:R-:W-:-:S13]  /*0f00*/  ISETP.GE.AND P0, PT, R2, R31, PT ;  /* 0x0000001f0200720c */ /* 0x001fda0003f06270 */
[----:B------:R-:W-:Y:S05]  /*0f10*/  @P0 BRA `(.L_x_96) ;  /* 0x0000000400fc0947 */ /* 0x000fea0003800000 */
[----:B------:R-:W-:Y:S01]  /*0f20*/  IMAD.MOV.U32 R6, RZ, RZ, R2 ;  /* 0x000000ffff067224 */ /* 0x000fe200078e0002 */
[----:B------:R-:W-:Y:S04]  /*0f30*/  BSSY.RECONVERGENT B0, `(.L_x_101) ;  /* 0x000001f000007945 */ /* 0x000fe80003800200 */
[----:B------:R-:W-:-:S04]  /*0f40*/  LOP3.LUT R4, RZ, R6, RZ, 0x33, !PT ;  /* 0x00000006ff047212 */ /* 0x000fc800078e33ff */
[----:B------:R-:W-:-:S04]  /*0f50*/  IADD3 R7, PT, PT, R31, R4, RZ ;  /* 0x000000041f077210 */ /* 0x000fc80007ffe0ff */
[C---:B------:R-:W-:Y:S02]  /*0f60*/  LOP3.LUT R4, R7.reuse, 0x300, RZ, 0xc0, !PT ;  /* 0x0000030007047812 */ /* 0x040fe400078ec0ff */
[----:B------:R-:W-:Y:S02]  /*0f70*/  ISETP.GE.U32.AND P0, PT, R7, 0x300, PT ;  /* 0x000003000700780c */ /* 0x000fe40003f06070 */
[----:B------:R-:W-:-:S13]  /*0f80*/  ISETP.NE.AND P1, PT, R4, 0x300, PT ;  /* 0x000003000400780c */ /* 0x000fda0003f25270 */
[----:B------:R-:W-:Y:S05]  /*0f90*/  @!P1 BRA `(.L_x_102) ;  /* 0x0000000000609947 */ /* 0x000fea0003800000 */
[----:B------:R-:W0:Y:S01]  /*0fa0*/  S2UR UR6, SR_CgaCtaId ;  /* 0x00000000000679c3 */ /* 0x000e220000008800 */
[----:B------:R-:W1:Y:S01]  /*0fb0*/  LDCU UR7, c[0x0][0x38c] ;  /* 0x00007180ff0777ac */ /* 0x000e620008000800 */
[----:B------:R-:W-:Y:S01]  /*0fc0*/  LEA.HI R7, R7, 0x1, RZ, 0x18 ;  /* 0x0000000107077811 */ /* 0x000fe200078fc0ff */
[----:B------:R-:W-:Y:S01]  /*0fd0*/  IMAD.WIDE.U32 R4, R6, 0x4, RZ ;  /* 0x0000000406047825 */ /* 0x000fe200078e00ff */
[----:B------:R-:W-:-:S03]  /*0fe0*/  UMOV UR5, 0x400 ;  /* 0x0000040000057882 */ /* 0x000fc60000000000 */
[C---:B------:R-:W-:Y:S01]  /*0ff0*/  IMAD.SHL.U32 R8, R7.reuse, 0x100, RZ ;  /* 0x0000010007087824 */ /* 0x040fe200078e00ff */
[----:B------:R-:W-:Y:S01]  /*1000*/  LOP3.LUT R7, R7, 0x3, RZ, 0xc0, !PT ;  /* 0x0000000307077812 */ /* 0x000fe200078ec0ff */
[----:B------:R-:W-:-:S03]  /*1010*/  IMAD.WIDE R4, R32, 0x4, R4 ;  /* 0x0000000420047825 */ /* 0x000fc600078e0204 */
[----:B------:R-:W-:Y:S01]  /*1020*/  LOP3.LUT R11, R8, 0x300, RZ, 0xc0, !PT ;  /* 0x00000300080b7812 */ /* 0x000fe200078ec0ff */
[----:B------:R-:W-:Y:S01]  /*1030*/  IMAD.MOV R7, RZ, RZ, -R7 ;  /* 0x000000ffff077224 */ /* 0x000fe200078e0a07 */
[----:B------:R-:W-:Y:S01]  /*1040*/  IADD3 R4, P1, PT, R4, R9, RZ ;  /* 0x0000000904047210 */ /* 0x000fe20007f3e0ff */
[----:B0-----:R-:W-:-:S06]  /*1050*/  ULEA UR5, UR6, UR5, 0x18 ;  /* 0x0000000506057291 */ /* 0x001fcc000f8ec0ff */
[C---:B------:R-:W-:Y:S01]  /*1060*/  LEA R8, R6.reuse, UR5, 0x2 ;  /* 0x0000000506087c11 */ /* 0x040fe2000f8e10ff */
[----:B------:R-:W-:Y:S01]  /*1070*/  IMAD.IADD R6, R6, 0x1, R11 ;  /* 0x0000000106067824 */ /* 0x000fe200078e020b */
[----:B-1----:R-:W-:-:S07]  /*1080*/  IADD3.X R11, PT, PT, R5, UR7, RZ, P1, !PT ;  /* 0x00000007050b7c10 */ /* 0x002fce0008ffe4ff */
.L_x_103:
[----:B------:R-:W-:-:S06]  /*1090*/  IMAD.MOV.U32 R5, RZ, RZ, R11 ;  /* 0x000000ffff057224 */ /* 0x000fcc00078e000b */
[----:B------:R0:W2:Y:S01]  /*10a0*/  LDG.E R5, desc[UR8][R4.64] ;  /* 0x0000000804057981 */ /* 0x0000a2000c1e1900 */
[----:B------:R-:W-:-:S05]  /*10b0*/  VIADD R7, R7, 0x1 ;  /* 0x0000000107077836 */ /* 0x000fca0000000000 */
[----:B------:R-:W-:Y:S02]  /*10c0*/  ISETP.NE.AND P1, PT, R7, RZ, PT ;  /* 0x000000ff0700720c */ /* 0x000fe40003f25270 */
[----:B0-----:R-:W-:-:S05]  /*10d0*/  IADD3 R4, P2, PT, R4, 0x400, RZ ;  /* 0x0000040004047810 */ /* 0x001fca0007f5e0ff */
[----:B------:R-:W-:Y:S01]  /*10e0*/  IMAD.X R11, RZ, RZ, R11, P2 ;  /* 0x000000ffff0b7224 */ /* 0x000fe200010e060b */
[----:B--2---:R0:W-:Y:S02]  /*10f0*/  STS [R8], R5 ;  /* 0x0000000508007388 */ /* 0x0041e40000000800 */
[----:B0-----:R-:W-:-:S03]  /*1100*/  VIADD R8, R8, 0x400 ;  /* 0x0000040008087836 */ /* 0x001fc60000000000 */
[----:B------:R-:W-:Y:S05]  /*1110*/  @P1 BRA `(.L_x_103) ;  /* 0xfffffffc00dc1947 */ /* 0x000fea000383ffff */
.L_x_102:
[----:B------:R-:W-:Y:S05]  /*1120*/  BSYNC.RECONVERGENT B0 ;  /* 0x0000000000007941 */ /* 0x000fea0003800200 */
.L_x_101:
[----:B------:R-:W-:Y:S05]  /*1130*/  @!P0 BRA `(.L_x_96) ;  /* 0x0000000400748947 */ /* 0x000fea0003800000 */
[----:B------:R-:W0:Y:S01]  /*1140*/  S2UR UR6, SR_CgaCtaId ;  /* 0x00000000000679c3 */ /* 0x000e220000008800 */
[----:B------:R-:W-:Y:S01]  /*1150*/  IMAD.WIDE.U32 R4, R6, 0x4, RZ ;  /* 0x0000000406047825 */ /* 0x000fe200078e00ff */
[----:B------:R-:W1:Y:S01]  /*1160*/  LDCU UR7, c[0x0][0x38c] ;  /* 0x00007180ff0777ac */ /* 0x000e620008000800 */
[----:B------:R-:W-:Y:S01]  /*1170*/  IADD3 R7, PT, PT, R31, -R6, RZ ;  /* 0x800000061f077210 */ /* 0x000fe20007ffe0ff */
[----:B------:R-:W-:Y:S01]  /*1180*/  BSSY.RECONVERGENT B0, `(.L_x_104) ;  /* 0x0000034000007945 */ /* 0x000fe20003800200 */
[----:B------:R-:W-:Y:S01]  /*1190*/  UMOV UR5, 0x400 ;  /* 0x0000040000057882 */ /* 0x000fe20000000000 */
[----:B------:R-:W-:Y:S01]  /*11a0*/  IMAD.WIDE R4, R32, 0x4, R4 ;  /* 0x0000000420047825 */ /* 0x000fe200078e0204 */
[----:B------:R-:W-:Y:S02]  /*11b0*/  ISETP.GT.AND P1, PT, R7, 0xc00, PT ;  /* 0x00000c000700780c */ /* 0x000fe40003f24270 */
[----:B------:R-:W-:-:S04]  /*11c0*/  IADD3 R4, P2, PT, R4, R9, RZ ;  /* 0x0000000904047210 */ /* 0x000fc80007f5e0ff */
[----:B------:R-:W-:-:S04]  /*11d0*/  IADD3 R4, P0, PT, R4, 0x800, RZ ;  /* 0x0000080004047810 */ /* 0x000fc80007f1e0ff */
[----:B-1----:R-:W-:Y:S02]  /*11e0*/  IADD3.X R5, PT, PT, RZ, UR7, R5, P0, P2 ;  /* 0x00000007ff057c10 */ /* 0x002fe400087e4405 */
[----:B------:R-:W-:Y:S01]  /*11f0*/  PLOP3.LUT P0, PT, PT, PT, PT, 0x80, 0x8 ;  /* 0x000000000008781c */ /* 0x000fe20003f0f070 */
[----:B0-----:R-:W-:-:S06]  /*1200*/  ULEA UR5, UR6, UR5, 0x18 ;  /* 0x0000000506057291 */ /* 0x001fcc000f8ec0ff */
[----:B------:R-:W-:-:S05]  /*1210*/  LEA R7, R6, UR5, 0x2 ;  /* 0x0000000506077c11 */ /* 0x000fca000f8e10ff */
[----:B------:R-:W-:Y:S01]  /*1220*/  VIADD R7, R7, 0x800 ;  /* 0x0000080007077836 */ /* 0x000fe20000000000 */
[----:B------:R-:W-:Y:S06]  /*1230*/  @!P1 BRA `(.L_x_105) ;  /* 0x0000000000a09947 */ /* 0x000fec0003800000 */
[----:B------:R-:W-:Y:S01]  /*1240*/  PLOP3.LUT P0, PT, PT, PT, PT, 0x8, 0x80 ;  /* 0x000000000080781c */ /* 0x000fe20003f0e170 */
[----:B------:R-:W-:-:S12]  /*1250*/  VIADD R9, R31, 0xfffff400 ;  /* 0xfffff4001f097836 */ /* 0x000fd80000000000 */
.L_x_106:
[----:B------:R-:W2:Y:S04]  /*1260*/  LDG.E R8, desc[UR8][R4.64+-0x800] ;  /* 0xfff8000804087981 */ /* 0x000ea8000c1e1900 */
[----:B------:R-:W3:Y:S04]  /*1270*/  LDG.E R10, desc[UR8][R4.64+-0x400] ;  /* 0xfffc0008040a7981 */ /* 0x000ee8000c1e1900 */
[----:B------:R-:W4:Y:S04]  /*1280*/  LDG.E R12, desc[UR8][R4.64] ;  /* 0x00000008040c7981 */ /* 0x000f28000c1e1900 */
        /* <DEDUP_REMOVED lines=11> */
[----:B--2---:R0:W-:Y:S04]  /*1340*/  STS [R7+-0x800], R8 ;  /* 0xfff8000807007388 */ /* 0x0041e80000000800 */
[----:B---3--:R1:W-:Y:S04]  /*1350*/  STS [R7+-0x400], R10 ;  /* 0xfffc000a07007388 */ /* 0x0083e80000000800 */
[----:B0-----:R-:W2:Y:S04]  /*1360*/  LDG.E R8, desc[UR8][R4.64+0x2800] ;  /* 0x0028000804087981 */ /* 0x001ea8000c1e1900 */
[----:B-1----:R0:W3:Y:S01]  /*1370*/  LDG.E R10, desc[UR8][R4.64+0x2c00] ;  /* 0x002c0008040a7981 */ /* 0x0020e2000c1e1900 */
[----:B------:R-:W-:-:S05]  /*1380*/  VIADD R6, R6, 0x1000 ;  /* 0x0000100006067836 */ /* 0x000fca0000000000 */
[----:B------:R-:W-:Y:S02]  /*1390*/  ISETP.GE.AND P1, PT, R6, R9, PT ;  /* 0x000000090600720c */ /* 0x000fe40003f26270 */
[----:B0-----:R-:W-:Y:S01]  /*13a0*/  IADD3 R4, P2, PT, R4, 0x4000, RZ ;  /* 0x0000400004047810 */ /* 0x001fe20007f5e0ff */
[----:B----4-:R-:W-:Y:S04]  /*13b0*/  STS [R7], R12 ;  /* 0x0000000c07007388 */ /* 0x010fe80000000800 */
[----:B------:R-:W-:Y:S01]  /*13c0*/  STS [R7+0x400], R14 ;  /* 0x0004000e07007388 */ /* 0x000fe20000000800 */
[----:B------:R-:W-:-:S03]  /*13d0*/  IMAD.X R5, RZ, RZ, R5, P2 ;  /* 0x000000ffff057224 */ /* 0x000fc600010e0605 */
[----:B------:R-:W-:Y:S04]  /*13e0*/  STS [R7+0x800], R16 ;  /* 0x0008001007007388 */ /* 0x000fe80000000800 */
        /* <DEDUP_REMOVED lines=9> */
[----:B--2---:R-:W-:Y:S04]  /*1480*/  STS [R7+0x2800], R8 ;  /* 0x0028000807007388 */ /* 0x004fe80000000800 */
[----:B---3--:R0:W-:Y:S02]  /*1490*/  STS [R7+0x2c00], R10 ;  /* 0x002c000a07007388 */ /* 0x0081e40000000800 */
[----:B0-----:R-:W-:Y:S01]  /*14a0*/  VIADD R7, R7, 0x4000 ;  /* 0x0000400007077836 */ /* 0x001fe20000000000 */
[----:B------:R-:W-:Y:S06]  /*14b0*/  @!P1 BRA `(.L_x_106) ;  /* 0xfffffffc00689947 */ /* 0x000fec000383ffff */
.L_x_105:
[----:B------:R-:W-:Y:S05]  /*14c0*/  BSYNC.RECONVERGENT B0 ;  /* 0x0000000000007941 */ /* 0x000fea0003800200 */
.L_x_104:
[----:B------:R-:W-:Y:S01]  /*14d0*/  IMAD.IADD R8, R31, 0x1, -R6 ;  /* 0x000000011f087824 */ /* 0x000fe200078e0a06 */
[----:B------:R-:W-:Y:S04]  /*14e0*/  BSSY.RECONVERGENT B0, `(.L_x_107) ;  /* 0x0000018000007945 */ /* 0x000fe80003800200 */
[----:B------:R-:W-:-:S13]  /*14f0*/  ISETP.GT.AND P1, PT, R8, 0x400, PT ;  /* 0x000004000800780c */ /* 0x000fda0003f24270 */
[----:B------:R-:W-:Y:S05]  /*1500*/  @!P1 BRA `(.L_x_108) ;  /* 0x0000000000549947 */ /* 0x000fea0003800000 */
[----:B------:R-:W2:Y:S04]  /*1510*/  LDG.E R8, desc[UR8][R4.64+-0x800] ;  /* 0xfff8000804087981 */ /* 0x000ea8000c1e1900 */
[----:B------:R-:W3:Y:S04]  /*1520*/  LDG.E R10, desc[UR8][R4.64+-0x400] ;  /* 0xfffc0008040a7981 */ /* 0x000ee8000c1e1900 */
[----:B------:R-:W4:Y:S04]  /*1530*/  LDG.E R12, desc[UR8][R4.64] ;  /* 0x00000008040c7981 */ /* 0x000f28000c1e1900 */
[----:B------:R-:W4:Y:S04]  /*1540*/  LDG.E R14, desc[UR8][R4.64+0x400] ;  /* 0x00040008040e7981 */ /* 0x000f28000c1e1900 */
[----:B------:R-:W4:Y:S04]  /*1550*/  LDG.E R16, desc[UR8][R4.64+0x800] ;  /* 0x0008000804107981 */ /* 0x000f28000c1e1900 */
[----:B------:R-:W4:Y:S04]  /*1560*/  LDG.E R18, desc[UR8][R4.64+0xc00] ;  /* 0x000c000804127981 */ /* 0x000f28000c1e1900 */
[----:B------:R-:W4:Y:S04]  /*1570*/  LDG.E R20, desc[UR8][R4.64+0x1000] ;  /* 0x0010000804147981 */ /* 0x000f28000c1e1900 */
[----:B------:R0:W4:Y:S01]  /*1580*/  LDG.E R22, desc[UR8][R4.64+0x1400] ;  /* 0x0014000804167981 */ /* 0x000122000c1e1900 */
[----:B------:R-:W-:-:S02]  /*1590*/  PLOP3.LUT P0, PT, PT, PT, PT, 0x8, 0x80 ;  /* 0x000000000080781c */ /* 0x000fc40003f0e170 */
[----:B------:R-:W-:Y:S02]  /*15a0*/  IADD3 R6, PT, PT, R6, 0x800, RZ ;  /* 0x0000080006067810 */ /* 0x000fe40007ffe0ff */
[----:B0-----:R-:W-:-:S05]  /*15b0*/  IADD3 R4, P1, PT, R4, 0x2000, RZ ;  /* 0x0000200004047810 */ /* 0x001fca0007f3e0ff */
[----:B------:R-:W-:Y:S01]  /*15c0*/  IMAD.X R5, RZ, RZ, R5, P1 ;  /* 0x000000ffff057224 */ /* 0x000fe200008e0605 */
[----:B--2---:R-:W-:Y:S04]  /*15d0*/  STS [R7+-0x800], R8 ;  /* 0xfff8000807007388 */ /* 0x004fe80000000800 */
[----:B---3--:R-:W-:Y:S04]  /*15e0*/  STS [R7+-0x400], R10 ;  /* 0xfffc000a07007388 */ /* 0x008fe80000000800 */
[----:B----4-:R-:W-:Y:S04]  /*15f0*/  STS [R7], R12 ;  /* 0x0000000c07007388 */ /* 0x010fe80000000800 */
[----:B------:R-:W-:Y:S04]  /*1600*/  STS [R7+0x400], R14 ;  /* 0x0004000e07007388 */ /* 0x000fe80000000800 */
[----:B------:R-:W-:Y:S04]  /*1610*/  STS [R7+0x800], R16 ;  /* 0x0008001007007388 */ /* 0x000fe80000000800 */
[----:B------:R-:W-:Y:S04]  /*1620*/  STS [R7+0xc00], R18 ;  /* 0x000c001207007388 */ /* 0x000fe80000000800 */
[----:B------:R-:W-:Y:S04]  /*1630*/  STS [R7+0x1000], R20 ;  /* 0x0010001407007388 */ /* 0x000fe80000000800 */
[----:B------:R0:W-:Y:S02]  /*1640*/  STS [R7+0x1400], R22 ;  /* 0x0014001607007388 */ /* 0x0001e40000000800 */
[----:B0-----:R-:W-:-:S07]  /*1650*/  VIADD R7, R7, 0x2000 ;  /* 0x0000200007077836 */ /* 0x001fce0000000000 */
.L_x_108:
[----:B------:R-:W-:Y:S05]  /*1660*/  BSYNC.RECONVERGENT B0 ;  /* 0x0000000000007941 */ /* 0x000fea0003800200 */
.L_x_107:
[----:B------:R-:W-:-:S13]  /*1670*/  ISETP.LT.OR P0, PT, R6, R31, P0 ;  /* 0x0000001f0600720c */ /* 0x000fda0000701670 */
[----:B------:R-:W-:Y:S05]  /*1680*/  @!P0 BRA `(.L_x_96) ;  /* 0x0000000000208947 */ /* 0x000fea0003800000 */
[----:B------:R-:W2:Y:S04]  /*1690*/  LDG.E R6, desc[UR8][R4.64+-0x800] ;  /* 0xfff8000804067981 */ /* 0x000ea8000c1e1900 */
[----:B------:R-:W3:Y:S04]  /*16a0*/  LDG.E R8, desc[UR8][R4.64+-0x400] ;  /* 0xfffc000804087981 */ /* 0x000ee8000c1e1900 */
[----:B------:R-:W4:Y:S04]  /*16b0*/  LDG.E R10, desc[UR8][R4.64] ;  /* 0x00000008040a7981 */ /* 0x000f28000c1e1900 */
[----:B------:R-:W4:Y:S04]  /*16c0*/  LDG.E R12, desc[UR8][R4.64+0x400] ;  /* 0x00040008040c7981 */ /* 0x000f28000c1e1900 */
[----:B--2---:R0:W-:Y:S04]  /*16d0*/  STS [R7+-0x800], R6 ;  /* 0xfff8000607007388 */ /* 0x0041e80000000800 */
[----:B---3--:R0:W-:Y:S04]  /*16e0*/  STS [R7+-0x400], R8 ;  /* 0xfffc000807007388 */ /* 0x0081e80000000800 */
[----:B----4-:R0:W-:Y:S04]  /*16f0*/  STS [R7], R10 ;  /* 0x0000000a07007388 */ /* 0x0101e80000000800 */
[----:B------:R0:W-:Y:S02]  /*1700*/  STS [R7+0x400], R12 ;  /* 0x0004000c07007388 */ /* 0x0001e40000000800 */
.L_x_96:
[----:B------:R-:W-:Y:S05]  /*1710*/  BSYNC.RECONVERGENT B1 ;  /* 0x0000000000017941 */ /* 0x000fea0003800200 */
.L_x_84:
[----:B------:R-:W-:Y:S01]  /*1720*/  VIADD R34, R31, 0xffffffff ;  /* 0xffffffff1f227836 */ /* 0x000fe20000000000 */
[----:B------:R-:W-:Y:S01]  /*1730*/  BAR.SYNC.DEFER_BLOCKING 0x0 ;  /* 0x0000000000007b1d */ /* 0x000fe20000010000 */
[----:B------:R-:W-:-:S03]  /*1740*/  VIADD R32, R28, 0xf ;  /* 0x0000000f1c207836 */ /* 0x000fc60000000000 */
[----:B------:R-:W-:Y:S02]  /*1750*/  IADD3 R33, PT, PT, -R34, UR4, RZ ;  /* 0x0000000422217c10 */ /* 0x000fe4000fffe1ff */
[----:B------:R-:W-:Y:S01]  /*1760*/  BSSY.RECONVERGENT B1, `(.L_x_109) ;  /* 0x00001b4000017945 */ /* 0x000fe20003800200 */
[----:B------:R-:W-:Y:S02]  /*1770*/  LOP3.LUT R32, R32, 0xfffffff0, RZ, 0xc0, !PT ;  /* 0xfffffff020207812 */ /* 0x000fe400078ec0ff */
[----:B------:R-:W-:-:S05]  /*1780*/  IMAD.IADD R5, R29, 0x1, R33 ;  /* 0x000000011d057824 */ /* 0x000fca00078e0221 */
[----:B------:R-:W-:-:S04]  /*1790*/  ISETP.GT.AND P0, PT, R5, R0, PT ;  /* 0x000000000500720c */ /* 0x000fc80003f04270 */
[----:B------:R-:W-:-:S13]  /*17a0*/  ISETP.LT.OR P0, PT, R33, RZ, P0 ;  /* 0x000000ff2100720c */ /* 0x000fda0000701670 */
[----:B------:R-:W-:Y:S05]  /*17b0*/  @P0 BRA `(.L_x_110) ;  /* 0x0000001400600947 */ /* 0x000fea0003800000 */
[----:B0-----:R-:W1:Y:S02]  /*17c0*/  LDC R8, c[0x0][0x380] ;  /* 0x0000e000ff087b82 */ /* 0x001e640000000800 */
[----:B-1----:R-:W-:-:S05]  /*17d0*/  IMAD.U32 R4, R33, 0x4, R8 ;  /* 0x0000000421047824 */ /* 0x002fca00078e0008 */
[----:B------:R-:W-:-:S13]  /*17e0*/  LOP3.LUT P0, RZ, R4, 0xf, RZ, 0xc0, !PT ;  /* 0x0000000f04ff7812 */ /* 0x000fda000780c0ff */
[----:B------:R-:W-:Y:S05]  /*17f0*/  @P0 BRA `(.L_x_111) ;  /* 0x0000000c00480947 */ /* 0x000fea0003800000 */
[----:B------:R-:W-:Y:S01]  /*1800*/  SHF.R.S32.HI R37, RZ, 0x2, R29 ;  /* 0x00000002ff257819 */ /* 0x000fe2000001141d */
[----:B------:R-:W-:Y:S03]  /*1810*/  BSSY.RECONVERGENT B0, `(.L_x_112) ;  /* 0x0000088000007945 */ /* 0x000fe60003800200 */
[----:B------:R-:W-:-:S13]  /*1820*/  ISETP.GE.AND P0, PT, R2, R37, PT ;  /* 0x000000250200720c */ /* 0x000fda0003f06270 */
[----:B------:R-:W-:Y:S05]  /*1830*/  @P0 BRA `(.L_x_113) ;  /* 0x0000000800140947 */ /* 0x000fea0003800000 */
[-C--:B------:R-:W-:Y:S01]  /*1840*/  LOP3.LUT R6, RZ, R2.reuse, RZ, 0x33, !PT ;  /* 0x00000002ff067212 */ /* 0x080fe200078e33ff */
[----:B------:R-:W-:Y:S01]  /*1850*/  BSSY.RECONVERGENT B2, `(.L_x_114) ;  /* 0x0000021000027945 */ /* 0x000fe20003800200 */
[----:B------:R-:W-:-:S03]  /*1860*/  MOV R36, R2 ;  /* 0x0000000200247202 */ /* 0x000fc60000000f00 */
[----:B------:R-:W-:-:S05]  /*1870*/  IMAD.IADD R6, R6, 0x1, R37 ;  /* 0x0000000106067824 */ /* 0x000fca00078e0225 */
[C---:B------:R-:W-:Y:S02]  /*1880*/  LOP3.LUT R4, R6.reuse, 0x300, RZ, 0xc0, !PT ;  /* 0x0000030006047812 */ /* 0x040fe400078ec0ff */
[----:B------:R-:W-:Y:S02]  /*1890*/  ISETP.GE.U32.AND P0, PT, R6, 0x300, PT ;  /* 0x000003000600780c */ /* 0x000fe40003f06070 */
[----:B------:R-:W-:-:S13]  /*18a0*/  ISETP.NE.AND P1, PT, R4, 0x300, PT ;  /* 0x000003000400780c */ /* 0x000fda0003f25270 */
[----:B------:R-:W-:Y:S05]  /*18b0*/  @!P1 BRA `(.L_x_115) ;  /* 0x0000000000689947 */ /* 0x000fea0003800000 */
[----:B------:R-:W0:Y:S01]  /*18c0*/  S2UR UR6, SR_CgaCtaId ;  /* 0x00000000000679c3 */ /* 0x000e220000008800 */
[----:B------:R-:W1:Y:S01]  /*18d0*/  LDCU UR7, c[0x0][0x384] ;  /* 0x00007080ff0777ac */ /* 0x000e620008000800 */
[----:B------:R-:W-:Y:S01]  /*18e0*/  IMAD.WIDE.U32 R4, R33, 0x4, RZ ;  /* 0x0000000421047825 */ /* 0x000fe200078e00ff */
[----:B------:R-:W-:Y:S01]  /*18f0*/  LEA.HI R6, R6, 0x1, RZ, 0x18 ;  /* 0x0000000106067811 */ /* 0x000fe200078fc0ff */
[----:B------:R-:W-:Y:S02]  /*1900*/  UMOV UR5, 0x400 ;  /* 0x0000040000057882 */ /* 0x000fe40000000000 */
[----:B------:R-:W-:-:S04]  /*1910*/  IMAD.WIDE.U32 R4, R2, 0x10, R4 ;  /* 0x0000001002047825 */ /* 0x000fc800078e0004 */
[----:B------:R-:W-:Y:S01]  /*1920*/  IMAD.SHL.U32 R7, R6, 0x100, RZ ;  /* 0x0000010006077824 */ /* 0x000fe200078e00ff */
[----:B------:R-:W-:Y:S01]  /*1930*/  IADD3 R9, P1, PT, R4, R8, RZ ;  /* 0x0000000804097210 */ /* 0x000fe20007f3e0ff */
[----:B------:R-:W-:Y:S01]  /*1940*/  IMAD R4, R2, 0x10, R32 ;  /* 0x0000001002047824 */ /* 0x000fe200078e0220 */
[----:B------:R-:W-:Y:S02]  /*1950*/  LOP3.LUT R6, R6, 0x3, RZ, 0xc0, !PT ;  /* 0x0000000306067812 */ /* 0x000fe400078ec0ff */
[----:B------:R-:W-:Y:S02]  /*1960*/  LOP3.LUT R7, R7, 0x300, RZ, 0xc0, !PT ;  /* 0x0000030007077812 */ /* 0x000fe400078ec0ff */
[----:B-1----:R-:W-:Y:S01]  /*1970*/  IADD3.X R12, PT, PT, R5, UR7, RZ, P1, !PT ;  /* 0x00000007050c7c10 */ /* 0x002fe20008ffe4ff */
[----:B------:R-:W-:Y:S02]  /*1980*/  IMAD.MOV R11, RZ, RZ, -R6 ;  /* 0x000000ffff0b7224 */ /* 0x000fe400078e0a06 */
[----:B------:R-:W-:Y:S01]  /*1990*/  IMAD.IADD R36, R7, 0x1, R2 ;  /* 0x0000000107247824 */ /* 0x000fe200078e0202 */
[----:B0-----:R-:W-:-:S06]  /*19a0*/  ULEA UR5, UR6, UR5, 0x18 ;  /* 0x0000000506057291 */ /* 0x001fcc000f8ec0ff */
[----:B------:R-:W-:-:S07]  /*19b0*/  VIADD R10, R4, UR5 ;  /* 0x00000005040a7c36 */ /* 0x000fce0008000000 */
.L_x_116:
[----:B------:R-:W-:Y:S01]  /*19c0*/  IMAD.MOV.U32 R4, RZ, RZ, R9 ;  /* 0x000000ffff047224 */ /* 0x000fe200078e0009 */
[----:B------:R-:W-:-:S06]  /*19d0*/  MOV R5, R12 ;  /* 0x0000000c00057202 */ /* 0x000fcc0000000f00 */
        /* <DEDUP_REMOVED lines=8> */
.L_x_115:
[----:B------:R-:W-:Y:S05]  /*1a60*/  BSYNC.RECONVERGENT B2 ;  /* 0x0000000000027941 */ /* 0x000fea0003800200 */
.L_x_114:
[----:B------:R-:W-:Y:S05]  /*1a70*/  @!P0 BRA `(.L_x_113) ;  /* 0x0000000400848947 */ /* 0x000fea0003800000 */
[----:B------:R-:W0:Y:S01]  /*1a80*/  S2R R7, SR_CgaCtaId ;  /* 0x0000000000077919 */ /* 0x000e220000008800 */
[----:B------:R-:W-:Y:S01]  /*1a90*/  IMAD.WIDE.U32 R4, R33, 0x4, RZ ;  /* 0x0000000421047825 */ /* 0x000fe200078e00ff */
[----:B------:R-:W1:Y:S01]  /*1aa0*/  LDCU UR5, c[0x0][0x384] ;  /* 0x00007080ff0577ac */ /* 0x000e620008000800 */
[----:B------:R-:W-:Y:S02]  /*1ab0*/  BSSY.RECONVERGENT B2, `(.L_x_117) ;  /* 0x0000037000027945 */ /* 0x000fe40003800200 */
[----:B------:R-:W-:Y:S02]  /*1ac0*/  IMAD.IADD R6, R37, 0x1, -R36 ;  /* 0x0000000125067824 */ /* 0x000fe400078e0a24 */
[----:B------:R-:W-:-:S03]  /*1ad0*/  IMAD.WIDE.U32 R4, R36, 0x10, R4 ;  /* 0x0000001024047825 */ /* 0x000fc600078e0004 */
[----:B------:R-:W-:Y:S01]  /*1ae0*/  ISETP.GT.AND P1, PT, R6, 0xc00, PT ;  /* 0x00000c000600780c */ /* 0x000fe20003f24270 */
[----:B------:R-:W-:Y:S01]  /*1af0*/  IMAD R35, R36, 0x10, R32 ;  /* 0x0000001024237824 */ /* 0x000fe200078e0220 */
[----:B------:R-:W-:Y:S02]  /*1b00*/  IADD3 R8, P0, PT, R4, R8, RZ ;  /* 0x0000000804087210 */ /* 0x000fe40007f1e0ff */
[----:B------:R-:W-:Y:S02]  /*1b10*/  MOV R4, 0x400 ;  /* 0x0000040000047802 */ /* 0x000fe40000000f00 */
[----:B------:R-:W-:-:S04]  /*1b20*/  IADD3 R40, P2, PT, R8, 0x2000, RZ ;  /* 0x0000200008287810 */ /* 0x000fc80007f5e0ff */
[----:B-1----:R-:W-:Y:S02]  /*1b30*/  IADD3.X R41, PT, PT, RZ, UR5, R5, P2, P0 ;  /* 0x00000005ff297c10 */ /* 0x002fe400097e0405 */
[----:B------:R-:W-:Y:S02]  /*1b40*/  PLOP3.LUT P0, PT, PT, PT, PT, 0x80, 0x8 ;  /* 0x000000000008781c */ /* 0x000fe40003f0f070 */
[----:B0-----:R-:W-:-:S04]  /*1b50*/  LEA R4, R7, R4, 0x18 ;  /* 0x0000000407047211 */ /* 0x001fc800078ec0ff */
[----:B------:R-:W-:Y:S01]  /*1b60*/  IADD3 R35, PT, PT, R35, 0x2000, R4 ;  /* 0x0000200023237810 */ /* 0x000fe20007ffe004 */
[----:B------:R-:W-:Y:S06]  /*1b70*/  @!P1 BRA `(.L_x_118) ;  /* 0x0000000000a89947 */ /* 0x000fec0003800000 */
[----:B------:R-:W-:Y:S01]  /*1b80*/  PLOP3.LUT P0, PT, PT, PT, PT, 0x8, 0x80 ;  /* 0x000000000080781c */ /* 0x000fe20003f0e170 */
[----:B------:R-:W-:-:S12]  /*1b90*/  VIADD R38, R37, 0xfffff400 ;  /* 0xfffff40025267836 */ /* 0x000fd80000000000 */
.L_x_119:
        /* <DEDUP_REMOVED lines=26> */
[----:B------:R-:W-:-:S04]  /*1d40*/  IADD3 R36, PT, PT, R36, 0x1000, RZ ;  /* 0x0000100024247810 */ /* 0x000fc80007ffe0ff */
        /* <DEDUP_REMOVED lines=13> */
.L_x_118:
[----:B------:R-:W-:Y:S05]  /*1e20*/  BSYNC.RECONVERGENT B2 ;  /* 0x0000000000027941 */ /* 0x000fea0003800200 */
.L_x_117:
        /* <DEDUP_REMOVED lines=8> */
[----:B------:R-:W4:Y:S04]  /*1eb0*/  LDG.E.128 R20, desc[UR8][R40.64+-0x2000] ;  /* 0xffe0000828147981 */ /* 0x000f28000c1e1d00 */
[----:B--2---:R0:W-:Y:S04]  /*1ec0*/  STS.128 [R35], R4 ;  /* 0x0000000423007388 */ /* 0x0041e80000000c00 */
[----:B---3--:R1:W-:Y:S04]  /*1ed0*/  STS.128 [R35+0x1000], R8 ;  /* 0x0010000823007388 */ /* 0x0083e80000000c00 */
[----:B----4-:R2:W-:Y:S04]  /*1ee0*/  STS.128 [R35+0x2000], R12 ;  /* 0x0020000c23007388 */ /* 0x0105e80000000c00 */
[----:B0-----:R-:W3:Y:S04]  /*1ef0*/  LDG.E.128 R4, desc[UR8][R40.64+0x3000] ;  /* 0x0030000828047981 */ /* 0x001ee8000c1e1d00 */
[----:B-1----:R-:W4:Y:S04]  /*1f00*/  LDG.E.128 R8, desc[UR8][R40.64+0x4000] ;  /* 0x0040000828087981 */ /* 0x002f28000c1e1d00 */
[----:B--2---:R0:W2:Y:S04]  /*1f10*/  LDG.E.128 R12, desc[UR8][R40.64+0x5000] ;  /* 0x00500008280c7981 */ /* 0x0040a8000c1e1d00 */
[----:B------:R1:W-:Y:S01]  /*1f20*/  STS.128 [R35+-0x1000], R16 ;  /* 0xfff0001023007388 */ /* 0x0003e20000000c00 */
[----:B------:R-:W-:-:S02]  /*1f30*/  PLOP3.LUT P0, PT, PT, PT, PT, 0x8, 0x80 ;  /* 0x000000000080781c */ /* 0x000fc40003f0e170 */
[----:B------:R-:W-:Y:S01]  /*1f40*/  IADD3 R36, PT, PT, R36, 0x800, RZ ;  /* 0x0000080024247810 */ /* 0x000fe20007ffe0ff */
[----:B------:R-:W-:Y:S01]  /*1f50*/  STS.128 [R35+-0x2000], R20 ;  /* 0xffe0001423007388 */ /* 0x000fe20000000c00 */
[----:B-1----:R-:W-:-:S05]  /*1f60*/  IADD3 R16, P1, PT, R40, 0x8000, RZ ;  /* 0x0000800028107810 */ /* 0x002fca0007f3e0ff */
[----:B------:R-:W-:Y:S02]  /*1f70*/  IMAD.X R17, RZ, RZ, R41, P1 ;  /* 0x000000ffff117224 */ /* 0x000fe400008e0629 */
[----:B0-----:R-:W-:Y:S02]  /*1f80*/  IMAD.MOV.U32 R40, RZ, RZ, R16 ;  /* 0x000000ffff287224 */ /* 0x001fe400078e0010 */
[----:B------:R-:W-:Y:S01]  /*1f90*/  IMAD.MOV.U32 R41, RZ, RZ, R17 ;  /* 0x000000ffff297224 */ /* 0x000fe200078e0011 */
[----:B---3--:R-:W-:Y:S04]  /*1fa0*/  STS.128 [R35+0x3000], R4 ;  /* 0x0030000423007388 */ /* 0x008fe80000000c00 */
[----:B----4-:R-:W-:Y:S04]  /*1fb0*/  STS.128 [R35+0x4000], R8 ;  /* 0x0040000823007388 */ /* 0x010fe80000000c00 */
[----:B--2---:R0:W-:Y:S02]  /*1fc0*/  STS.128 [R35+0x5000], R12 ;  /* 0x0050000c23007388 */ /* 0x0041e40000000c00 */
[----:B0-----:R-:W-:-:S07]  /*1fd0*/  VIADD R35, R35, 0x8000 ;  /* 0x0000800023237836 */ /* 0x001fce0000000000 */
.L_x_121:
[----:B------:R-:W-:Y:S05]  /*1fe0*/  BSYNC.RECONVERGENT B2 ;  /* 0x0000000000027941 */ /* 0x000fea0003800200 */
.L_x_120:
[----:B------:R-:W-:-:S13]  /*1ff0*/  ISETP.LT.OR P0, PT, R36, R37, P0 ;  /* 0x000000252400720c */ /* 0x000fda0000701670 */
[----:B------:R-:W-:Y:S05]  /*2000*/  @!P0 BRA `(.L_x_113) ;  /* 0x0000000000208947 */ /* 0x000fea0003800000 */
[----:B------:R-:W2:Y:S04]  /*2010*/  LDG.E.128 R8, desc[UR8][R40.64+-0x2000] ;  /* 0xffe0000828087981 */ /* 0x000ea8000c1e1d00 */
[----:B------:R-:W3:Y:S04]  /*2020*/  LDG.E.128 R4, desc[UR8][R40.64+-0x1000] ;  /* 0xfff0000828047981 */ /* 0x000ee8000c1e1d00 */
[----:B------:R-:W4:Y:S04]  /*2030*/  LDG.E.128 R12, desc[UR8][R40.64+0x1000] ;  /* 0x00100008280c7981 */ /* 0x000f28000c1e1d00 */
[----:B--2---:R0:W-:Y:S04]  /*2040*/  STS.128 [R35+-0x2000], R8 ;  /* 0xffe0000823007388 */ /* 0x0041e80000000c00 */
[----:B0-----:R-:W2:Y:S04]  /*2050*/  LDG.E.128 R8, desc[UR8][R40.64] ;  /* 0x0000000828087981 */ /* 0x001ea8000c1e1d00 */
[----:B---3--:R0:W-:Y:S04]  /*2060*/  STS.128 [R35+-0x1000], R4 ;  /* 0xfff0000423007388 */ /* 0x0081e80000000c00 */
[----:B----4-:R0:W-:Y:S04]  /*2070*/  STS.128 [R35+0x1000], R12 ;  /* 0x0010000c23007388 */ /* 0x0101e80000000c00 */
[----:B--2---:R0:W-:Y:S02]  /*2080*/  STS.128 [R35], R8 ;  /* 0x0000000823007388 */ /* 0x0041e40000000c00 */
.L_x_113:
[----:B------:R-:W-:Y:S05]  /*2090*/  BSYNC.RECONVERGENT B0 ;  /* 0x0000000000007941 */ /* 0x000fea0003800200 */
.L_x_112:
[----:B0-----:R-:W-:-:S04]  /*20a0*/  LOP3.LUT P0, R8, R29, 0x3, RZ, 0xc0, !PT ;  /* 0x000000031d087812 */ /* 0x001fc8000780c0ff */
[----:B------:R-:W-:-:S13]  /*20b0*/  ISETP.NE.OR P0, PT, R2, RZ, !P0 ;  /* 0x000000ff0200720c */ /* 0x000fda0004705670 */
[----:B------:R-:W-:Y:S05]  /*20c0*/  @P0 BRA `(.L_x_122) ;  /* 0x0000001000740947 */ /* 0x000fea0003800000 */
[----:B------:R-:W0:Y:S01]  /*20d0*/  LDC.64 R4, c[0x0][0x380] ;  /* 0x0000e000ff047b82 */ /* 0x000e220000000a00 */
[----:B------:R-:W-:Y:S01]  /*20e0*/  LOP3.LUT R15, R29, 0xfffffffc, RZ, 0xc0, !PT ;  /* 0xfffffffc1d0f7812 */ /* 0x000fe200078ec0ff */
[----:B0-----:R-:W-:-:S04]  /*20f0*/  IMAD.WIDE.U32 R4, R33, 0x4, R4 ;  /* 0x0000000421047825 */ /* 0x001fc800078e0004 */
[----:B------:R-:W-:-:S06]  /*2100*/  IMAD.WIDE R6, R15, 0x4, R4 ;  /* 0x000000040f067825 */ /* 0x000fcc00078e0204 */
[----:B------:R-:W2:Y:S01]  /*2110*/  LDG.E R6, desc[UR8][R6.64] ;  /* 0x0000000806067981 */ /* 0x000ea2000c1e1900 */
[----:B------:R-:W-:Y:S01]  /*2120*/  IMAD.SHL.U32 R29, R29, 0x4, RZ ;  /* 0x000000041d1d7824 */ /* 0x000fe200078e00ff */
[----:B------:R-:W-:Y:S01]  /*2130*/  MOV R2, 0x400 ;  /* 0x0000040000027802 */ /* 0x000fe20000000f00 */
[----:B------:R-:W0:Y:S03]  /*2140*/  S2R R9, SR_CgaCtaId ;  /* 0x0000000000097919 */ /* 0x000e260000008800 */
[----:B------:R-:W-:Y:S02]  /*2150*/  LOP3.LUT R29, R29, 0xfffffff0, RZ, 0xc0, !PT ;  /* 0xfffffff01d1d7812 */ /* 0x000fe400078ec0ff */
[----:B0-----:R-:W-:-:S04]  /*2160*/  LEA R2, R9, R2, 0x18 ;  /* 0x0000000209027211 */ /* 0x001fc800078ec0ff */
[----:B------:R-:W-:Y:S02]  /*2170*/  IADD3 R29, PT, PT, R2, R29, R32 ;  /* 0x0000001d021d7210 */ /* 0x000fe40007ffe020 */
[----:B------:R-:W-:-:S04]  /*2180*/  IADD3 R2, PT, PT, -R8, 0x1, RZ ;  /* 0x0000000108027810 */ /* 0x000fc80007ffe1ff */
[----:B------:R-:W-:Y:S01]  /*2190*/  ISETP.NE.AND P0, PT, R2, RZ, PT ;  /* 0x000000ff0200720c */ /* 0x000fe20003f05270 */
[----:B--2---:R2:W-:-:S12]  /*21a0*/  STS [R29], R6 ;  /* 0x000000061d007388 */ /* 0x0045d80000000800 */
[----:B------:R-:W-:Y:S05]  /*21b0*/  @!P0 BRA `(.L_x_122) ;  /* 0x0000001000388947 */ /* 0x000fea0003800000 */
[----:B------:R-:W-:Y:S01]  /*21c0*/  ISETP.GE.AND P0, PT, R2, RZ, PT ;  /* 0x000000ff0200720c */ /* 0x000fe20003f06270 */
[----:B------:R-:W-:Y:S02]  /*21d0*/  VIADD R14, R29, 0x4 ;  /* 0x000000041d0e7836 */ /* 0x000fe40000000000 */
[----:B------:R-:W-:-:S10]  /*21e0*/  VIADD R15, R15, 0x1 ;  /* 0x000000010f0f7836 */ /* 0x000fd40000000000 */
[----:B------:R-:W-:Y:S05]  /*21f0*/  @P0 BRA `(.L_x_123) ;  /* 0x0000000000a40947 */ /* 0x000fea0003800000 */
[----:B--2---:R-:W-:Y:S02]  /*2200*/  IADD3 R6, PT, PT, -R2, RZ, RZ ;  /* 0x000000ff02067210 */ /* 0x004fe40007ffe1ff */
[----:B------:R-:W-:Y:S02]  /*2210*/  PLOP3.LUT P0, PT, PT, PT, PT, 0x80, 0x8 ;  /* 0x000000000008781c */ /* 0x000fe40003f0f070 */
[----:B------:R-:W-:-:S13]  /*2220*/  ISETP.GT.AND P1, PT, R6, 0x3, PT ;  /* 0x000000030600780c */ /* 0x000fda0003f24270 */
[----:B------:R-:W-:Y:S05]  /*2230*/  @!P1 BRA `(.L_x_124) ;  /* 0x0000000000549947 */ /* 0x000fea0003800000 */
[----:B------:R-:W-:-:S13]  /*2240*/  PLOP3.LUT P0, PT, PT, PT, PT, 0x8, 0x80 ;  /* 0x000000000080781c */ /* 0x000fda0003f0e170 */
.L_x_125:
        /* <DEDUP_REMOVED lines=20> */
.L_x_124:
[----:B------:R-:W-:-:S04]  /*2390*/  IADD3 R6, PT, PT, -R2, RZ, RZ ;  /* 0x000000ff02067210 */ /* 0x000fc80007ffe1ff */
[----:B------:R-:W-:-:S13]  /*23a0*/  ISETP.GT.AND P1, PT, R6, 0x1, PT ;  /* 0x000000010600780c */ /* 0x000fda0003f24270 */
[----:B------:R-:W-:Y:S05]  /*23b0*/  @!P1 BRA `(.L_x_126) ;  /* 0x00000000002c9947 */ /* 0x000fea0003800000 */
[C---:B------:R-:W-:Y:S02]  /*23c0*/  VIADD R9, R15.reuse, 0x1 ;  /* 0x000000010f097836 */ /* 0x040fe40000000000 */
        /* <DEDUP_REMOVED lines=10> */
.L_x_126:
[----:B------:R-:W-:-:S13]  /*2470*/  ISETP.EQ.AND P1, PT, R2, RZ, PT ;  /* 0x000000ff0200720c */ /* 0x000fda0003f22270 */
[----:B------:R-:W-:Y:S05]  /*2480*/  @!P0 BRA P1, `(.L_x_122) ;  /* 0x0000000c00848947 */ /* 0x000fea0000800000 */
.L_x_123:
[----:B--2---:R-:W-:-:S06]  /*2490*/  IMAD.WIDE R6, R15, 0x4, R4 ;  /* 0x000000040f067825 */ /* 0x004fcc00078e0204 */
[----:B------:R-:W2:Y:S01]  /*24a0*/  LDG.E R7, desc[UR8][R6.64] ;  /* 0x0000000806077981 */ /* 0x000ea2000c1e1900 */
[----:B------:R-:W-:Y:S02]  /*24b0*/  VIADD R2, R2, 0x1 ;  /* 0x0000000102027836 */ /* 0x000fe40000000000 */
[----:B------:R-:W-:-:S03]  /*24c0*/  VIADD R15, R15, 0x1 ;  /* 0x000000010f0f7836 */ /* 0x000fc60000000000 */
[----:B------:R-:W-:Y:S01]  /*24d0*/  ISETP.NE.AND P0, PT, R2, RZ, PT ;  /* 0x000000ff0200720c */ /* 0x000fe20003f05270 */
[----:B--2---:R0:W-:Y:S02]  /*24e0*/  STS [R14], R7 ;  /* 0x000000070e007388 */ /* 0x0041e40000000800 */
[----:B0-----:R-:W-:-:S10]  /*24f0*/  IADD3 R14, PT, PT, R14, 0x4, RZ ;  /* 0x000000040e0e7810 */ /* 0x001fd40007ffe0ff */
[----:B------:R-:W-:Y:S05]  /*2500*/  @P0 BRA `(.L_x_123) ;  /* 0xfffffffc00e00947 */ /* 0x000fea000383ffff */
[----:B------:R-:W-:Y:S05]  /*2510*/  BRA `(.L_x_122) ;  /* 0x0000000c00607947 */ /* 0x000fea0003800000 */
.L_x_111:
[----:B------:R-:W-:-:S13]  /*2520*/  ISETP.GE.AND P0, PT, R2, R29, PT ;  /* 0x0000001d0200720c */ /* 0x000fda0003f06270 */
[----:B------:R-:W-:Y:S05]  /*2530*/  @P0 BRA `(.L_x_122) ;  /* 0x0000000c00580947 */ /* 0x000fea0003800000 */
[----:B------:R-:W-:Y:S01]  /*2540*/  IADD3 R6, PT, PT, R31, 0x1fe, -R2 ;  /* 0x000001fe1f067810 */ /* 0x000fe20007ffe802 */
[----:B------:R-:W-:Y:S03]  /*2550*/  BSSY.RECONVERGENT B0, `(.L_x_127) ;  /* 0x000001f000007945 */ /* 0x000fe60003800200 */
        /* <DEDUP_REMOVED lines=11> */
[----:B------:R-:W-:-:S03]  /*2610*/  IMAD.WIDE.U32 R4, R2, 0x4, R4 ;  /* 0x0000000402047825 */ /* 0x000fc600078e0004 */
[----:B------:R-:W-:Y:S02]  /*2620*/  LOP3.LUT R7, R7, 0x300, RZ, 0xc0, !PT ;  /* 0x0000030007077812 */ /* 0x000fe400078ec0ff */
[----:B------:R-:W-:Y:S01]  /*2630*/  IADD3 R9, P1, PT, R4, R8, RZ ;  /* 0x0000000804097210 */ /* 0x000fe20007f3e0ff */
[C---:B------:R-:W-:Y:S02]  /*2640*/  IMAD R4, R2.reuse, 0x4, R32 ;  /* 0x0000000402047824 */ /* 0x040fe400078e0220 */
[----:B------:R-:W-:Y:S02]  /*2650*/  IMAD.IADD R2, R2, 0x1, R7 ;  /* 0x0000000102027824 */ /* 0x000fe400078e0207 */
[----:B------:R-:W-:Y:S01]  /*2660*/  IMAD.MOV R7, RZ, RZ, -R6 ;  /* 0x000000ffff077224 */ /* 0x000fe200078e0a06 */
[----:B-1----:R-:W-:Y:S01]  /*2670*/  IADD3.X R10, PT, PT, R5, UR7, RZ, P1, !PT ;  /* 0x00000007050a7c10 */ /* 0x002fe20008ffe4ff */
[----:B0-----:R-:W-:-:S06]  /*2680*/  ULEA UR5, UR6, UR5, 0x18 ;  /* 0x0000000506057291 */ /* 0x001fcc000f8ec0ff */
[----:B------:R-:W-:-:S07]  /*2690*/  VIADD R6, R4, UR5 ;  /* 0x0000000504067c36 */ /* 0x000fce0008000000 */
.L_x_129:
[----:B------:R-:W-:Y:S01]  /*26a0*/  MOV R5, R10 ;  /* 0x0000000a00057202 */ /* 0x000fe20000000f00 */
[----:B------:R-:W-:-:S05]  /*26b0*/  IMAD.MOV.U32 R4, RZ, RZ, R9 ;  /* 0x000000ffff047224 */ /* 0x000fca00078e0009 */
[----:B------:R-:W2:Y:S01]  /*26c0*/  LDG.E R5, desc[UR8][R4.64] ;  /* 0x0000000804057981 */ /* 0x000ea2000c1e1900 */
[----:B------:R-:W-:Y:S01]  /*26d0*/  VIADD R7, R7, 0x1 ;  /* 0x0000000107077836 */ /* 0x000fe20000000000 */
[----:B------:R-:W-:-:S04]  /*26e0*/  IADD3 R9, P2, PT, R9, 0x400, RZ ;  /* 0x0000040009097810 */ /* 0x000fc80007f5e0ff */
[----:B------:R-:W-:Y:S01]  /*26f0*/  ISETP.NE.AND P1, PT, R7, RZ, PT ;  /* 0x000000ff0700720c */ /* 0x000fe20003f25270 */
[----:B------:R-:W-:Y:S01]  /*2700*/  IMAD.X R10, RZ, RZ, R10, P2 ;  /* 0x000000ffff0a7224 */ /* 0x000fe200010e060a */
[----:B--2---:R0:W-:Y:S02]  /*2710*/  STS [R6], R5 ;  /* 0x0000000506007388 */ /* 0x0041e40000000800 */
[----:B0-----:R-:W-:-:S09]  /*2720*/  VIADD R6, R6, 0x400 ;  /* 0x0000040006067836 */ /* 0x001fd20000000000 */
[----:B------:R-:W-:Y:S05]  /*2730*/  @P1 BRA `(.L_x_129) ;  /* 0xfffffffc00d81947 */ /* 0x000fea000383ffff */
.L_x_128:
[----:B------:R-:W-:Y:S05]  /*2740*/  BSYNC.RECONVERGENT B0 ;  /* 0x0000000000007941 */ /* 0x000fea0003800200 */
.L_x_127:
[----:B------:R-:W-:Y:S05]  /*2750*/  @!P0 BRA `(.L_x_122) ;  /* 0x0000000800d08947 */ /* 0x000fea0003800000 */
[----:B------:R-:W0:Y:S01]  /*2760*/  S2R R7, SR_CgaCtaId ;  /* 0x0000000000077919 */ /* 0x000e220000008800 */
[----:B------:R-:W-:Y:S01]  /*2770*/  IMAD.WIDE.U32 R4, R33, 0x4, RZ ;  /* 0x0000000421047825 */ /* 0x000fe200078e00ff */
[----:B------:R-:W1:Y:S01]  /*2780*/  LDCU UR5, c[0x0][0x384] ;  /* 0x00007080ff0577ac */ /* 0x000e620008000800 */
[----:B------:R-:W-:Y:S01]  /*2790*/  MOV R6, 0x400 ;  /* 0x0000040000067802 */ /* 0x000fe20000000f00 */
[----:B------:R-:W-:Y:S01]  /*27a0*/  BSSY.RECONVERGENT B0, `(.L_x_130) ;  /* 0x0000034000007945 */ /* 0x000fe20003800200 */
[----:B------:R-:W-:-:S03]  /*27b0*/  IMAD.WIDE.U32 R4, R2, 0x4, R4 ;  /* 0x0000000402047825 */ /* 0x000fc600078e0004 */
[----:B------:R-:W-:Y:S01]  /*27c0*/  IADD3 R4, P2, PT, R4, R8, RZ ;  /* 0x0000000804047210 */ /* 0x000fe20007f5e0ff */
[----:B------:R-:W-:-:S03]  /*27d0*/  IMAD.IADD R8, R29, 0x1, -R2 ;  /* 0x000000011d087824 */ /* 0x000fc600078e0a02 */
[----:B------:R-:W-:Y:S02]  /*27e0*/  IADD3 R4, P0, PT, R4, 0x800, RZ ;  /* 0x0000080004047810 */ /* 0x000fe40007f1e0ff */
[----:B------:R-:W-:Y:S02]  /*27f0*/  ISETP.GT.AND P1, PT, R8, 0xc00, PT ;  /* 0x00000c000800780c */ /* 0x000fe40003f24270 */
[----:B-1----:R-:W-:Y:S02]  /*2800*/  IADD3.X R5, PT, PT, RZ, UR5, R5, P0, P2 ;  /* 0x00000005ff057c10 */ /* 0x002fe400087e4405 */
[----:B------:R-:W-:Y:S02]  /*2810*/  PLOP3.LUT P0, PT, PT, PT, PT, 0x80, 0x8 ;  /* 0x000000000008781c */ /* 0x000fe40003f0f070 */
[----:B0-----:R-:W-:Y:S01]  /*2820*/  LEA R7, R7, R6, 0x18 ;  /* 0x0000000607077211 */ /* 0x001fe200078ec0ff */
[----:B------:R-:W-:-:S05]  /*2830*/  IMAD R6, R2, 0x4, R32 ;  /* 0x0000000402067824 */ /* 0x000fca00078e0220 */
[----:B------:R-:W-:Y:S01]  /*2840*/  IADD3 R6, PT, PT, R6, 0x800, R7 ;  /* 0x0000080006067810 */ /* 0x000fe20007ffe007 */
[----:B------:R-:W-:Y:S06]  /*2850*/  @!P1 BRA `(.L_x_131) ;  /* 0x0000000000a09947 */ /* 0x000fec0003800000 */
[----:B------:R-:W-:Y:S01]  /*2860*/  PLOP3.LUT P0, PT, PT, PT, PT, 0x8, 0x80 ;  /* 0x000000000080781c */ /* 0x000fe20003f0e170 */
[----:B------:R-:W-:-:S12]  /*2870*/  VIADD R7, R31, 0xfffff5ff ;  /* 0xfffff5ff1f077836 */ /* 0x000fd80000000000 */
.L_x_132:
        /* <DEDUP_REMOVED lines=15> */
[----:B----4-:R2:W-:Y:S04]  /*2970*/  STS [R6], R13 ;  /* 0x0000000d06007388 */ /* 0x0105e80000000800 */
[----:B0-----:R-:W3:Y:S04]  /*2980*/  LDG.E R9, desc[UR8][R4.64+0x2400] ;  /* 0x0024000804097981 */ /* 0x001ee8000c1e1900 */
[----:B-1----:R-:W4:Y:S04]  /*2990*/  LDG.E R11, desc[UR8][R4.64+0x2800] ;  /* 0x00280008040b7981 */ /* 0x002f28000c1e1900 */
[----:B--2---:R0:W2:Y:S01]  /*29a0*/  LDG.E R13, desc[UR8][R4.64+0x2c00] ;  /* 0x002c0008040d7981 */ /* 0x0040a2000c1e1900 */
[----:B------:R-:W-:-:S04]  /*29b0*/  IADD3 R2, PT, PT, R2, 0x1000, RZ ;  /* 0x0000100002027810 */ /* 0x000fc80007ffe0ff */
[----:B------:R-:W-:Y:S01]  /*29c0*/  ISETP.GE.AND P1, PT, R2, R7, PT ;  /* 0x000000070200720c */ /* 0x000fe20003f26270 */
[----:B------:R-:W-:Y:S01]  /*29d0*/  STS [R6+0x400], R15 ;  /* 0x0004000f06007388 */ /* 0x000fe20000000800 */
[----:B0-----:R-:W-:-:S03]  /*29e0*/  IADD3 R4, P2, PT, R4, 0x4000, RZ ;  /* 0x0000400004047810 */ /* 0x001fc60007f5e0ff */
[----:B------:R-:W-:Y:S04]  /*29f0*/  STS [R6+0x800], R17 ;  /* 0x0008001106007388 */ /* 0x000fe80000000800 */
        /* <DEDUP_REMOVED lines=9> */
[----:B---3--:R-:W-:Y:S04]  /*2a90*/  STS [R6+0x2400], R9 ;  /* 0x0024000906007388 */ /* 0x008fe80000000800 */
[----:B----4-:R-:W-:Y:S04]  /*2aa0*/  STS [R6+0x2800], R11 ;  /* 0x0028000b06007388 */ /* 0x010fe80000000800 */
[----:B--2---:R0:W-:Y:S02]  /*2ab0*/  STS [R6+0x2c00], R13 ;  /* 0x002c000d06007388 */ /* 0x0041e40000000800 */
[----:B0-----:R-:W-:Y:S01]  /*2ac0*/  VIADD R6, R6, 0x4000 ;  /* 0x0000400006067836 */ /* 0x001fe20000000000 */
[----:B------:R-:W-:Y:S06]  /*2ad0*/  @!P1 BRA `(.L_x_132) ;  /* 0xfffffffc00689947 */ /* 0x000fec000383ffff */
.L_x_131:
[----:B------:R-:W-:Y:S05]  /*2ae0*/  BSYNC.RECONVERGENT B0 ;  /* 0x0000000000007941 */ /* 0x000fea0003800200 */
.L_x_130:
        /* <DEDUP_REMOVED lines=12> */
[----:B------:R-:W-:Y:S01]  /*2bb0*/  PLOP3.LUT P0, PT, PT, PT, PT, 0x8, 0x80 ;  /* 0x000000000080781c */ /* 0x000fe20003f0e170 */
[----:B------:R-:W-:Y:S01]  /*2bc0*/  VIADD R2, R2, 0x800 ;  /* 0x0000080002027836 */ /* 0x000fe20000000000 */
        /* <DEDUP_REMOVED lines=11> */
.L_x_134:
[----:B------:R-:W-:Y:S05]  /*2c80*/  BSYNC.RECONVERGENT B0 ;  /* 0x0000000000007941 */ /* 0x000fea0003800200 */
.L_x_133:
        /* <DEDUP_REMOVED lines=9> */
[----:B------:R0:W-:Y:S01]  /*2d20*/  STS [R6+0x400], R13 ;  /* 0x0004000d06007388 */ /* 0x0001e20000000800 */
[----:B------:R-:W-:Y:S05]  /*2d30*/  BRA `(.L_x_122) ;  /* 0x0000000400587947 */ /* 0x000fea0003800000 */
.L_x_110:
[----:B------:R-:W-:-:S13]  /*2d40*/  ISETP.GE.AND P0, PT, R2, R29, PT ;  /* 0x0000001d0200720c */ /* 0x000fda0003f06270 */
[----:B------:R-:W-:Y:S05]  /*2d50*/  @P0 BRA `(.L_x_122) ;  /* 0x0000000400500947 */ /* 0x000fea0003800000 */
[----:B-1----:R-:W-:Y:S01]  /*2d60*/  MOV R4, R2 ;  /* 0x0000000200047202 */ /* 0x002fe20000000f00 */
[----:B------:R-:W-:Y:S03]  /*2d70*/  BSSY.RECONVERGENT B0, `(.L_x_135) ;  /* 0x0000022000007945 */ /* 0x000fe60003800200 */
[----:B0-----:R-:W-:-:S04]  /*2d80*/  IADD3 R12, PT, PT, R31, 0x1fe, -R4 ;  /* 0x000001fe1f0c7810 */ /* 0x001fc80007ffe804 */
[----:B------:R-:W-:-:S04]  /*2d90*/  LOP3.LUT R2, R12, 0x300, RZ, 0xc0, !PT ;  /* 0x000003000c027812 */ /* 0x000fc800078ec0ff */
[----:B------:R-:W-:-:S13]  /*2da0*/  ISETP.NE.AND P0, PT, R2, 0x300, PT ;  /* 0x000003000200780c */ /* 0x000fda0003f05270 */
[----:B------:R-:W-:Y:S05]  /*2db0*/  @!P0 BRA `(.L_x_136) ;  /* 0x0000000000748947 */ /* 0x000fea0003800000 */
[----:B------:R-:W0:Y:S01]  /*2dc0*/  S2UR UR6, SR_CgaCtaId ;  /* 0x00000000000679c3 */ /* 0x000e220000008800 */
[----:B------:R-:W-:Y:S01]  /*2dd0*/  LEA.HI R2, R12, 0x1, RZ, 0x18 ;  /* 0x000000010c027811 */ /* 0x000fe200078fc0ff */
[----:B------:R-:W-:Y:S01]  /*2de0*/  UMOV UR5, 0x400 ;  /* 0x0000040000057882 */ /* 0x000fe20000000000 */
[----:B------:R-:W-:Y:S01]  /*2df0*/  IMAD R0, R4, 0x4, R32 ;  /* 0x0000000404007824 */ /* 0x000fe200078e0220 */
[----:B------:R-:W-:Y:S01]  /*2e00*/  BSSY.RECONVERGENT B2, `(.L_x_137) ;  /* 0x0000017000027945 */ /* 0x000fe20003800200 */
[----:B------:R-:W-:Y:S01]  /*2e10*/  LOP3.LUT R2, R2, 0x3, RZ, 0xc0, !PT ;  /* 0x0000000302027812 */ /* 0x000fe200078ec0ff */
[----:B------:R-:W-:Y:S01]  /*2e20*/  VIADD R6, R4, 0x1 ;  /* 0x0000000104067836 */ /* 0x000fe20000000000 */
[----:B------:R-:W-:Y:S01]  /*2e30*/  IADD3 R8, PT, PT, -R31, UR4, R4 ;  /* 0x000000041f087c10 */ /* 0x000fe2000fffe104 */
[----:B------:R-:W1:Y:S02]  /*2e40*/  LDC R11, c[0x0][0x3a4] ;  /* 0x0000e900ff0b7b82 */ /* 0x000e640000000800 */
[----:B------:R-:W-:Y:S01]  /*2e50*/  IMAD.MOV R2, RZ, RZ, -R2 ;  /* 0x000000ffff027224 */ /* 0x000fe200078e0a02 */
[----:B0-----:R-:W-:-:S06]  /*2e60*/  ULEA UR5, UR6, UR5, 0x18 ;  /* 0x0000000506057291 */ /* 0x001fcc000f8ec0ff */
[----:B------:R-:W-:-:S07]  /*2e70*/  VIADD R7, R0, UR5 ;  /* 0x0000000500077c36 */ /* 0x000fce0008000000 */
.L_x_138:
[----:B------:R-:W-:Y:S02]  /*2e80*/  VIADD R9, R8, 0x1 ;  /* 0x0000000108097836 */ /* 0x000fe40000000000 */
[----:B------:R-:W-:Y:S02]  /*2e90*/  HFMA2 R10, -RZ, RZ, 0, 0 ;  /* 0x00000000ff0a7431 */ /* 0x000fe400000001ff */
[----:B-1----:R-:W-:-:S05]  /*2ea0*/  IMAD.MOV.U32 R0, RZ, RZ, R11 ;  /* 0x000000ffff007224 */ /* 0x002fca00078e000b */
[----:B------:R-:W-:-:S04]  /*2eb0*/  ISETP.GE.AND P0, PT, R9, R0, PT ;  /* 0x000000000900720c */ /* 0x000fc80003f06270 */
[----:B------:R-:W-:-:S13]  /*2ec0*/  ISETP.LT.OR P0, PT, R9, RZ, P0 ;  /* 0x000000ff0900720c */ /* 0x000fda0000701670 */
[----:B------:R-:W0:Y:S02]  /*2ed0*/  @!P0 LDC.64 R4, c[0x0][0x380] ;  /* 0x0000e000ff048b82 */ /* 0x000e240000000a00 */
[----:B0-----:R-:W-:-:S05]  /*2ee0*/  @!P0 IMAD.WIDE.U32 R4, R9, 0x4, R4 ;  /* 0x0000000409048825 */ /* 0x001fca00078e0004 */
[----:B------:R-:W2:Y:S01]  /*2ef0*/  @!P0 LDG.E R10, desc[UR8][R4.64] ;  /* 0x00000008040a8981 */ /* 0x000ea2000c1e1900 */
[----:B------:R-:W-:Y:S02]  /*2f00*/  VIADD R2, R2, 0x1 ;  /* 0x0000000102027836 */ /* 0x000fe40000000000 */
[----:B------:R-:W-:Y:S02]  /*2f10*/  VIADD R6, R6, 0x100 ;  /* 0x0000010006067836 */ /* 0x000fe40000000000 */
[----:B------:R-:W-:Y:S01]  /*2f20*/  VIADD R8, R8, 0x100 ;  /* 0x0000010008087836 */ /* 0x000fe20000000000 */
[----:B------:R-:W-:Y:S01]  /*2f30*/  ISETP.NE.AND P0, PT, R2, RZ, PT ;  /* 0x000000ff0200720c */ /* 0x000fe20003f05270 */
[----:B--2---:R0:W-:Y:S02]  /*2f40*/  STS [R7], R10 ;  /* 0x0000000a07007388 */ /* 0x0041e40000000800 */
[----:B0-----:R-:W-:-:S10]  /*2f50*/  VIADD R7, R7, 0x400 ;  /* 0x0000040007077836 */ /* 0x001fd40000000000 */
[----:B------:R-:W-:Y:S05]  /*2f60*/  @P0 BRA `(.L_x_138) ;  /* 0xfffffffc00c40947 */ /* 0x000fea000383ffff */
[----:B------:R-:W-:Y:S05]  /*2f70*/  BSYNC.RECONVERGENT B2 ;  /* 0x0000000000027941 */ /* 0x000fea0003800200 */
.L_x_137:
[----:B------:R-:W-:-:S07]  /*2f80*/  VIADD R4, R6, 0xffffffff ;  /* 0xffffffff06047836 */ /* 0x000fce0000000000 */
.L_x_136:
[----:B------:R-:W-:Y:S05]  /*2f90*/  BSYNC.RECONVERGENT B0 ;  /* 0x0000000000007941 */ /* 0x000fea0003800200 */
.L_x_135:
[----:B------:R-:W-:-:S13]  /*2fa0*/  ISETP.GE.U32.AND P0, PT, R12, 0x300, PT ;  /* 0x000003000c00780c */ /* 0x000fda0003f06070 */
[----:B------:R-:W-:Y:S05]  /*2fb0*/  @!P0 BRA `(.L_x_122) ;  /* 0x0000000000b88947 */ /* 0x000fea0003800000 */
[----:B------:R-:W0:Y:S01]  /*2fc0*/  S2R R5, SR_CgaCtaId ;  /* 0x0000000000057919 */ /* 0x000e220000008800 */
[----:B------:R-:W1:Y:S01]  /*2fd0*/  LDC R0, c[0x0][0x3a4] ;  /* 0x0000e900ff007b82 */ /* 0x000e620000000800 */
[----:B------:R-:W-:Y:S01]  /*2fe0*/  MOV R2, 0x400 ;  /* 0x0000040000027802 */ /* 0x000fe20000000f00 */
[C---:B------:R-:W-:Y:S01]  /*2ff0*/  IMAD R12, R4.reuse, 0x4, R32 ;  /* 0x00000004040c7824 */ /* 0x040fe200078e0220 */
[----:B------:R-:W-:Y:S02]  /*3000*/  IADD3 R13, PT, PT, -R31, UR4, R4 ;  /* 0x000000041f0d7c10 */ /* 0x000fe4000fffe104 */
[----:B0-----:R-:W-:Y:S02]  /*3010*/  LEA R5, R5, R2, 0x18 ;  /* 0x0000000205057211 */ /* 0x001fe400078ec0ff */
[----:B------:R-:W-:Y:S02]  /*3020*/  IADD3 R2, PT, PT, R4, 0x201, RZ ;  /* 0x0000020104027810 */ /* 0x000fe40007ffe0ff */
[----:B------:R-:W-:-:S07]  /*3030*/  IADD3 R12, PT, PT, R12, 0x800, R5 ;  /* 0x000008000c0c7810 */ /* 0x000fce0007ffe005 */
.L_x_139:
[C---:B------:R-:W-:Y:S02]  /*3040*/  VIADD R17, R13.reuse, 0x1 ;  /* 0x000000010d117836 */ /* 0x040fe40000000000 */
[C---:B------:R-:W-:Y:S02]  /*3050*/  VIADD R19, R13.reuse, 0x101 ;  /* 0x000001010d137836 */ /* 0x040fe40000000000 */
[----:B------:R-:W-:Y:S01]  /*3060*/  VIADD R21, R13, 0x201 ;  /* 0x000002010d157836 */ /* 0x000fe20000000000 */
[-C--:B-1----:R-:W-:Y:S01]  /*3070*/  ISETP.GE.AND P2, PT, R17, R0.reuse, PT ;  /* 0x000000001100720c */ /* 0x082fe20003f46270 */
[----:B------:R-:W-:Y:S01]  /*3080*/  VIADD R15, R13, 0x301 ;  /* 0x000003010d0f7836 */ /* 0x000fe20000000000 */
[-C--:B------:R-:W-:Y:S02]  /*3090*/  ISETP.GE.AND P3, PT, R19, R0.reuse, PT ;  /* 0x000000001300720c */ /* 0x080fe40003f66270 */
[-C--:B------:R-:W-:Y:S02]  /*30a0*/  ISETP.GE.AND P0, PT, R21, R0.reuse, PT ;  /* 0x000000001500720c */ /* 0x080fe40003f06270 */
[----:B------:R-:W-:-:S02]  /*30b0*/  ISETP.GE.AND P1, PT, R15, R0, PT ;  /* 0x000000000f00720c */ /* 0x000fc40003f26270 */
[----:B------:R-:W-:Y:S02]  /*30c0*/  ISETP.LT.OR P2, PT, R17, RZ, P2 ;  /* 0x000000ff1100720c */ /* 0x000fe40001741670 */
[----:B------:R-:W-:Y:S02]  /*30d0*/  ISETP.LT.OR P3, PT, R19, RZ, P3 ;  /* 0x000000ff1300720c */ /* 0x000fe40001f61670 */
[----:B------:R-:W-:Y:S02]  /*30e0*/  ISETP.LT.OR P0, PT, R21, RZ, P0 ;  /* 0x000000ff1500720c */ /* 0x000fe40000701670 */
[----:B------:R-:W-:-:S07]  /*30f0*/  ISETP.LT.OR P1, PT, R15, RZ, P1 ;  /* 0x000000ff0f00720c */ /* 0x000fce0000f21670 */
[----:B------:R-:W0:Y:S08]  /*3100*/  @!P2 LDC.64 R6, c[0x0][0x380] ;  /* 0x0000e000ff06ab82 */ /* 0x000e300000000a00 */
[----:B------:R-:W1:Y:S08]  /*3110*/  @!P3 LDC.64 R10, c[0x0][0x380] ;  /* 0x0000e000ff0abb82 */ /* 0x000e700000000a00 */
[----:B------:R-:W2:Y:S08]  /*3120*/  @!P0 LDC.64 R8, c[0x0][0x380] ;  /* 0x0000e000ff088b82 */ /* 0x000eb00000000a00 */
[----:B------:R-:W3:Y:S01]  /*3130*/  @!P1 LDC.64 R4, c[0x0][0x380] ;  /* 0x0000e000ff049b82 */ /* 0x000ee20000000a00 */
[----:B0-----:R-:W-:-:S04]  /*3140*/  @!P2 IMAD.WIDE.U32 R6, R17, 0x4, R6 ;  /* 0x000000041106a825 */ /* 0x001fc800078e0006 */
[----:B------:R-:W-:Y:S02]  /*3150*/  IMAD.MOV.U32 R17, RZ, RZ, RZ ;  /* 0x000000ffff117224 */ /* 0x000fe400078e00ff */
[----:B-1----:R-:W-:Y:S01]  /*3160*/  @!P3 IMAD.WIDE.U32 R10, R19, 0x4, R10 ;  /* 0x00000004130ab825 */ /* 0x002fe200078e000a */
[----:B------:R-:W-:-:S04]  /*3170*/  MOV R19, RZ ;  /* 0x000000ff00137202 */ /* 0x000fc80000000f00 */
[----:B------:R-:W4:Y:S01]  /*3180*/  @!P3 LDG.E R17, desc[UR8][R10.64] ;  /* 0x000000080a11b981 */ /* 0x000f22000c1e1900 */
[----:B--2---:R-:W-:-:S04]  /*3190*/  @!P0 IMAD.WIDE.U32 R8, R21, 0x4, R8 ;  /* 0x0000000415088825 */ /* 0x004fc800078e0008 */
[----:B------:R-:W-:Y:S01]  /*31a0*/  IMAD.MOV.U32 R21, RZ, RZ, RZ ;  /* 0x000000ffff157224 */ /* 0x000fe200078e00ff */
[----:B------:R-:W2:Y:S01]  /*31b0*/  @!P0 LDG.E R19, desc[UR8][R8.64] ;  /* 0x0000000808138981 */ /* 0x000ea2000c1e1900 */
[----:B---3--:R-:W-:-:S04]  /*31c0*/  @!P1 IMAD.WIDE.U32 R4, R15, 0x4, R4 ;  /* 0x000000040f049825 */ /* 0x008fc800078e0004 */
[----:B------:R-:W-:Y:S01]  /*31d0*/  IMAD.MOV.U32 R15, RZ, RZ, RZ ;  /* 0x000000ffff0f7224 */ /* 0x000fe200078e00ff */
[----:B------:R-:W3:Y:S05]  /*31e0*/  @!P1 LDG.E R21, desc[UR8][R4.64] ;  /* 0x0000000804159981 */ /* 0x000eea000c1e1900 */
[----:B------:R-:W3:Y:S01]  /*31f0*/  @!P2 LDG.E R15, desc[UR8][R6.64] ;  /* 0x00000008060fa981 */ /* 0x000ee2000c1e1900 */
[----:B------:R-:W-:-:S05]  /*3200*/  VIADD R14, R2, 0x1ff ;  /* 0x000001ff020e7836 */ /* 0x000fca0000000000 */
[----:B------:R-:W-:Y:S01]  /*3210*/  ISETP.GE.AND P0, PT, R14, R29, PT ;  /* 0x0000001d0e00720c */ /* 0x000fe20003f06270 */
[----:B------:R-:W-:Y:S02]  /*3220*/  VIADD R2, R2, 0x400 ;  /* 0x0000040002027836 */ /* 0x000fe40000000000 */
[----:B------:R-:W-:Y:S01]  /*3230*/  VIADD R13, R13, 0x400 ;  /* 0x000004000d0d7836 */ /* 0x000fe20000000000 */
[----:B----4-:R-:W-:Y:S04]  /*3240*/  STS [R12+-0x400], R17 ;  /* 0xfffc00110c007388 */ /* 0x010fe80000000800 */
[----:B--2---:R-:W-:Y:S04]  /*3250*/  STS [R12], R19 ;  /* 0x000000130c007388 */ /* 0x004fe80000000800 */
[----:B---3--:R-:W-:Y:S04]  /*3260*/  STS [R12+0x400], R21 ;  /* 0x000400150c007388 */ /* 0x008fe80000000800 */
[----:B------:R0:W-:Y:S02]  /*3270*/  STS [R12+-0x800], R15 ;  /* 0xfff8000f0c007388 */ /* 0x0001e40000000800 */
[----:B0-----:R-:W-:Y:S01]  /*3280*/  VIADD R12, R12, 0x1000 ;  /* 0x000010000c0c7836 */ /* 0x001fe20000000000 */
[----:B------:R-:W-:Y:S06]  /*3290*/  @!P0 BRA `(.L_x_139) ;  /* 0xfffffffc00688947 */ /* 0x000fec000383ffff */
.L_x_122:
[----:B------:R-:W-:Y:S05]  /*32a0*/  BSYNC.RECONVERGENT B1 ;  /* 0x0000000000017941 */ /* 0x000fea0003800200 */
.L_x_109:
[----:B------:R-:W0:Y:S01]  /*32b0*/  S2R R15, SR_TID.X ;  /* 0x00000000000f7919 */ /* 0x000e220000002100 */
[----:B------:R-:W3:Y:S02]  /*32c0*/  LDCU UR5, c[0x0][0x3ac] ;  /* 0x00007580ff0577ac */ /* 0x000ee40008000800 */
[----:B---3--:R-:W-:Y:S01]  /*32d0*/  VIADD R34, R34, UR5 ;  /* 0x0000000522227c36 */ /* 0x008fe20008000000 */
[----:B0-----:R-:W-:Y:S01]  /*32e0*/  LEA R9, R15, UR4, 0x1 ;  /* 0x000000040f097c11 */ /* 0x001fe2000f8e08ff */
[----:B------:R-:W-:Y:S03]  /*32f0*/  BAR.SYNC.DEFER_BLOCKING 0x0 ;  /* 0x0000000000007b1d */ /* 0x000fe60000010000 */
[----:B------:R-:W-:-:S13]  /*3300*/  ISETP.GE.AND P0, PT, R9, R0, PT ;  /* 0x000000000900720c */ /* 0x000fda0003f06270 */
[----:B------:R-:W-:Y:S05]  /*3310*/  @P0 EXIT ;  /* 0x000000000000094d */ /* 0x000fea0003800000 */
[----:B------:R-:W-:Y:S01]  /*3320*/  ISETP.GE.AND P0, PT, R9, R34, PT ;  /* 0x000000220900720c */ /* 0x000fe20003f06270 */
[----:B------:R-:W-:Y:S01]  /*3330*/  BSSY.RECONVERGENT B0, `(.L_x_140) ;  /* 0x0000072000007945 */ /* 0x000fe20003800200 */
[----:B------:R-:W-:Y:S01]  /*3340*/  MOV R8, 0x7fc00000 ;  /* 0x7fc0000000087802 */ /* 0x000fe20000000f00 */
[----:B------:R-:W-:-:S10]  /*3350*/  IMAD.MOV.U32 R2, RZ, RZ, 0x7fc00000 ;  /* 0x7fc00000ff027424 */ /* 0x000fd400078e00ff */
[----:B------:R-:W-:Y:S05]  /*3360*/  @!P0 BRA `(.L_x_141) ;  /* 0x0000000000f88947 */ /* 0x000fea0003800000 */
[----:B------:R-:W-:Y:S01]  /*3370*/  ISETP.GE.AND P0, PT, R31, 0x1, PT ;  /* 0x000000011f00780c */ /* 0x000fe20003f06270 */
[----:B------:R-:W-:-:S12]  /*3380*/  IMAD.MOV.U32 R17, RZ, RZ, RZ ;  /* 0x000000ffff117224 */ /* 0x000fd800078e00ff */
[----:B------:R-:W-:Y:S05]  /*3390*/  @!P0 BRA `(.L_x_142) ;  /* 0x00000000009c8947 */ /* 0x000fea0003800000 */
[C---:B------:R-:W-:Y:S01]  /*33a0*/  ISETP.GE.U32.AND P0, PT, R31.reuse, 0x4, PT ;  /* 0x000000041f00780c */ /* 0x040fe20003f06070 */
[----:B------:R-:W-:Y:S01]  /*33b0*/  UMOV UR4, URZ ;  /* 0x000000ff00047c82 */ /* 0x000fe20008000000 */
[----:B------:R-:W-:Y:S01]  /*33c0*/  LOP3.LUT R8, R31, 0x3, RZ, 0xc0, !PT ;  /* 0x000000031f087812 */ /* 0x000fe200078ec0ff */
[----:B------:R-:W-:-:S03]  /*33d0*/  IMAD.MOV.U32 R17, RZ, RZ, RZ ;  /* 0x000000ffff117224 */ /* 0x000fc600078e00ff */
[----:B------:R-:W-:-:S07]  /*33e0*/  ISETP.NE.AND P1, PT, R8, RZ, PT ;  /* 0x000000ff0800720c */ /* 0x000fce0003f25270 */
[----:B------:R-:W-:Y:S06]  /*33f0*/  @!P0 BRA `(.L_x_143) ;  /* 0x00000000004c8947 */ /* 0x000fec0003800000 */
[----:B------:R-:W0:Y:S01]  /*3400*/  S2UR UR6, SR_CgaCtaId ;  /* 0x00000000000679c3 */ /* 0x000e220000008800 */
[----:B-1----:R-:W-:Y:S01]  /*3410*/  LOP3.LUT R4, R31, 0x7ffffffc, RZ, 0xc0, !PT ;  /* 0x7ffffffc1f047812 */ /* 0x002fe200078ec0ff */
[----:B------:R-:W-:Y:S01]  /*3420*/  IMAD R14, R15, 0x8, R32 ;  /* 0x000000080f0e7824 */ /* 0x000fe200078e0220 */
[----:B------:R-:W-:Y:S01]  /*3430*/  UMOV UR5, 0x400 ;  /* 0x0000040000057882 */ /* 0x000fe20000000000 */
[----:B------:R-:W-:Y:S01]  /*3440*/  IMAD.MOV.U32 R17, RZ, RZ, RZ ;  /* 0x000000ffff117224 */ /* 0x000fe200078e00ff */
[----:B------:R-:W-:Y:S01]  /*3450*/  R2UR UR4, R4 ;  /* 0x00000000040472ca */ /* 0x000fe200000e0000 */
[----:B------:R-:W-:Y:S01]  /*3460*/  IMAD.MOV R16, RZ, RZ, -R4 ;  /* 0x000000ffff107224 */ /* 0x000fe200078e0a04 */
[----:B0-----:R-:W-:-:S13]  /*3470*/  ULEA UR5, UR6, UR5, 0x18 ;  /* 0x0000000506057291 */ /* 0x001fda000f8ec0ff */
.L_x_144:
[----:B------:R-:W-:Y:S01]  /*3480*/  LDS.64 R10, [R14+UR5] ;  /* 0x000000050e0a7984 */ /* 0x000fe20008000a00 */
[----:B------:R-:W-:-:S03]  /*3490*/  IADD3 R16, PT, PT, R16, 0x4, RZ ;  /* 0x0000000410107810 */ /* 0x000fc60007ffe0ff */
[----:B--2---:R-:W0:Y:S01]  /*34a0*/  LDS.128 R4, [UR5] ;  /* 0x00000005ff047984 */ /* 0x004e220008000c00 */
[----:B------:R-:W-:-:S03]  /*34b0*/  ISETP.NE.AND P0, PT, R16, RZ, PT ;  /* 0x000000ff1000720c */ /* 0x000fc60003f05270 */
[----:B------:R-:W1:Y:S01]  /*34c0*/  LDS.64 R12, [R14+UR5+0x8] ;  /* 0x000008050e0c7984 */ /* 0x000e620008000a00 */
[----:B------:R-:W-:Y:S01]  /*34d0*/  UIADD3 UR5, UPT, UPT, UR5, 0x10, URZ ;  /* 0x0000001005057890 */ /* 0x000fe2000fffe0ff */
[----:B0-----:R-:W-:-:S04]  /*34e0*/  FFMA R4, R10, R4, R17 ;  /* 0x000000040a047223 */ /* 0x001fc80000000011 */
[----:B------:R-:W-:-:S04]  /*34f0*/  FFMA R5, R11, R5, R4 ;  /* 0x000000050b057223 */ /* 0x000fc80000000004 */
[----:B-1----:R-:W-:-:S04]  /*3500*/  FFMA R6, R6, R12, R5 ;  /* 0x0000000c06067223 */ /* 0x002fc80000000005 */
[----:B------:R-:W-:Y:S01]  /*3510*/  FFMA R17, R7, R13, R6 ;  /* 0x0000000d07117223 */ /* 0x000fe20000000006 */
[----:B------:R-:W-:Y:S06]  /*3520*/  @P0 BRA `(.L_x_144) ;  /* 0xfffffffc00d40947 */ /* 0x000fec000383ffff */
.L_x_143:
[----:B------:R-:W-:Y:S05]  /*3530*/  @!P1 BRA `(.L_x_142) ;  /* 0x0000000000349947 */ /* 0x000fea0003800000 */
[----:B------:R-:W0:Y:S01]  /*3540*/  S2UR UR6, SR_CgaCtaId ;  /* 0x00000000000679c3 */ /* 0x000e220000008800 */
[----:B------:R-:W-:Y:S01]  /*3550*/  UMOV UR5, 0x400 ;  /* 0x0000040000057882 */ /* 0x000fe20000000000 */
[----:B------:R-:W-:Y:S02]  /*3560*/  IMAD.MOV R8, RZ, RZ, -R8 ;  /* 0x000000ffff087224 */ /* 0x000fe400078e0a08 */
[----:B--2---:R-:W-:Y:S01]  /*3570*/  IMAD R6, R15, 0x8, R32 ;  /* 0x000000080f067824 */ /* 0x004fe200078e0220 */
[----:B0-----:R-:W-:-:S04]  /*3580*/  ULEA UR5, UR6, UR5, 0x18 ;  /* 0x0000000506057291 */ /* 0x001fc8000f8ec0ff */
[----:B------:R-:W-:-:S12]  /*3590*/  ULEA UR4, UR4, UR5, 0x2 ;  /* 0x0000000504047291 */ /* 0x000fd8000f8e10ff */
.L_x_145:
[----:B-1----:R-:W-:Y:S01]  /*35a0*/  LDS R4, [R6+UR4] ;  /* 0x0000000406047984 */ /* 0x002fe20008000800 */
[----:B------:R-:W-:-:S03]  /*35b0*/  VIADD R8, R8, 0x1 ;  /* 0x0000000108087836 */ /* 0x000fc60000000000 */
[----:B------:R-:W0:Y:S01]  /*35c0*/  LDS R5, [UR4] ;  /* 0x00000004ff057984 */ /* 0x000e220008000800 */
[----:B------:R-:W-:Y:S01]  /*35d0*/  UIADD3 UR4, UPT, UPT, UR4, 0x4, URZ ;  /* 0x0000000404047890 */ /* 0x000fe2000fffe0ff */
[----:B------:R-:W-:Y:S01]  /*35e0*/  ISETP.NE.AND P0, PT, R8, RZ, PT ;  /* 0x000000ff0800720c */ /* 0x000fe20003f05270 */
[----:B0-----:R-:W-:-:S12]  /*35f0*/  FFMA R17, R4, R5, R17 ;  /* 0x0000000504117223 */ /* 0x001fd80000000011 */
[----:B------:R-:W-:Y:S05]  /*3600*/  @P0 BRA `(.L_x_145) ;  /* 0xfffffffc00e40947 */ /* 0x000fea000383ffff */
.L_x_142:
[----:B------:R-:W-:Y:S02]  /*3610*/  VIADD R11, R9, 0x1 ;  /* 0x00000001090b7836 */ /* 0x000fe40000000000 */
[----:B-----5:R-:W-:-:S03]  /*3620*/  FMUL R8, R30, R17 ;  /* 0x000000111e087220 */ /* 0x020fc60000400000 */
[----:B------:R-:W-:-:S13]  /*3630*/  ISETP.GE.AND P0, PT, R11, R0, PT ;  /* 0x000000000b00720c */ /* 0x000fda0003f06270 */
[----:B------:R-:W-:Y:S05]  /*3640*/  @P0 BRA `(.L_x_146) ;  /* 0x0000000400000947 */ /* 0x000fea0003800000 */
[----:B------:R-:W0:Y:S01]  /*3650*/  S2R R5, SR_CgaCtaId ;  /* 0x0000000000057919 */ /* 0x000e220000008800 */
[----:B------:R-:W-:Y:S01]  /*3660*/  MOV R2, 0x400 ;  /* 0x0000040000027802 */ /* 0x000fe20000000f00 */
[----:B------:R-:W-:-:S03]  /*3670*/  IMAD R31, R15, 0x2, R31 ;  /* 0x000000020f1f7824 */ /* 0x000fc600078e021f */
[----:B0-----:R-:W-:-:S04]  /*3680*/  LEA R5, R5, R2, 0x18 ;  /* 0x0000000205057211 */ /* 0x001fc800078ec0ff */
[----:B------:R-:W-:Y:S01]  /*3690*/  IADD3 R28, PT, PT, R28, R5, RZ ;  /* 0x000000051c1c7210 */ /* 0x000fe20007ffe0ff */
[----:B------:R-:W-:Y:S01]  /*36a0*/  IMAD.IADD R32, R5, 0x1, R32 ;  /* 0x0000000105207824 */ /* 0x000fe200078e0220 */
[----:B------:R-:W-:Y:S03]  /*36b0*/  LDS R2, [R5] ;  /* 0x0000000005027984 */ /* 0x000fe60000000800 */
[--C-:B------:R-:W-:Y:S01]  /*36c0*/  IMAD R31, R31, 0x4, R32.reuse ;  /* 0x000000041f1f7824 */ /* 0x100fe200078e0220 */
[----:B------:R-:W-:Y:S01]  /*36d0*/  LDS R28, [R28+-0x4] ;  /* 0xfffffc001c1c7984 */ /* 0x000fe20000000800 */
[----:B------:R-:W-:-:S04]  /*36e0*/  IMAD R15, R15, 0x8, R32 ;  /* 0x000000080f0f7824 */ /* 0x000fc800078e0220 */
[----:B------:R-:W0:Y:S04]  /*36f0*/  LDS R31, [R31] ;  /* 0x000000001f1f7984 */ /* 0x000e280000000800 */
[----:B------:R-:W3:Y:S01]  /*3700*/  LDS R15, [R15] ;  /* 0x000000000f0f7984 */ /* 0x000ee20000000800 */
[----:B0-----:R-:W-:-:S04]  /*3710*/  FFMA R17, R28, R31, R17 ;  /* 0x0000001f1c117223 */ /* 0x001fc80000000011 */
[----:B---3--:R-:W-:-:S04]  /*3720*/  FFMA R17, -R2, R15, R17 ;  /* 0x0000000f02117223 */ /* 0x008fc80000000111 */
[----:B------:R-:W-:Y:S01]  /*3730*/  FMUL R2, R30, R17 ;  /* 0x000000111e027220 */ /* 0x000fe20000400000 */
[----:B------:R-:W-:Y:S06]  /*3740*/  BRA `(.L_x_146) ;  /* 0x0000000000c07947 */ /* 0x000fec0003800000 */
.L_x_141:
[----:B------:R-:W-:-:S05]  /*3750*/  VIADD R11, R9, 0x1 ;  /* 0x00000001090b7836 */ /* 0x000fca0000000000 */
[----:B------:R-:W-:-:S04]  /*3760*/  ISETP.GE.AND P0, PT, R11, R34, PT ;  /* 0x000000220b00720c */ /* 0x000fc80003f06270 */
[----:B------:R-:W-:-:S13]  /*3770*/  ISETP.GE.OR P0, PT, R11, R0, !P0 ;  /* 0x000000000b00720c */ /* 0x000fda0004706670 */
[----:B------:R-:W-:Y:S05]  /*3780*/  @P0 BRA `(.L_x_146) ;  /* 0x0000000000b00947 */ /* 0x000fea0003800000 */
        /* <DEDUP_REMOVED lines=10> */
[----:B------:R-:W-:Y:S01]  /*3830*/  LOP3.LUT R2, R31, 0x7ffffffc, RZ, 0xc0, !PT ;  /* 0x7ffffffc1f027812 */ /* 0x000fe200078ec0ff */
[----:B------:R-:W-:Y:S02]  /*3840*/  HFMA2 R17, -RZ, RZ, 0, 0 ;  /* 0x00000000ff117431 */ /* 0x000fe400000001ff */
[----:B------:R-:W-:Y:S01]  /*3850*/  IMAD R18, R15, 0x8, R32 ;  /* 0x000000080f127824 */ /* 0x000fe200078e0220 */
[----:B------:R-:W-:Y:S01]  /*3860*/  UMOV UR5, 0x400 ;  /* 0x0000040000057882 */ /* 0x000fe20000000000 */
[----:B------:R-:W-:Y:S01]  /*3870*/  R2UR UR4, R2 ;  /* 0x00000000020472ca */ /* 0x000fe200000e0000 */
[----:B------:R-:W-:Y:S01]  /*3880*/  IMAD.MOV R2, RZ, RZ, -R2 ;  /* 0x000000ffff027224 */ /* 0x000fe200078e0a02 */
[----:B0-----:R-:W-:-:S13]  /*3890*/  ULEA UR5, UR6, UR5, 0x18 ;  /* 0x0000000506057291 */ /* 0x001fda000f8ec0ff */
.L_x_149:
[----:B------:R-:W-:Y:S01]  /*38a0*/  LDS R10, [R18+UR5+0x4] ;  /* 0x00000405120a7984 */ /* 0x000fe20008000800 */
[----:B------:R-:W-:-:S03]  /*38b0*/  VIADD R2, R2, 0x4 ;  /* 0x0000000402027836 */ /* 0x000fc60000000000 */
[----:B-12---:R-:W0:Y:S02]  /*38c0*/  LDS.128 R4, [UR5] ;  /* 0x00000005ff047984 */ /* 0x006e240008000c00 */
[----:B------:R-:W-:Y:S02]  /*38d0*/  ISETP.NE.AND P0, PT, R2, RZ, PT ;  /* 0x000000ff0200720c */ /* 0x000fe40003f05270 */
[----:B------:R-:W1:Y:S04]  /*38e0*/  LDS.64 R12, [R18+UR5+0x8] ;  /* 0x00000805120c7984 */ /* 0x000e680008000a00 */
[----:B------:R-:W2:Y:S01]  /*38f0*/  LDS R14, [R18+UR5+0x10] ;  /* 0x00001005120e7984 */ /* 0x000ea20008000800 */
[----:B------:R-:W-:Y:S01]  /*3900*/  UIADD3 UR5, UPT, UPT, UR5, 0x10, URZ ;  /* 0x0000001005057890 */ /* 0x000fe2000fffe0ff */
[----:B0-----:R-:W-:-:S04]  /*3910*/  FFMA R4, R10, R4, R17 ;  /* 0x000000040a047223 */ /* 0x001fc80000000011 */
[----:B-1----:R-:W-:-:S04]  /*3920*/  FFMA R5, R5, R12, R4 ;  /* 0x0000000c05057223 */ /* 0x002fc80000000004 */
[----:B------:R-:W-:-:S04]  /*3930*/  FFMA R6, R6, R13, R5 ;  /* 0x0000000d06067223 */ /* 0x000fc80000000005 */
[----:B--2---:R-:W-:Y:S01]  /*3940*/  FFMA R17, R7, R14, R6 ;  /* 0x0000000e07117223 */ /* 0x004fe20000000006 */
[----:B------:R-:W-:Y:S06]  /*3950*/  @P0 BRA `(.L_x_149) ;  /* 0xfffffffc00d00947 */ /* 0x000fec000383ffff */
.L_x_148:
[----:B------:R-:W-:Y:S05]  /*3960*/  @!P1 BRA `(.L_x_147) ;  /* 0x0000000000349947 */ /* 0x000fea0003800000 */
[----:B------:R-:W0:Y:S01]  /*3970*/  S2UR UR6, SR_CgaCtaId ;  /* 0x00000000000679c3 */ /* 0x000e220000008800 */
[----:B------:R-:W-:Y:S01]  /*3980*/  UMOV UR5, 0x400 ;  /* 0x0000040000057882 */ /* 0x000fe20000000000 */
[----:B------:R-:W-:Y:S02]  /*3990*/  IMAD R15, R15, 0x8, R32 ;  /* 0x000000080f0f7824 */ /* 0x000fe400078e0220 */
[----:B------:R-:W-:Y:S01]  /*39a0*/  IMAD.MOV R2, RZ, RZ, -R16 ;  /* 0x000000ffff027224 */ /* 0x000fe200078e0a10 */
[----:B0-----:R-:W-:-:S04]  /*39b0*/  ULEA UR5, UR6, UR5, 0x18 ;  /* 0x0000000506057291 */ /* 0x001fc8000f8ec0ff */
[----:B------:R-:W-:-:S12]  /*39c0*/  ULEA UR4, UR4, UR5, 0x2 ;  /* 0x0000000504047291 */ /* 0x000fd8000f8e10ff */
.L_x_150:
[----:B-1----:R-:W-:Y:S01]  /*39d0*/  LDS R4, [R15+UR4+0x4] ;  /* 0x000004040f047984 */ /* 0x002fe20008000800 */
[----:B------:R-:W-:-:S03]  /*39e0*/  VIADD R2, R2, 0x1 ;  /* 0x0000000102027836 */ /* 0x000fc60000000000 */
[----:B------:R-:W0:Y:S01]  /*39f0*/  LDS R5, [UR4] ;  /* 0x00000004ff057984 */ /* 0x000e220008000800 */
[----:B------:R-:W-:Y:S01]  /*3a00*/  UIADD3 UR4, UPT, UPT, UR4, 0x4, URZ ;  /* 0x0000000404047890 */ /* 0x000fe2000fffe0ff */
[----:B------:R-:W-:Y:S01]  /*3a10*/  ISETP.NE.AND P0, PT, R2, RZ, PT ;  /* 0x000000ff0200720c */ /* 0x000fe20003f05270 */
[----:B0-----:R-:W-:-:S12]  /*3a20*/  FFMA R17, R4, R5, R17 ;  /* 0x0000000504117223 */ /* 0x001fd80000000011 */
[----:B------:R-:W-:Y:S05]  /*3a30*/  @P0 BRA `(.L_x_150) ;  /* 0xfffffffc00e40947 */ /* 0x000fea000383ffff */
.L_x_147:
[----:B-----5:R-:W-:-:S07]  /*3a40*/  FMUL R2, R30, R17 ;  /* 0x000000111e027220 */ /* 0x020fce0000400000 */
.L_x_146:
[----:B------:R-:W-:Y:S05]  /*3a50*/  BSYNC.RECONVERGENT B0 ;  /* 0x0000000000007941 */ /* 0x000fea0003800200 */
.L_x_140:
[----:B-1----:R-:W0:Y:S01]  /*3a60*/  LDC.64 R4, c[0x0][0x3b0] ;  /* 0x0000ec00ff047b82 */ /* 0x002e220000000a00 */
[-C--:B------:R-:W-:Y:S01]  /*3a70*/  ISETP.GE.AND P0, PT, R11, R0.reuse, PT ;  /* 0x000000000b00720c */ /* 0x080fe20003f06270 */
[----:B------:R-:W-:-:S04]  /*3a80*/  IMAD R3, R3, R0, R9 ;  /* 0x0000000003037224 */ /* 0x000fc800078e0209 */
[----:B0-----:R-:W-:-:S05]  /*3a90*/  IMAD.WIDE R4, R3, 0x4, R4 ;  /* 0x0000000403047825 */ /* 0x001fca00078e0204 */
[----:B------:R0:W-:Y:S03]  /*3aa0*/  STG.E desc[UR8][R4.64], R8 ;  /* 0x0000000804007986 */ /* 0x0001e6000c101908 */
[----:B------:R-:W-:Y:S05]  /*3ab0*/  @P0 EXIT ;  /* 0x000000000000094d */ /* 0x000fea0003800000 */
[----:B------:R-:W-:Y:S01]  /*3ac0*/  STG.E desc[UR8][R4.64+0x4], R2 ;  /* 0x0000040204007986 */ /* 0x000fe2000c101908 */
[----:B------:R-:W-:Y:S05]  /*3ad0*/  EXIT ;  /* 0x000000000000794d */ /* 0x000fea0003800000 */
.L_x_151:
        /* <DEDUP_REMOVED lines=10> */
.L_x_628:


//--------------------- .text.alma_batch_tiled_f32_2x_tile256 --------------------------
	.section	.text.alma_batch_tiled_f32_2x_tile256,"ax",@progbits
	.align	128
        .global         alma_batch_tiled_f32_2x_tile256
        .type           alma_batch_tiled_f32_2x_tile256,@function
        .size           alma_batch_tiled_f32_2x_tile256,(.L_x_629 - alma_batch_tiled_f32_2x_tile256)
        .other          alma_batch_tiled_f32_2x_tile256,@"STO_CUDA_ENTRY STV_DEFAULT"
alma_batch_tiled_f32_2x_tile256:
.text.alma_batch_tiled_f32_2x_tile256:
        /* <DEDUP_REMOVED lines=58> */
.L_x_158:
        /* <DEDUP_REMOVED lines=10> */
.L_x_157:
[----:B------:R-:W-:Y:S05]  /*0440*/  BSYNC.RECONVERGENT B2 ;  /* 0x0000000000027941 */ /* 0x000fea0003800200 */
.L_x_156:
        /* <DEDUP_REMOVED lines=19> */
.L_x_161:
        /* <DEDUP_REMOVED lines=40> */
.L_x_160:
[----:B------:R-:W-:Y:S05]  /*0800*/  BSYNC.RECONVERGENT B2 ;  /* 0x0000000000027941 */ /* 0x000fea0003800200 */
.L_x_159:
        /* <DEDUP_REMOVED lines=27> */
.L_x_163:
[----:B------:R-:W-:Y:S05]  /*09c0*/  BSYNC.RECONVERGENT B2 ;  /* 0x0000000000027941 */ /* 0x000fea0003800200 */
.L_x_162:
        /* <DEDUP_REMOVED lines=10> */
.L_x_155:
[----:B------:R-:W-:Y:S05]  /*0a70*/  BSYNC.RECONVERGENT B0 ;  /* 0x0000000000007941 */ /* 0x000fea0003800200 */
.L_x_154:
        /* <DEDUP_REMOVED lines=26> */
.L_x_167:
        /* <DEDUP_REMOVED lines=20> */
.L_x_166:
        /* <DEDUP_REMOVED lines=14> */
.L_x_168:
[----:B------:R-:W-:-:S13]  /*0e40*/  ISETP.EQ.AND P1, PT, R12, RZ, PT ;  /* 0x000000ff0c00720c */ /* 0x000fda0003f22270 */
[----:B------:R-:W-:Y:S05]  /*0e50*/  @!P0 BRA P1, `(.L_x_164) ;  /* 0x00000008002c8947 */ /* 0x000fea0000800000 */
.L_x_165:
        /* <DEDUP_REMOVED lines=9> */
.L_x_153:
        /* <DEDUP_REMOVED lines=26> */
.L_x_171:
        /* <DEDUP_REMOVED lines=9> */
.L_x_170:
[----:B------:R-:W-:Y:S05]  /*1120*/  BSYNC.RECONVERGENT B0 ;  /* 0x0000000000007941 */ /* 0x000fea0003800200 */
.L_x_169:
        /* <DEDUP_REMOVED lines=19> */
.L_x_174:
        /* <DEDUP_REMOVED lines=38> */
.L_x_173:
[----:B------:R-:W-:Y:S05]  /*14c0*/  BSYNC.RECONVERGENT B0 ;  /* 0x0000000000007941 */ /* 0x000fea0003800200 */
.L_x_172:
        /* <DEDUP_REMOVED lines=25> */
.L_x_176:
[----:B------:R-:W-:Y:S05]  /*1660*/  BSYNC.RECONVERGENT B0 ;  /* 0x0000000000007941 */ /* 0x000fea0003800200 */
.L_x_175:
        /* <DEDUP_REMOVED lines=10> */
.L_x_164:
[----:B------:R-:W-:Y:S05]  /*1710*/  BSYNC.RECONVERGENT B1 ;  /* 0x0000000000017941 */ /* 0x000fea0003800200 */
.L_x_152:
        /* <DEDUP_REMOVED lines=42> */
.L_x_184:
        /* <DEDUP_REMOVED lines=10> */
.L_x_183:
[----:B------:R-:W-:Y:S05]  /*1a60*/  BSYNC.RECONVERGENT B2 ;  /* 0x0000000000027941 */ /* 0x000fea0003800200 */
.L_x_182:
        /* <DEDUP_REMOVED lines=19> */
.L_x_187:
        /* <DEDUP_REMOVED lines=40> */
.L_x_186:
[----:B------:R-:W-:Y:S05]  /*1e20*/  BSYNC.RECONVERGENT B2 ;  /* 0x0000000000027941 */ /* 0x000fea0003800200 */
.L_x_185:
        /* <DEDUP_REMOVED lines=27> */
.L_x_189:
[----:B------:R-:W-:Y:S05]  /*1fe0*/  BSYNC.RECONVERGENT B2 ;  /* 0x0000000000027941 */ /* 0x000fea0003800200 */
.L_x_188:
        /* <DEDUP_REMOVED lines=10> */
.L_x_181:
[----:B------:R-:W-:Y:S05]  /*2090*/  BSYNC.RECONVERGENT B0 ;  /* 0x0000000000007941 */ /* 0x000fea0003800200 */
.L_x_180:
        /* <DEDUP_REMOVED lines=27> */
.L_x_193:
        /* <DEDUP_REMOVED lines=20> */
.L_x_192:
        /* <DEDUP_REMOVED lines=14> */
.L_x_194:
[----:B------:R-:W-:-:S13]  /*2470*/  ISETP.EQ.AND P1, PT, R2, RZ, PT ;  /* 0x000000ff0200720c */ /* 0x000fda0003f22270 */
[----:B------:R-:W-:Y:S05]  /*2480*/  @!P0 BRA P1, `(.L_x_190) ;  /* 0x0000000c00848947 */ /* 0x000fea0000800000 */
.L_x_191:
        /* <DEDUP_REMOVED lines=9> */
.L_x_179:
        /* <DEDUP_REMOVED lines=24> */
.L_x_197:
        /* <DEDUP_REMOVED lines=10> */
.L_x_196:
[----:B------:R-:W-:Y:S05]  /*2740*/  BSYNC.RECONVERGENT B0 ;  /* 0x0000000000007941 */ /* 0x000fea0003800200 */
.L_x_195:
        /* <DEDUP_REMOVED lines=19> */
.L_x_200:
        /* <DEDUP_REMOVED lines=38> */
.L_x_199:
[----:B------:R-:W-:Y:S05]  /*2ae0*/  BSYNC.RECONVERGENT B0 ;  /* 0x0000000000007941 */ /* 0x000fea0003800200 */
.L_x_198:
        /* <DEDUP_REMOVED lines=25> */
.L_x_202:
[----:B------:R-:W-:Y:S05]  /*2c80*/  BSYNC.RECONVERGENT B0 ;  /* 0x0000000000007941 */ /* 0x000fea0003800200 */
.L_x_201:
        /* <DEDUP_REMOVED lines=11> */
.L_x_178:
        /* <DEDUP_REMOVED lines=20> */
.L_x_206:
        /* <DEDUP_REMOVED lines=16> */
.L_x_205:
[----:B------:R-:W-:-:S07]  /*2f80*/  VIADD R4, R6, 0xffffffff ;  /* 0xffffffff06047836 */ /* 0x000fce0000000000 */
.L_x_204:
[----:B------:R-:W-:Y:S05]  /*2f90*/  BSYNC.RECONVERGENT B0 ;  /* 0x0000000000007941 */ /* 0x000fea0003800200 */
.L_x_203:
        /* <DEDUP_REMOVED lines=10> */
.L_x_207:
        /* <DEDUP_REMOVED lines=38> */
.L_x_190:
[----:B------:R-:W-:Y:S05]  /*32a0*/  BSYNC.RECONVERGENT B1 ;  /* 0x0000000000017941 */ /* 0x000fea0003800200 */
.L_x_177:
        /* <DEDUP_REMOVED lines=29> */
.L_x_212:
        /* <DEDUP_REMOVED lines=11> */
.L_x_211:
[----:B------:R-:W-:Y:S05]  /*3530*/  @!P1 BRA `(.L_x_210) ;  /* 0x0000000000349947 */ /* 0x000fea0003800000 */
[----:B------:R-:W0:Y:S01]  /*3540*/  S2UR UR6, SR_CgaCtaId ;  /* 0x00000000000679c3 */ /* 0x000e220000008800 */
[----:B------:R-:W-:Y:S01]  /*3550*/  UMOV UR5, 0x400 ;  /* 0x0000040000057882 */ /* 0x000fe20000000000 */
[----:B------:R-:W-:Y:S02]  /*3560*/  IMAD.MOV R8, RZ, RZ, -R8 ;  /* 0x000000ffff087224 */ /* 0x000fe400078e0a08 */
[----:B--2---:R-:W-:Y:S01]  /*3570*/  IMAD R6, R15, 0x8, R32 ;  /* 0x000000080f067824 */ /* 0x004fe200078e0220 */
[----:B0-----:R-:W-:-:S04]  /*3580*/  ULEA UR5, UR6, UR5, 0x18 ;  /* 0x0000000506057291 */ /* 0x001fc8000f8ec0ff */
[----:B------:R-:W-:-:S12]  /*3590*/  ULEA UR4, UR4, UR5, 0x2 ;  /* 0x0000000504047291 */ /* 0x000fd8000f8e10ff */
.L_x_213:
[----:B-1----:R-:W-:Y:S01]  /*35a0*/  LDS R4, [R6+UR4] ;  /* 0x0000000406047984 */ /* 0x002fe20008000800 */
[----:B------:R-:W-:-:S03]  /*35b0*/  VIADD R8, R8, 0x1 ;  /* 0x0000000108087836 */ /* 0x000fc60000000000 */
[----:B------:R-:W0:Y:S01]  /*35c0*/  LDS R5, [UR4] ;  /* 0x00000004ff057984 */ /* 0x000e220008000800 */
[----:B------:R-:W-:Y:S01]  /*35d0*/  UIADD3 UR4, UPT, UPT, UR4, 0x4, URZ ;  /* 0x0000000404047890 */ /* 0x000fe2000fffe0ff */
[----:B------:R-:W-:Y:S01]  /*35e0*/  ISETP.NE.AND P0, PT, R8, RZ, PT ;  /* 0x000000ff0800720c */ /* 0x000fe20003f05270 */
[----:B0-----:R-:W-:-:S12]  /*35f0*/  FFMA R17, R4, R5, R17 ;  /* 0x0000000504117223 */ /* 0x001fd80000000011 */
[----:B------:R-:W-:Y:S05]  /*3600*/  @P0 BRA `(.L_x_213) ;  /* 0xfffffffc00e40947 */ /* 0x000fea000383ffff */
.L_x_210:
        /* <DEDUP_REMOVED lines=20> */
.L_x_209:
        /* <DEDUP_REMOVED lines=21> */
.L_x_217:
        /* <DEDUP_REMOVED lines=12> */
.L_x_216:
[----:B------:R-:W-:Y:S05]  /*3960*/  @!P1 BRA `(.L_x_215) ;  /* 0x0000000000349947 */ /* 0x000fea0003800000 */
[----:B------:R-:W0:Y:S01]  /*3970*/  S2UR UR6, SR_CgaCtaId ;  /* 0x00000000000679c3 */ /* 0x000e220000008800 */
[----:B------:R-:W-:Y:S01]  /*3980*/  UMOV UR5, 0x400 ;  /* 0x0000040000057882 */ /* 0x000fe20000000000 */
[----:B------:R-:W-:Y:S02]  /*3990*/  IMAD R15, R15, 0x8, R32 ;  /* 0x000000080f0f7824 */ /* 0x000fe400078e0220 */
[----:B------:R-:W-:Y:S01]  /*39a0*/  IMAD.MOV R2, RZ, RZ, -R16 ;  /* 0x000000ffff027224 */ /* 0x000fe200078e0a10 */
[----:B0-----:R-:W-:-:S04]  /*39b0*/  ULEA UR5, UR6, UR5, 0x18 ;  /* 0x0000000506057291 */ /* 0x001fc8000f8ec0ff */
[----:B------:R-:W-:-:S12]  /*39c0*/  ULEA UR4, UR4, UR5, 0x2 ;  /* 0x0000000504047291 */ /* 0x000fd8000f8e10ff */
.L_x_218:
[----:B-1----:R-:W-:Y:S01]  /*39d0*/  LDS R4, [R15+UR4+0x4] ;  /* 0x000004040f047984 */ /* 0x002fe20008000800 */
[----:B------:R-:W-:-:S03]  /*39e0*/  VIADD R2, R2, 0x1 ;  /* 0x0000000102027836 */ /* 0x000fc60000000000 */
[----:B------:R-:W0:Y:S01]  /*39f0*/  LDS R5, [UR4] ;  /* 0x00000004ff057984 */ /* 0x000e220008000800 */
[----:B------:R-:W-:Y:S01]  /*3a00*/  UIADD3 UR4, UPT, UPT, UR4, 0x4, URZ ;  /* 0x0000000404047890 */ /* 0x000fe2000fffe0ff */
[----:B------:R-:W-:Y:S01]  /*3a10*/  ISETP.NE.AND P0, PT, R2, RZ, PT ;  /* 0x000000ff0200720c */ /* 0x000fe20003f05270 */
[----:B0-----:R-:W-:-:S12]  /*3a20*/  FFMA R17, R4, R5, R17 ;  /* 0x0000000504117223 */ /* 0x001fd80000000011 */
[----:B------:R-:W-:Y:S05]  /*3a30*/  @P0 BRA `(.L_x_218) ;  /* 0xfffffffc00e40947 */ /* 0x000fea000383ffff */
.L_x_215:
[----:B-----5:R-:W-:-:S07]  /*3a40*/  FMUL R2, R30, R17 ;  /* 0x000000111e027220 */ /* 0x020fce0000400000 */
.L_x_214:
[----:B------:R-:W-:Y:S05]  /*3a50*/  BSYNC.RECONVERGENT B0 ;  /* 0x0000000000007941 */ /* 0x000fea0003800200 */
.L_x_208:
        /* <DEDUP_REMOVED lines=8> */
.L_x_219:
        /* <DEDUP_REMOVED lines=10> */
.L_x_629:


//--------------------- .text.alma_batch_tiled_f32_2x_tile128 --------------------------
	.section	.text.alma_batch_tiled_f32_2x_tile128,"ax",@progbits
	.align	128
        .global         alma_batch_tiled_f32_2x_tile128
        .type           alma_batch_tiled_f32_2x_tile128,@function
        .size           alma_batch_tiled_f32_2x_tile128,(.L_x_630 - alma_batch_tiled_f32_2x_tile128)
        .other          alma_batch_tiled_f32_2x_tile128,@"STO_CUDA_ENTRY STV_DEFAULT"
alma_batch_tiled_f32_2x_tile128:
.text.alma_batch_tiled_f32_2x_tile128:
        /* <DEDUP_REMOVED lines=58> */
.L_x_226:
        /* <DEDUP_REMOVED lines=10> */
.L_x_225:
[----:B------:R-:W-:Y:S05]  /*0440*/  BSYNC.RECONVERGENT B2 ;  /* 0x0000000000027941 */ /* 0x000fea0003800200 */
.L_x_224:
        /* <DEDUP_REMOVED lines=19> */
.L_x_229:
        /* <DEDUP_REMOVED lines=40> */
.L_x_228:
[----:B------:R-:W-:Y:S05]  /*0800*/  BSYNC.RECONVERGENT B2 ;  /* 0x0000000000027941 */ /* 0x000fea0003800200 */
.L_x_227:
        /* <DEDUP_REMOVED lines=27> */
.L_x_231:
[----:B------:R-:W-:Y:S05]  /*09c0*/  BSYNC.RECONVERGENT B2 ;  /* 0x0000000000027941 */ /* 0x000fea0003800200 */
.L_x_230:
        /* <DEDUP_REMOVED lines=10> */
.L_x_223:
[----:B------:R-:W-:Y:S05]  /*0a70*/  BSYNC.RECONVERGENT B0 ;  /* 0x0000000000007941 */ /* 0x000fea0003800200 */
.L_x_222:
        /* <DEDUP_REMOVED lines=26> */
.L_x_235:
        /* <DEDUP_REMOVED lines=20> */
.L_x_234:
        /* <DEDUP_REMOVED lines=14> */
.L_x_236:
[----:B------:R-:W-:-:S13]  /*0e40*/  ISETP.EQ.AND P1, PT, R12, RZ, PT ;  /* 0x000000ff0c00720c */ /* 0x000fda0003f22270 */
[----:B------:R-:W-:Y:S05]  /*0e50*/  @!P0 BRA P1, `(.L_x_232) ;  /* 0x00000008002c8947 */ /* 0x000fea0000800000 */
.L_x_233:
        /* <DEDUP_REMOVED lines=9> */
.L_x_221:
        /* <DEDUP_REMOVED lines=26> */
.L_x_239:
        /* <DEDUP_REMOVED lines=9> */
.L_x_238:
[----:B------:R-:W-:Y:S05]  /*1120*/  BSYNC.RECONVERGENT B0 ;  /* 0x0000000000007941 */ /* 0x000fea0003800200 */
.L_x_237:
        /* <DEDUP_REMOVED lines=19> */
.L_x_242:
        /* <DEDUP_REMOVED lines=38> */
.L_x_241:
[----:B------:R-:W-:Y:S05]  /*14c0*/  BSYNC.RECONVERGENT B0 ;  /* 0x0000000000007941 */ /* 0x000fea0003800200 */
.L_x_240:
        /* <DEDUP_REMOVED lines=25> */
.L_x_244:
[----:B------:R-:W-:Y:S05]  /*1660*/  BSYNC.RECONVERGENT B0 ;  /* 0x0000000000007941 */ /* 0x000fea0003800200 */
.L_x_243:
        /* <DEDUP_REMOVED lines=10> */
.L_x_232:
[----:B------:R-:W-:Y:S05]  /*1710*/  BSYNC.RECONVERGENT B1 ;  /* 0x0000000000017941 */ /* 0x000fea0003800200 */
.L_x_220:
        /* <DEDUP_REMOVED lines=42> */
.L_x_252:
        /* <DEDUP_REMOVED lines=10> */
.L_x_251:
[----:B------:R-:W-:Y:S05]  /*1a60*/  BSYNC.RECONVERGENT B2 ;  /* 0x0000000000027941 */ /* 0x000fea0003800200 */
.L_x_250:
        /* <DEDUP_REMOVED lines=19> */
.L_x_255:
        /* <DEDUP_REMOVED lines=40> */
.L_x_254:
[----:B------:R-:W-:Y:S05]  /*1e20*/  BSYNC.RECONVERGENT B2 ;  /* 0x0000000000027941 */ /* 0x000fea0003800200 */
.L_x_253:
        /* <DEDUP_REMOVED lines=27> */
.L_x_257:
[----:B------:R-:W-:Y:S05]  /*1fe0*/  BSYNC.RECONVERGENT B2 ;  /* 0x0000000000027941 */ /* 0x000fea0003800200 */
.L_x_256:
        /* <DEDUP_REMOVED lines=10> */
.L_x_249:
[----:B------:R-:W-:Y:S05]  /*2090*/  BSYNC.RECONVERGENT B0 ;  /* 0x0000000000007941 */ /* 0x000fea0003800200 */
.L_x_248:
        /* <DEDUP_REMOVED lines=27> */
.L_x_261:
        /* <DEDUP_REMOVED lines=20> */
.L_x_260:
        /* <DEDUP_REMOVED lines=14> */
.L_x_262:
[----:B------:R-:W-:-:S13]  /*2470*/  ISETP.EQ.AND P1, PT, R2, RZ, PT ;  /* 0x000000ff0200720c */ /* 0x000fda0003f22270 */
[----:B------:R-:W-:Y:S05]  /*2480*/  @!P0 BRA P1, `(.L_x_258) ;  /* 0x0000000c00848947 */ /* 0x000fea0000800000 */
.L_x_259:
        /* <DEDUP_REMOVED lines=9> */
.L_x_247:
        /* <DEDUP_REMOVED lines=24> */
.L_x_265:
        /* <DEDUP_REMOVED lines=10> */
.L_x_264:
[----:B------:R-:W-:Y:S05]  /*2740*/  BSYNC.RECONVERGENT B0 ;  /* 0x0000000000007941 */ /* 0x000fea0003800200 */
.L_x_263:
        /* <DEDUP_REMOVED lines=19> */
.L_x_268:
        /* <DEDUP_REMOVED lines=38> */
.L_x_267:
[----:B------:R-:W-:Y:S05]  /*2ae0*/  BSYNC.RECONVERGENT B0 ;  /* 0x0000000000007941 */ /* 0x000fea0003800200 */
.L_x_266:
        /* <DEDUP_REMOVED lines=25> */
.L_x_270:
[----:B------:R-:W-:Y:S05]  /*2c80*/  BSYNC.RECONVERGENT B0 ;  /* 0x0000000000007941 */ /* 0x000fea0003800200 */
.L_x_269:
        /* <DEDUP_REMOVED lines=11> */
.L_x_246:
        /* <DEDUP_REMOVED lines=20> */
.L_x_274:
        /* <DEDUP_REMOVED lines=16> */
.L_x_273:
[----:B------:R-:W-:-:S07]  /*2f80*/  VIADD R4, R6, 0xffffffff ;  /* 0xffffffff06047836 */ /* 0x000fce0000000000 */
.L_x_272:
[----:B------:R-:W-:Y:S05]  /*2f90*/  BSYNC.RECONVERGENT B0 ;  /* 0x0000000000007941 */ /* 0x000fea0003800200 */
.L_x_271:
        /* <DEDUP_REMOVED lines=10> */
.L_x_275:
        /* <DEDUP_REMOVED lines=38> */
.L_x_258:
[----:B------:R-:W-:Y:S05]  /*32a0*/  BSYNC.RECONVERGENT B1 ;  /* 0x0000000000017941 */ /* 0x000fea0003800200 */
.L_x_245:
        /* <DEDUP_REMOVED lines=29> */
.L_x_280:
        /* <DEDUP_REMOVED lines=11> */
.L_x_279:
[----:B------:R-:W-:Y:S05]  /*3530*/  @!P1 BRA `(.L_x_278) ;  /* 0x0000000000349947 */ /* 0x000fea0003800000 */
[----:B------:R-:W0:Y:S01]  /*3540*/  S2UR UR6, SR_CgaCtaId ;  /* 0x00000000000679c3 */ /* 0x000e220000008800 */
[----:B------:R-:W-:Y:S01]  /*3550*/  UMOV UR5, 0x400 ;  /* 0x0000040000057882 */ /* 0x000fe20000000000 */
[----:B------:R-:W-:Y:S02]  /*3560*/  IMAD.MOV R8, RZ, RZ, -R8 ;  /* 0x000000ffff087224 */ /* 0x000fe400078e0a08 */
[----:B--2---:R-:W-:Y:S01]  /*3570*/  IMAD R6, R15, 0x8, R32 ;  /* 0x000000080f067824 */ /* 0x004fe200078e0220 */
[----:B0-----:R-:W-:-:S04]  /*3580*/  ULEA UR5, UR6, UR5, 0x18 ;  /* 0x0000000506057291 */ /* 0x001fc8000f8ec0ff */
[----:B------:R-:W-:-:S12]  /*3590*/  ULEA UR4, UR4, UR5, 0x2 ;  /* 0x0000000504047291 */ /* 0x000fd8000f8e10ff */
.L_x_281:
[----:B-1----:R-:W-:Y:S01]  /*35a0*/  LDS R4, [R6+UR4] ;  /* 0x0000000406047984 */ /* 0x002fe20008000800 */
[----:B------:R-:W-:-:S03]  /*35b0*/  VIADD R8, R8, 0x1 ;  /* 0x0000000108087836 */ /* 0x000fc60000000000 */
[----:B------:R-:W0:Y:S01]  /*35c0*/  LDS R5, [UR4] ;  /* 0x00000004ff057984 */ /* 0x000e220008000800 */
[----:B------:R-:W-:Y:S01]  /*35d0*/  UIADD3 UR4, UPT, UPT, UR4, 0x4, URZ ;  /* 0x0000000404047890 */ /* 0x000fe2000fffe0ff */
[----:B------:R-:W-:Y:S01]  /*35e0*/  ISETP.NE.AND P0, PT, R8, RZ, PT ;  /* 0x000000ff0800720c */ /* 0x000fe20003f05270 */
[----:B0-----:R-:W-:-:S12]  /*35f0*/  FFMA R17, R4, R5, R17 ;  /* 0x0000000504117223 */ /* 0x001fd80000000011 */
[----:B------:R-:W-:Y:S05]  /*3600*/  @P0 BRA `(.L_x_281) ;  /* 0xfffffffc00e40947 */ /* 0x000fea000383ffff */
.L_x_278:
        /* <DEDUP_REMOVED lines=20> */
.L_x_277:
        /* <DEDUP_REMOVED lines=21> */
.L_x_285:
        /* <DEDUP_REMOVED lines=12> */
.L_x_284:
[----:B------:R-:W-:Y:S05]  /*3960*/  @!P1 BRA `(.L_x_283) ;  /* 0x0000000000349947 */ /* 0x000fea0003800000 */
[----:B------:R-:W0:Y:S01]  /*3970*/  S2UR UR6, SR_CgaCtaId ;  /* 0x00000000000679c3 */ /* 0x000e220000008800 */
[----:B------:R-:W-:Y:S01]  /*3980*/  UMOV UR5, 0x400 ;  /* 0x0000040000057882 */ /* 0x000fe20000000000 */
[----:B------:R-:W-:Y:S02]  /*3990*/  IMAD R15, R15, 0x8, R32 ;  /* 0x000000080f0f7824 */ /* 0x000fe400078e0220 */
[----:B------:R-:W-:Y:S01]  /*39a0*/  IMAD.MOV R2, RZ, RZ, -R16 ;  /* 0x000000ffff027224 */ /* 0x000fe200078e0a10 */
[----:B0-----:R-:W-:-:S04]  /*39b0*/  ULEA UR5, UR6, UR5, 0x18 ;  /* 0x0000000506057291 */ /* 0x001fc8000f8ec0ff */
[----:B------:R-:W-:-:S12]  /*39c0*/  ULEA UR4, UR4, UR5, 0x2 ;  /* 0x0000000504047291 */ /* 0x000fd8000f8e10ff */
.L_x_286:
[----:B-1----:R-:W-:Y:S01]  /*39d0*/  LDS R4, [R15+UR4+0x4] ;  /* 0x000004040f047984 */ /* 0x002fe20008000800 */
[----:B------:R-:W-:-:S03]  /*39e0*/  VIADD R2, R2, 0x1 ;  /* 0x0000000102027836 */ /* 0x000fc60000000000 */
[----:B------:R-:W0:Y:S01]  /*39f0*/  LDS R5, [UR4] ;  /* 0x00000004ff057984 */ /* 0x000e220008000800 */
[----:B------:R-:W-:Y:S01]  /*3a00*/  UIADD3 UR4, UPT, UPT, UR4, 0x4, URZ ;  /* 0x0000000404047890 */ /* 0x000fe2000fffe0ff */
[----:B------:R-:W-:Y:S01]  /*3a10*/  ISETP.NE.AND P0, PT, R2, RZ, PT ;  /* 0x000000ff0200720c */ /* 0x000fe20003f05270 */
[----:B0-----:R-:W-:-:S12]  /*3a20*/  FFMA R17, R4, R5, R17 ;  /* 0x0000000504117223 */ /* 0x001fd80000000011 */
[----:B------:R-:W-:Y:S05]  /*3a30*/  @P0 BRA `(.L_x_286) ;  /* 0xfffffffc00e40947 */ /* 0x000fea000383ffff */
.L_x_283:
[----:B-----5:R-:W-:-:S07]  /*3a40*/  FMUL R2, R30, R17 ;  /* 0x000000111e027220 */ /* 0x020fce0000400000 */
.L_x_282:
[----:B------:R-:W-:Y:S05]  /*3a50*/  BSYNC.RECONVERGENT B0 ;  /* 0x0000000000007941 */ /* 0x000fea0003800200 */
.L_x_276:
        /* <DEDUP_REMOVED lines=8> */
.L_x_287:
        /* <DEDUP_REMOVED lines=10> */
.L_x_630:


//--------------------- .text.alma_batch_tiled_f32_tile512 --------------------------
	.section	.text.alma_batch_tiled_f32_tile512,"ax",@progbits
	.align	128
        .global         alma_batch_tiled_f32_tile512
        .type           alma_batch_tiled_f32_tile512,@function
        .size           alma_batch_tiled_f32_tile512,(.L_x_631 - alma_batch_tiled_f32_tile512)
        .other          alma_batch_tiled_f32_tile512,@"STO_CUDA_ENTRY STV_DEFAULT"
alma_batch_tiled_f32_tile512:
.text.alma_batch_tiled_f32_tile512:
        /* <DEDUP_REMOVED lines=8> */
[----:B------:R-:W0:Y:S01]  /*0080*/  S2R R28, SR_CTAID.X ;  /* 0x00000000001c7919 */ /* 0x000e220000002500 */
[----:B------:R-:W1:Y:S02]  /*0090*/  LDCU UR4, c[0x0][0x3a4] ;  /* 0x00007480ff0477ac */ /* 0x000e640008000800 */
[----:B-1----:R-:W-:Y:S02]  /*00a0*/  IMAD.U32 R0, RZ, RZ, UR4 ;  /* 0x00000004ff007e24 */ /* 0x002fe4000f8e00ff */
[----:B0-----:R-:W-:-:S05]  /*00b0*/  IMAD.SHL.U32 R28, R28, 0x200, RZ ;  /* 0x000002001c1c7824 */ /* 0x001fca00078e00ff */
[----:B------:R-:W-:-:S13]  /*00c0*/  ISETP.GE.AND P0, PT, R28, R0, PT ;  /* 0x000000001c00720c */ /* 0x000fda0003f06270 */
        /* <DEDUP_REMOVED lines=14> */
[----:B----4-:R-:W-:-:S12]  /*01b0*/  IMAD.SHL.U32 R31, R30, 0x4, RZ ;  /* 0x000000041e1f7824 */ /* 0x010fd800078e00ff */
        /* <DEDUP_REMOVED lines=18> */
[----:B------:R-:W-:Y:S02]  /*02e0*/  UMOV UR4, 0x400 ;  /* 0x0000040000047882 */ /* 0x000fe40000000000 */
[----:B------:R-:W-:-:S04]  /*02f0*/  IMAD.WIDE.U32 R4, R2, 0x10, R4 ;  /* 0x0000001002047825 */ /* 0x000fc800078e0004 */
[C---:B------:R-:W-:Y:S01]  /*0300*/  IMAD.SHL.U32 R7, R6.reuse, 0x200, RZ ;  /* 0x0000020006077824 */ /* 0x040fe200078e00ff */
[----:B------:R-:W-:Y:S02]  /*0310*/  LOP3.LUT R6, R6, 0x3, RZ, 0xc0, !PT ;  /* 0x0000000306067812 */ /* 0x000fe400078ec0ff */
[----:B------:R-:W-:Y:S02]  /*0320*/  IADD3 R11, P1, PT, R4, R9, RZ ;  /* 0x00000009040b7210 */ /* 0x000fe40007f3e0ff */
[----:B------:R-:W-:Y:S01]  /*0330*/  LOP3.LUT R7, R7, 0x600, RZ, 0xc0, !PT ;  /* 0x0000060007077812 */ /* 0x000fe200078ec0ff */
[----:B------:R-:W-:Y:S01]  /*0340*/  IMAD.MOV R10, RZ, RZ, -R6 ;  /* 0x000000ffff0a7224 */ /* 0x000fe200078e0a06 */
[----:B-1----:R-:W-:Y:S02]  /*0350*/  IADD3.X R12, PT, PT, R5, UR8, RZ, P1, !PT ;  /* 0x00000008050c7c10 */ /* 0x002fe40008ffe4ff */
[----:B------:R-:W-:Y:S01]  /*0360*/  IADD3 R34, PT, PT, R7, R2, RZ ;  /* 0x0000000207227210 */ /* 0x000fe20007ffe0ff */
[----:B0-----:R-:W-:-:S06]  /*0370*/  ULEA UR4, UR5, UR4, 0x18 ;  /* 0x0000000405047291 */ /* 0x001fcc000f8ec0ff */
[----:B------:R-:W-:-:S07]  /*0380*/  LEA R8, R2, UR4, 0x4 ;  /* 0x0000000402087c11 */ /* 0x000fce000f8e20ff */
.L_x_294:
        /* <DEDUP_REMOVED lines=10> */
.L_x_293:
[----:B------:R-:W-:Y:S05]  /*0430*/  BSYNC.RECONVERGENT B2 ;  /* 0x0000000000027941 */ /* 0x000fea0003800200 */
.L_x_292:
        /* <DEDUP_REMOVED lines=17> */
[----:B------:R-:W-:Y:S02]  /*0550*/  PLOP3.LUT P0, PT, PT, PT, PT, 0x8, 0x80 ;  /* 0x000000000080781c */ /* 0x000fe40003f0e170 */
[----:B------:R-:W-:-:S11]  /*0560*/  IADD3 R36, PT, PT, R35, -0x1800, RZ ;  /* 0xffffe80023247810 */ /* 0x000fd60007ffe0ff */
.L_x_297:
        /* <DEDUP_REMOVED lines=40> */
.L_x_296:
[----:B------:R-:W-:Y:S05]  /*07f0*/  BSYNC.RECONVERGENT B2 ;  /* 0x0000000000027941 */ /* 0x000fea0003800200 */
.L_x_295:
        /* <DEDUP_REMOVED lines=16> */
[----:B------:R-:W-:-:S02]  /*0900*/  IADD3 R20, P1, PT, R38, 0x10000, RZ ;  /* 0x0001000026147810 */ /* 0x000fc40007f3e0ff */
[----:B------:R-:W-:Y:S02]  /*0910*/  PLOP3.LUT P0, PT, PT, PT, PT, 0x8, 0x80 ;  /* 0x000000000080781c */ /* 0x000fe40003f0e170 */
[----:B------:R-:W-:Y:S01]  /*0920*/  IADD3 R34, PT, PT, R34, 0x1000, RZ ;  /* 0x0000100022227810 */ /* 0x000fe20007ffe0ff */
[----:B------:R-:W-:Y:S02]  /*0930*/  IMAD.X R21, RZ, RZ, R39, P1 ;  /* 0x000000ffff157224 */ /* 0x000fe400008e0627 */
[----:B0-----:R-:W-:Y:S02]  /*0940*/  IMAD.MOV.U32 R38, RZ, RZ, R20 ;  /* 0x000000ffff267224 */ /* 0x001fe400078e0014 */
[----:B------:R-:W-:Y:S01]  /*0950*/  IMAD.MOV.U32 R39, RZ, RZ, R21 ;  /* 0x000000ffff277224 */ /* 0x000fe200078e0015 */
[----:B----4-:R-:W-:Y:S04]  /*0960*/  STS.128 [R33+0x4000], R4 ;  /* 0x0040000421007388 */ /* 0x010fe80000000c00 */
[----:B------:R-:W-:Y:S04]  /*0970*/  STS.128 [R33+0x6000], R8 ;  /* 0x0060000821007388 */ /* 0x000fe80000000c00 */
[----:B--2---:R-:W-:Y:S04]  /*0980*/  STS.128 [R33+0x8000], R12 ;  /* 0x0080000c21007388 */ /* 0x004fe80000000c00 */
[----:B---3--:R0:W-:Y:S02]  /*0990*/  STS.128 [R33+0xa000], R16 ;  /* 0x00a0001021007388 */ /* 0x0081e40000000c00 */
[----:B0-----:R-:W-:-:S07]  /*09a0*/  VIADD R33, R33, 0x10000 ;  /* 0x0001000021217836 */ /* 0x001fce0000000000 */
.L_x_299:
[----:B------:R-:W-:Y:S05]  /*09b0*/  BSYNC.RECONVERGENT B2 ;  /* 0x0000000000027941 */ /* 0x000fea0003800200 */
.L_x_298:
        /* <DEDUP_REMOVED lines=10> */
.L_x_291:
[----:B------:R-:W-:Y:S05]  /*0a60*/  BSYNC.RECONVERGENT B0 ;  /* 0x0000000000007941 */ /* 0x000fea0003800200 */
.L_x_290:
        /* <DEDUP_REMOVED lines=21> */
[----:B-1----:R-:W-:Y:S01]  /*0bc0*/  IMAD.MOV R4, RZ, RZ, -R12 ;  /* 0x000000ffff047224 */ /* 0x002fe200078e0a0c */
[----:B------:R-:W-:-:S04]  /*0bd0*/  PLOP3.LUT P0, PT, PT, PT, PT, 0x80, 0x8 ;  /* 0x000000000008781c */ /* 0x000fc80003f0f070 */
[----:B------:R-:W-:-:S13]  /*0be0*/  ISETP.GT.AND P1, PT, R4, 0x3, PT ;  /* 0x000000030400780c */ /* 0x000fda0003f24270 */
[----:B------:R-:W-:Y:S05]  /*0bf0*/  @!P1 BRA `(.L_x_302) ;  /* 0x0000000000549947 */ /* 0x000fea0003800000 */
[----:B------:R-:W-:-:S13]  /*0c00*/  PLOP3.LUT P0, PT, PT, PT, PT, 0x8, 0x80 ;  /* 0x000000000080781c */ /* 0x000fda0003f0e170 */
.L_x_303:
[C---:B------:R-:W-:Y:S01]  /*0c10*/  IADD3 R7, PT, PT, R15.reuse, 0x1, RZ ;  /* 0x000000010f077810 */ /* 0x040fe20007ffe0ff */
        /* <DEDUP_REMOVED lines=19> */
.L_x_302:
[----:B------:R-:W-:-:S05]  /*0d50*/  IMAD.MOV R4, RZ, RZ, -R12 ;  /* 0x000000ffff047224 */ /* 0x000fca00078e0a0c */
        /* <DEDUP_REMOVED lines=8> */
[----:B------:R-:W-:Y:S01]  /*0de0*/  VIADD R15, R15, 0x2 ;  /* 0x000000020f0f7836 */ /* 0x000fe20000000000 */
[----:B------:R-:W-:Y:S01]  /*0df0*/  IADD3 R12, PT, PT, R12, 0x2, RZ ;  /* 0x000000020c0c7810 */ /* 0x000fe20007ffe0ff */
[----:B--2---:R-:W-:Y:S04]  /*0e00*/  STS [R13], R4 ;  /* 0x000000040d007388 */ /* 0x004fe80000000800 */
[----:B---3--:R0:W-:Y:S02]  /*0e10*/  STS [R13+0x4], R6 ;  /* 0x000004060d007388 */ /* 0x0081e40000000800 */
[----:B0-----:R-:W-:-:S07]  /*0e20*/  VIADD R13, R13, 0x8 ;  /* 0x000000080d0d7836 */ /* 0x001fce0000000000 */
.L_x_304:
[----:B------:R-:W-:-:S13]  /*0e30*/  ISETP.EQ.AND P1, PT, R12, RZ, PT ;  /* 0x000000ff0c00720c */ /* 0x000fda0003f22270 */
[----:B------:R-:W-:Y:S05]  /*0e40*/  @!P0 BRA P1, `(.L_x_300) ;  /* 0x00000008002c8947 */ /* 0x000fea0000800000 */
.L_x_301:
        /* <DEDUP_REMOVED lines=9> */
.L_x_289:
[----:B------:R-:W0:Y:S02]  /*0ee0*/  S2R R2, SR_TID.X ;  /* 0x0000000000027919 */ /* 0x000e240000002100 */
[----:B0-----:R-:W-:-:S13]  /*0ef0*/  ISETP.GE.AND P0, PT, R2, R30, PT ;  /* 0x0000001e0200720c */ /* 0x001fda0003f06270 */
[----:B------:R-:W-:Y:S05]  /*0f00*/  @P0 BRA `(.L_x_300) ;  /* 0x0000000400fc0947 */ /* 0x000fea0003800000 */
[----:B------:R-:W-:Y:S01]  /*0f10*/  IMAD.MOV.U32 R7, RZ, RZ, R2 ;  /* 0x000000ffff077224 */ /* 0x000fe200078e0002 */
[----:B------:R-:W-:Y:S04]  /*0f20*/  BSSY.RECONVERGENT B0, `(.L_x_305) ;  /* 0x000001f000007945 */ /* 0x000fe80003800200 */
[----:B------:R-:W-:-:S05]  /*0f30*/  LOP3.LUT R5, RZ, R7, RZ, 0x33, !PT ;  /* 0x00000007ff057212 */ /* 0x000fca00078e33ff */
        /* <DEDUP_REMOVED lines=9> */
[----:B------:R-:W-:-:S03]  /*0fd0*/  UMOV UR4, 0x400 ;  /* 0x0000040000047882 */ /* 0x000fc60000000000 */
[----:B------:R-:W-:Y:S01]  /*0fe0*/  SHF.L.U32 R8, R6, 0x9, RZ ;  /* 0x0000000906087819 */ /* 0x000fe200000006ff */
[----:B------:R-:W-:Y:S01]  /*0ff0*/  IMAD.WIDE R4, R32, 0x4, R4 ;  /* 0x0000000420047825 */ /* 0x000fe200078e0204 */
[----:B------:R-:W-:Y:S02]  /*1000*/  LOP3.LUT R6, R6, 0x3, RZ, 0xc0, !PT ;  /* 0x0000000306067812 */ /* 0x000fe400078ec0ff */
[----:B------:R-:W-:Y:S02]  /*1010*/  LOP3.LUT R8, R8, 0x600, RZ, 0xc0, !PT ;  /* 0x0000060008087812 */ /* 0x000fe400078ec0ff */
[----:B------:R-:W-:Y:S01]  /*1020*/  IADD3 R4, P1, PT, R4, R9, RZ ;  /* 0x0000000904047210 */ /* 0x000fe20007f3e0ff */
[----:B------:R-:W-:-:S03]  /*1030*/  IMAD.MOV R6, RZ, RZ, -R6 ;  /* 0x000000ffff067224 */ /* 0x000fc600078e0a06 */
[----:B-1----:R-:W-:Y:S01]  /*1040*/  IADD3.X R11, PT, PT, R5, UR8, RZ, P1, !PT ;  /* 0x00000008050b7c10 */ /* 0x002fe20008ffe4ff */
[----:B0-----:R-:W-:-:S06]  /*1050*/  ULEA UR4, UR5, UR4, 0x18 ;  /* 0x0000000405047291 */ /* 0x001fcc000f8ec0ff */
[C---:B------:R-:W-:Y:S01]  /*1060*/  LEA R10, R7.reuse, UR4, 0x2 ;  /* 0x00000004070a7c11 */ /* 0x040fe2000f8e10ff */
[----:B------:R-:W-:-:S07]  /*1070*/  IMAD.IADD R7, R7, 0x1, R8 ;  /* 0x0000000107077824 */ /* 0x000fce00078e0208 */
.L_x_307:
        /* <DEDUP_REMOVED lines=9> */
.L_x_306:
[----:B------:R-:W-:Y:S05]  /*1110*/  BSYNC.RECONVERGENT B0 ;  /* 0x0000000000007941 */ /* 0x000fea0003800200 */
.L_x_305:
[----:B------:R-:W-:Y:S05]  /*1120*/  @!P0 BRA `(.L_x_300) ;  /* 0x0000000400748947 */ /* 0x000fea0003800000 */
[----:B------:R-:W0:Y:S01]  /*1130*/  S2UR UR5, SR_CgaCtaId ;  /* 0x00000000000579c3 */ /* 0x000e220000008800 */
[----:B------:R-:W-:Y:S01]  /*1140*/  IMAD.WIDE.U32 R4, R7, 0x4, RZ ;  /* 0x0000000407047825 */ /* 0x000fe200078e00ff */
[----:B------:R-:W1:Y:S01]  /*1150*/  LDCU UR8, c[0x0][0x38c] ;  /* 0x00007180ff0877ac */ /* 0x000e620008000800 */
[----:B------:R-:W-:Y:S02]  /*1160*/  BSSY.RECONVERGENT B0, `(.L_x_308) ;  /* 0x0000035000007945 */ /* 0x000fe40003800200 */
[----:B------:R-:W-:Y:S01]  /*1170*/  IMAD.IADD R6, R30, 0x1, -R7 ;  /* 0x000000011e067824 */ /* 0x000fe200078e0a07 */
[----:B------:R-:W-:Y:S01]  /*1180*/  UMOV UR4, 0x400 ;  /* 0x0000040000047882 */ /* 0x000fe20000000000 */
[----:B------:R-:W-:-:S03]  /*1190*/  IMAD.WIDE R4, R32, 0x4, R4 ;  /* 0x0000000420047825 */ /* 0x000fc600078e0204 */
        /* <DEDUP_REMOVED lines=11> */
.L_x_310:
        /* <DEDUP_REMOVED lines=38> */
.L_x_309:
[----:B------:R-:W-:Y:S05]  /*14b0*/  BSYNC.RECONVERGENT B0 ;  /* 0x0000000000007941 */ /* 0x000fea0003800200 */
.L_x_308:
        /* <DEDUP_REMOVED lines=24> */
[----:B0-----:R-:W-:-:S07]  /*1640*/  IADD3 R6, PT, PT, R6, 0x4000, RZ ;  /* 0x0000400006067810 */ /* 0x001fce0007ffe0ff */
.L_x_312:
[----:B------:R-:W-:Y:S05]  /*1650*/  BSYNC.RECONVERGENT B0 ;  /* 0x0000000000007941 */ /* 0x000fea0003800200 */
.L_x_311:
        /* <DEDUP_REMOVED lines=10> */
.L_x_300:
[----:B------:R-:W-:Y:S05]  /*1700*/  BSYNC.RECONVERGENT B1 ;  /* 0x0000000000017941 */ /* 0x000fea0003800200 */
.L_x_288:
[C---:B------:R-:W-:Y:S01]  /*1710*/  VIADD R5, R28.reuse, 0x200 ;  /* 0x000002001c057836 */ /* 0x040fe20000000000 */
[----:B------:R-:W-:Y:S01]  /*1720*/  IADD3 R33, PT, PT, R28, 0x1, -R30 ;  /* 0x000000011c217810 */ /* 0x000fe20007ffe81e */
[----:B------:R-:W-:Y:S01]  /*1730*/  VIADD R32, R31, 0xf ;  /* 0x0000000f1f207836 */ /* 0x000fe20000000000 */
[----:B------:R-:W-:Y:S01]  /*1740*/  BAR.SYNC.DEFER_BLOCKING 0x0 ;  /* 0x0000000000007b1d */ /* 0x000fe20000010000 */
[----:B------:R-:W-:Y:S01]  /*1750*/  VIADD R31, R30, 0x1ff ;  /* 0x000001ff1e1f7836 */ /* 0x000fe20000000000 */
[----:B------:R-:W-:Y:S02]  /*1760*/  ISETP.GT.AND P0, PT, R5, R0, PT ;  /* 0x000000000500720c */ /* 0x000fe40003f04270 */
[----:B------:R-:W-:Y:S02]  /*1770*/  LOP3.LUT R32, R32, 0xfffffff0, RZ, 0xc0, !PT ;  /* 0xfffffff020207812 */ /* 0x000fe400078ec0ff */
[----:B------:R-:W-:Y:S01]  /*1780*/  ISETP.LT.OR P0, PT, R33, RZ, P0 ;  /* 0x000000ff2100720c */ /* 0x000fe20000701670 */
[----:B------:R-:W-:-:S12]  /*1790*/  BSSY.RECONVERGENT B1, `(.L_x_313) ;  /* 0x00001b0000017945 */ /* 0x000fd80003800200 */
[----:B------:R-:W-:Y:S05]  /*17a0*/  @P0 BRA `(.L_x_314) ;  /* 0x0000001400600947 */ /* 0x000fea0003800000 */
[----:B------:R-:W1:Y:S02]  /*17b0*/  LDC R8, c[0x0][0x380] ;  /* 0x0000e000ff087b82 */ /* 0x000e640000000800 */
[----:B-1----:R-:W-:-:S05]  /*17c0*/  IMAD.U32 R4, R33, 0x4, R8 ;  /* 0x0000000421047824 */ /* 0x002fca00078e0008 */
[----:B------:R-:W-:-:S13]  /*17d0*/  LOP3.LUT P0, RZ, R4, 0xf, RZ, 0xc0, !PT ;  /* 0x0000000f04ff7812 */ /* 0x000fda000780c0ff */
[----:B------:R-:W-:Y:S05]  /*17e0*/  @P0 BRA `(.L_x_315) ;  /* 0x0000000c00480947 */ /* 0x000fea0003800000 */
[----:B------:R-:W-:Y:S01]  /*17f0*/  SHF.R.S32.HI R36, RZ, 0x2, R31 ;  /* 0x00000002ff247819 */ /* 0x000fe2000001141f */
[----:B------:R-:W-:Y:S03]  /*1800*/  BSSY.RECONVERGENT B0, `(.L_x_316) ;  /* 0x0000088000007945 */ /* 0x000fe60003800200 */
[----:B------:R-:W-:-:S13]  /*1810*/  ISETP.GE.AND P0, PT, R2, R36, PT ;  /* 0x000000240200720c */ /* 0x000fda0003f06270 */
[----:B------:R-:W-:Y:S05]  /*1820*/  @P0 BRA `(.L_x_317) ;  /* 0x0000000800140947 */ /* 0x000fea0003800000 */
[----:B------:R-:W-:Y:S01]  /*1830*/  LOP3.LUT R5, RZ, R2, RZ, 0x33, !PT ;  /* 0x00000002ff057212 */ /* 0x000fe200078e33ff */
[----:B------:R-:W-:Y:S01]  /*1840*/  BSSY.RECONVERGENT B2, `(.L_x_318) ;  /* 0x0000021000027945 */ /* 0x000fe20003800200 */
[----:B------:R-:W-:-:S03]  /*1850*/  IMAD.MOV.U32 R35, RZ, RZ, R2 ;  /* 0x000000ffff237224 */ /* 0x000fc600078e0002 */
[----:B0-----:R-:W-:-:S05]  /*1860*/  IMAD.IADD R6, R5, 0x1, R36 ;  /* 0x0000000105067824 */ /* 0x001fca00078e0224 */
        /* <DEDUP_REMOVED lines=11> */
[----:B------:R-:W-:Y:S02]  /*1920*/  IADD3 R11, P1, PT, R4, R8, RZ ;  /* 0x00000008040b7210 */ /* 0x000fe40007f3e0ff */
[----:B------:R-:W-:Y:S02]  /*1930*/  LOP3.LUT R6, R6, 0x3, RZ, 0xc0, !PT ;  /* 0x0000000306067812 */ /* 0x000fe400078ec0ff */
[----:B------:R-:W-:Y:S02]  /*1940*/  LEA R4, R2, R32, 0x4 ;  /* 0x0000002002047211 */ /* 0x000fe400078e20ff */
[----:B------:R-:W-:Y:S01]  /*1950*/  LOP3.LUT R7, R7, 0x600, RZ, 0xc0, !PT ;  /* 0x0000060007077812 */ /* 0x000fe200078ec0ff */
[----:B------:R-:W-:Y:S01]  /*1960*/  IMAD.MOV R10, RZ, RZ, -R6 ;  /* 0x000000ffff0a7224 */ /* 0x000fe200078e0a06 */
[----:B-1----:R-:W-:Y:S01]  /*1970*/  IADD3.X R12, PT, PT, R5, UR8, RZ, P1, !PT ;  /* 0x00000008050c7c10 */ /* 0x002fe20008ffe4ff */
[----:B0-----:R-:W-:-:S02]  /*1980*/  ULEA UR4, UR5, UR4, 0x18 ;  /* 0x0000000405047291 */ /* 0x001fc4000f8ec0ff */
[----:B------:R-:W-:-:S04]  /*1990*/  IMAD.IADD R35, R7, 0x1, R2 ;  /* 0x0000000107237824 */ /* 0x000fc800078e0202 */
[----:B------:R-:W-:-:S07]  /*19a0*/  VIADD R9, R4, UR4 ;  /* 0x0000000404097c36 */ /* 0x000fce0008000000 */
.L_x_320:
        /* <DEDUP_REMOVED lines=8> */
[----:B0-----:R-:W-:-:S09]  /*1a30*/  IADD3 R9, PT, PT, R9, 0x2000, RZ ;  /* 0x0000200009097810 */ /* 0x001fd20007ffe0ff */
[----:B------:R-:W-:Y:S05]  /*1a40*/  @P1 BRA `(.L_x_320) ;  /* 0xfffffffc00d81947 */ /* 0x000fea000383ffff */
.L_x_319:
[----:B------:R-:W-:Y:S05]  /*1a50*/  BSYNC.RECONVERGENT B2 ;  /* 0x0000000000027941 */ /* 0x000fea0003800200 */
.L_x_318:
        /* <DEDUP_REMOVED lines=19> */
.L_x_323:
        /* <DEDUP_REMOVED lines=29> */
[----:B------:R-:W-:Y:S01]  /*1d60*/  STS.128 [R34+0xc000], R20 ;  /* 0x00c0001422007388 */ /* 0x000fe20000000c00 */
[----:B-1----:R-:W-:-:S03]  /*1d70*/  IADD3 R16, P2, PT, R38, 0x20000, RZ ;  /* 0x0002000026107810 */ /* 0x002fc60007f5e0ff */
[----:B------:R-:W-:Y:S02]  /*1d80*/  STS.128 [R34+0xe000], R24 ;  /* 0x00e0001822007388 */ /* 0x000fe40000000c00 */
[----:B------:R-:W-:Y:S02]  /*1d90*/  IMAD.X R17, RZ, RZ, R39, P2 ;  /* 0x000000ffff117224 */ /* 0x000fe400010e0627 */
[----:B0-----:R-:W-:-:S03]  /*1da0*/  IMAD.MOV.U32 R38, RZ, RZ, R16 ;  /* 0x000000ffff267224 */ /* 0x001fc600078e0010 */
[----:B------:R-:W-:Y:S01]  /*1db0*/  MOV R39, R17 ;  /* 0x0000001100277202 */ /* 0x000fe20000000f00 */
[----:B---3--:R-:W-:Y:S04]  /*1dc0*/  STS.128 [R34+0x16000], R4 ;  /* 0x0160000422007388 */ /* 0x008fe80000000c00 */
[----:B----4-:R-:W-:Y:S04]  /*1dd0*/  STS.128 [R34+0x18000], R8 ;  /* 0x0180000822007388 */ /* 0x010fe80000000c00 */
[----:B--2---:R0:W-:Y:S02]  /*1de0*/  STS.128 [R34+0x1a000], R12 ;  /* 0x01a0000c22007388 */ /* 0x0041e40000000c00 */
[----:B0-----:R-:W-:Y:S01]  /*1df0*/  VIADD R34, R34, 0x20000 ;  /* 0x0002000022227836 */ /* 0x001fe20000000000 */
[----:B------:R-:W-:Y:S06]  /*1e00*/  @!P1 BRA `(.L_x_323) ;  /* 0xfffffffc00609947 */ /* 0x000fec000383ffff */
.L_x_322:
[----:B------:R-:W-:Y:S05]  /*1e10*/  BSYNC.RECONVERGENT B2 ;  /* 0x0000000000027941 */ /* 0x000fea0003800200 */
.L_x_321:
        /* <DEDUP_REMOVED lines=16> */
[----:B------:R-:W-:Y:S01]  /*1f20*/  PLOP3.LUT P0, PT, PT, PT, PT, 0x8, 0x80 ;  /* 0x000000000080781c */ /* 0x000fe20003f0e170 */
[----:B------:R-:W-:-:S02]  /*1f30*/  VIADD R35, R35, 0x1000 ;  /* 0x0000100023237836 */ /* 0x000fc40000000000 */
        /* <DEDUP_REMOVED lines=9> */
.L_x_325:
[----:B------:R-:W-:Y:S05]  /*1fd0*/  BSYNC.RECONVERGENT B2 ;  /* 0x0000000000027941 */ /* 0x000fea0003800200 */
.L_x_324:
        /* <DEDUP_REMOVED lines=10> */
.L_x_317:
[----:B------:R-:W-:Y:S05]  /*2080*/  BSYNC.RECONVERGENT B0 ;  /* 0x0000000000007941 */ /* 0x000fea0003800200 */
.L_x_316:
[----:B-1----:R-:W-:-:S04]  /*2090*/  LOP3.LUT P0, R8, R31, 0x3, RZ, 0xc0, !PT ;  /* 0x000000031f087812 */ /* 0x002fc8000780c0ff */
[----:B------:R-:W-:-:S13]  /*20a0*/  ISETP.NE.OR P0, PT, R2, RZ, !P0 ;  /* 0x000000ff0200720c */ /* 0x000fda0004705670 */
[----:B------:R-:W-:Y:S05]  /*20b0*/  @P0 BRA `(.L_x_326) ;  /* 0x0000001000740947 */ /* 0x000fea0003800000 */
[----:B------:R-:W1:Y:S01]  /*20c0*/  LDC.64 R4, c[0x0][0x380] ;  /* 0x0000e000ff047b82 */ /* 0x000e620000000a00 */
[----:B------:R-:W-:Y:S01]  /*20d0*/  LOP3.LUT R15, R31, 0xfffffffc, RZ, 0xc0, !PT ;  /* 0xfffffffc1f0f7812 */ /* 0x000fe200078ec0ff */
[----:B-1----:R-:W-:-:S04]  /*20e0*/  IMAD.WIDE.U32 R4, R33, 0x4, R4 ;  /* 0x0000000421047825 */ /* 0x002fc800078e0004 */
[----:B0-----:R-:W-:-:S06]  /*20f0*/  IMAD.WIDE R6, R15, 0x4, R4 ;  /* 0x000000040f067825 */ /* 0x001fcc00078e0204 */
        /* <DEDUP_REMOVED lines=12> */
[----:B------:R-:W-:Y:S01]  /*21c0*/  VIADD R15, R15, 0x1 ;  /* 0x000000010f0f7836 */ /* 0x000fe20000000000 */
[----:B------:R-:W-:-:S11]  /*21d0*/  IADD3 R14, PT, PT, R31, 0x4, RZ ;  /* 0x000000041f0e7810 */ /* 0x000fd60007ffe0ff */
[----:B------:R-:W-:Y:S05]  /*21e0*/  @P0 BRA `(.L_x_327) ;  /* 0x0000000000a40947 */ /* 0x000fea0003800000 */
[----:B--2---:R-:W-:Y:S01]  /*21f0*/  IMAD.MOV R6, RZ, RZ, -R2 ;  /* 0x000000ffff067224 */ /* 0x004fe200078e0a02 */
[----:B------:R-:W-:-:S04]  /*2200*/  PLOP3.LUT P0, PT, PT, PT, PT, 0x80, 0x8 ;  /* 0x000000000008781c */ /* 0x000fc80003f0f070 */
[----:B------:R-:W-:-:S13]  /*2210*/  ISETP.GT.AND P1, PT, R6, 0x3, PT ;  /* 0x000000030600780c */ /* 0x000fda0003f24270 */
[----:B------:R-:W-:Y:S05]  /*2220*/  @!P1 BRA `(.L_x_328) ;  /* 0x0000000000549947 */ /* 0x000fea0003800000 */
[----:B------:R-:W-:-:S13]  /*2230*/  PLOP3.LUT P0, PT, PT, PT, PT, 0x8, 0x80 ;  /* 0x000000000080781c */ /* 0x000fda0003f0e170 */
.L_x_329:
        /* <DEDUP_REMOVED lines=18> */
[----:B0-----:R-:W-:Y:S01]  /*2360*/  IADD3 R14, PT, PT, R14, 0x10, RZ ;  /* 0x000000100e0e7810 */ /* 0x001fe20007ffe0ff */
[----:B------:R-:W-:Y:S06]  /*2370*/  @!P1 BRA `(.L_x_329) ;  /* 0xfffffffc00b09947 */ /* 0x000fec000383ffff */
.L_x_328:
        /* <DEDUP_REMOVED lines=14> */
.L_x_330:
[----:B------:R-:W-:-:S13]  /*2460*/  ISETP.EQ.AND P1, PT, R2, RZ, PT ;  /* 0x000000ff0200720c */ /* 0x000fda0003f22270 */
[----:B------:R-:W-:Y:S05]  /*2470*/  @!P0 BRA P1, `(.L_x_326) ;  /* 0x0000000c00848947 */ /* 0x000fea0000800000 */
.L_x_327:
        /* <DEDUP_REMOVED lines=9> */
.L_x_315:
[----:B------:R-:W-:-:S13]  /*2510*/  ISETP.GE.AND P0, PT, R2, R31, PT ;  /* 0x0000001f0200720c */ /* 0x000fda0003f06270 */
[----:B------:R-:W-:Y:S05]  /*2520*/  @P0 BRA `(.L_x_326) ;  /* 0x0000000c00580947 */ /* 0x000fea0003800000 */
[----:B0-----:R-:W-:Y:S01]  /*2530*/  IADD3 R6, PT, PT, R30, 0x1fe, -R2 ;  /* 0x000001fe1e067810 */ /* 0x001fe20007ffe802 */
        /* <DEDUP_REMOVED lines=21> */
.L_x_333:
[----:B------:R-:W-:Y:S02]  /*2690*/  IMAD.MOV.U32 R5, RZ, RZ, R10 ;  /* 0x000000ffff057224 */ /* 0x000fe400078e000a */
[----:B------:R-:W-:-:S05]  /*26a0*/  IMAD.MOV.U32 R4, RZ, RZ, R9 ;  /* 0x000000ffff047224 */ /* 0x000fca00078e0009 */
[----:B------:R-:W2:Y:S01]  /*26b0*/  LDG.E R5, desc[UR6][R4.64] ;  /* 0x0000000604057981 */ /* 0x000ea2000c1e1900 */
[----:B------:R-:W-:Y:S02]  /*26c0*/  IADD3 R7, PT, PT, R7, 0x1, RZ ;  /* 0x0000000107077810 */ /* 0x000fe40007ffe0ff */
[----:B------:R-:W-:Y:S02]  /*26d0*/  IADD3 R9, P2, PT, R9, 0x800, RZ ;  /* 0x0000080009097810 */ /* 0x000fe40007f5e0ff */
[----:B------:R-:W-:-:S03]  /*26e0*/  ISETP.NE.AND P1, PT, R7, RZ, PT ;  /* 0x000000ff0700720c */ /* 0x000fc60003f25270 */
[----:B------:R-:W-:Y:S01]  /*26f0*/  IMAD.X R10, RZ, RZ, R10, P2 ;  /* 0x000000ffff0a7224 */ /* 0x000fe200010e060a */
[----:B--2---:R0:W-:Y:S02]  /*2700*/  STS [R6], R5 ;  /* 0x0000000506007388 */ /* 0x0041e40000000800 */
[----:B0-----:R-:W-:-:S07]  /*2710*/  VIADD R6, R6, 0x800 ;  /* 0x0000080006067836 */ /* 0x001fce0000000000 */
[----:B------:R-:W-:Y:S05]  /*2720*/  @P1 BRA `(.L_x_333) ;  /* 0xfffffffc00d81947 */ /* 0x000fea000383ffff */
.L_x_332:
[----:B------:R-:W-:Y:S05]  /*2730*/  BSYNC.RECONVERGENT B0 ;  /* 0x0000000000007941 */ /* 0x000fea0003800200 */
.L_x_331:
        /* <DEDUP_REMOVED lines=19> */
.L_x_336:
        /* <DEDUP_REMOVED lines=36> */
[----:B0-----:R-:W-:Y:S01]  /*2ab0*/  IADD3 R6, PT, PT, R6, 0x8000, RZ ;  /* 0x0000800006067810 */ /* 0x001fe20007ffe0ff */
[----:B------:R-:W-:Y:S06]  /*2ac0*/  @!P1 BRA `(.L_x_336) ;  /* 0xfffffffc00689947 */ /* 0x000fec000383ffff */
.L_x_335:
[----:B------:R-:W-:Y:S05]  /*2ad0*/  BSYNC.RECONVERGENT B0 ;  /* 0x0000000000007941 */ /* 0x000fea0003800200 */
.L_x_334:
        /* <DEDUP_REMOVED lines=25> */
.L_x_338:
[----:B------:R-:W-:Y:S05]  /*2c70*/  BSYNC.RECONVERGENT B0 ;  /* 0x0000000000007941 */ /* 0x000fea0003800200 */
.L_x_337:
        /* <DEDUP_REMOVED lines=11> */
.L_x_314:
[----:B------:R-:W-:-:S13]  /*2d30*/  ISETP.GE.AND P0, PT, R2, R31, PT ;  /* 0x0000001f0200720c */ /* 0x000fda0003f06270 */
[----:B------:R-:W-:Y:S05]  /*2d40*/  @P0 BRA `(.L_x_326) ;  /* 0x0000000400500947 */ /* 0x000fea0003800000 */
[----:B0-----:R-:W-:Y:S01]  /*2d50*/  IMAD.MOV.U32 R13, RZ, RZ, R2 ;  /* 0x000000ffff0d7224 */ /* 0x001fe200078e0002 */
[----:B------:R-:W-:Y:S04]  /*2d60*/  BSSY.RECONVERGENT B0, `(.L_x_339) ;  /* 0x0000022000007945 */ /* 0x000fe80003800200 */
[----:B------:R-:W-:-:S04]  /*2d70*/  IADD3 R11, PT, PT, R30, 0x1fe, -R13 ;  /* 0x000001fe1e0b7810 */ /* 0x000fc80007ffe80d */
[----:B------:R-:W-:-:S04]  /*2d80*/  LOP3.LUT R2, R11, 0x600, RZ, 0xc0, !PT ;  /* 0x000006000b027812 */ /* 0x000fc800078ec0ff */
[----:B------:R-:W-:-:S13]  /*2d90*/  ISETP.NE.AND P0, PT, R2, 0x600, PT ;  /* 0x000006000200780c */ /* 0x000fda0003f05270 */
[----:B------:R-:W-:Y:S05]  /*2da0*/  @!P0 BRA `(.L_x_340) ;  /* 0x0000000000748947 */ /* 0x000fea0003800000 */
[----:B------:R-:W0:Y:S01]  /*2db0*/  S2UR UR5, SR_CgaCtaId ;  /* 0x00000000000579c3 */ /* 0x000e220000008800 */
[----:B------:R-:W-:Y:S01]  /*2dc0*/  LEA.HI R2, R11, 0x1, RZ, 0x17 ;  /* 0x000000010b027811 */ /* 0x000fe200078fb8ff */
[----:B------:R-:W-:Y:S01]  /*2dd0*/  UMOV UR4, 0x400 ;  /* 0x0000040000047882 */ /* 0x000fe20000000000 */
[C---:B------:R-:W-:Y:S01]  /*2de0*/  IMAD R0, R13.reuse, 0x4, R32 ;  /* 0x000000040d007824 */ /* 0x040fe200078e0220 */
[----:B------:R-:W-:Y:S01]  /*2df0*/  BSSY.RECONVERGENT B2, `(.L_x_341) ;  /* 0x0000017000027945 */ /* 0x000fe20003800200 */
[----:B------:R-:W-:Y:S01]  /*2e00*/  LOP3.LUT R2, R2, 0x3, RZ, 0xc0, !PT ;  /* 0x0000000302027812 */ /* 0x000fe200078ec0ff */
[----:B------:R-:W-:Y:S01]  /*2e10*/  VIADD R6, R13, 0x1 ;  /* 0x000000010d067836 */ /* 0x000fe20000000000 */
[----:B------:R-:W-:Y:S01]  /*2e20*/  IADD3 R13, PT, PT, -R30, R13, R28 ;  /* 0x0000000d1e0d7210 */ /* 0x000fe20007ffe11c */
[----:B------:R-:W2:Y:S02]  /*2e30*/  LDC R10, c[0x0][0x3a4] ;  /* 0x0000e900ff0a7b82 */ /* 0x000ea40000000800 */
[----:B------:R-:W-:Y:S01]  /*2e40*/  IMAD.MOV R2, RZ, RZ, -R2 ;  /* 0x000000ffff027224 */ /* 0x000fe200078e0a02 */
[----:B0-----:R-:W-:-:S06]  /*2e50*/  ULEA UR4, UR5, UR4, 0x18 ;  /* 0x0000000405047291 */ /* 0x001fcc000f8ec0ff */
[----:B-1----:R-:W-:-:S07]  /*2e60*/  IADD3 R7, PT, PT, R0, UR4, RZ ;  /* 0x0000000400077c10 */ /* 0x002fce000fffe0ff */
.L_x_342:
[----:B------:R-:W-:Y:S02]  /*2e70*/  VIADD R9, R13, 0x1 ;  /* 0x000000010d097836 */ /* 0x000fe40000000000 */
[----:B--2---:R-:W-:Y:S02]  /*2e80*/  IMAD.MOV.U32 R0, RZ, RZ, R10 ;  /* 0x000000ffff007224 */ /* 0x004fe400078e000a */
[----:B------:R-:W-:-:S03]  /*2e90*/  IMAD.MOV.U32 R8, RZ, RZ, RZ ;  /* 0x000000ffff087224 */ /* 0x000fc600078e00ff */
[----:B------:R-:W-:-:S04]  /*2ea0*/  ISETP.GE.AND P0, PT, R9, R0, PT ;  /* 0x000000000900720c */ /* 0x000fc80003f06270 */
[----:B------:R-:W-:-:S13]  /*2eb0*/  ISETP.LT.OR P0, PT, R9, RZ, P0 ;  /* 0x000000ff0900720c */ /* 0x000fda0000701670 */
[----:B------:R-:W0:Y:S02]  /*2ec0*/  @!P0 LDC.64 R4, c[0x0][0x380] ;  /* 0x0000e000ff048b82 */ /* 0x000e240000000a00 */
[----:B0-----:R-:W-:-:S05]  /*2ed0*/  @!P0 IMAD.WIDE.U32 R4, R9, 0x4, R4 ;  /* 0x0000000409048825 */ /* 0x001fca00078e0004 */
[----:B------:R-:W2:Y:S01]  /*2ee0*/  @!P0 LDG.E R8, desc[UR6][R4.64] ;  /* 0x0000000604088981 */ /* 0x000ea2000c1e1900 */
[----:B------:R-:W-:Y:S01]  /*2ef0*/  VIADD R2, R2, 0x1 ;  /* 0x0000000102027836 */ /* 0x000fe20000000000 */
[----:B------:R-:W-:Y:S01]  /*2f00*/  IADD3 R13, PT, PT, R13, 0x200, RZ ;  /* 0x000002000d0d7810 */ /* 0x000fe20007ffe0ff */
[----:B------:R-:W-:-:S03]  /*2f10*/  VIADD R6, R6, 0x200 ;  /* 0x0000020006067836 */ /* 0x000fc60000000000 */
[----:B------:R-:W-:Y:S01]  /*2f20*/  ISETP.NE.AND P0, PT, R2, RZ, PT ;  /* 0x000000ff0200720c */ /* 0x000fe20003f05270 */
[----:B--2---:R0:W-:Y:S02]  /*2f30*/  STS [R7], R8 ;  /* 0x0000000807007388 */ /* 0x0041e40000000800 */
[----:B0-----:R-:W-:-:S10]  /*2f40*/  VIADD R7, R7, 0x800 ;  /* 0x0000080007077836 */ /* 0x001fd40000000000 */
[----:B------:R-:W-:Y:S05]  /*2f50*/  @P0 BRA `(.L_x_342) ;  /* 0xfffffffc00c40947 */ /* 0x000fea000383ffff */
[----:B------:R-:W-:Y:S05]  /*2f60*/  BSYNC.RECONVERGENT B2 ;  /* 0x0000000000027941 */ /* 0x000fea0003800200 */
.L_x_341:
[----:B------:R-:W-:-:S07]  /*2f70*/  VIADD R13, R6, 0xffffffff ;  /* 0xffffffff060d7836 */ /* 0x000fce0000000000 */
.L_x_340:
[----:B------:R-:W-:Y:S05]  /*2f80*/  BSYNC.RECONVERGENT B0 ;  /* 0x0000000000007941 */ /* 0x000fea0003800200 */
.L_x_339:
[----:B------:R-:W-:-:S13]  /*2f90*/  ISETP.GE.U32.AND P0, PT, R11, 0x600, PT ;  /* 0x000006000b00780c */ /* 0x000fda0003f06070 */
[----:B------:R-:W-:Y:S05]  /*2fa0*/  @!P0 BRA `(.L_x_326) ;  /* 0x0000000000b88947 */ /* 0x000fea0003800000 */
[----:B------:R-:W0:Y:S01]  /*2fb0*/  S2R R5, SR_CgaCtaId ;  /* 0x0000000000057919 */ /* 0x000e220000008800 */
[----:B------:R-:W2:Y:S01]  /*2fc0*/  LDC R0, c[0x0][0x3a4] ;  /* 0x0000e900ff007b82 */ /* 0x000ea20000000800 */
[----:B------:R-:W-:Y:S01]  /*2fd0*/  MOV R2, 0x400 ;  /* 0x0000040000027802 */ /* 0x000fe20000000f00 */
[----:B------:R-:W-:-:S03]  /*2fe0*/  IMAD R12, R13, 0x4, R32 ;  /* 0x000000040d0c7824 */ /* 0x000fc600078e0220 */
[----:B0-----:R-:W-:Y:S01]  /*2ff0*/  LEA R5, R5, R2, 0x18 ;  /* 0x0000000205057211 */ /* 0x001fe200078ec0ff */
[----:B------:R-:W-:Y:S01]  /*3000*/  VIADD R2, R13, 0x401 ;  /* 0x000004010d027836 */ /* 0x000fe20000000000 */
[----:B------:R-:W-:Y:S02]  /*3010*/  IADD3 R13, PT, PT, -R30, R13, R28 ;  /* 0x0000000d1e0d7210 */ /* 0x000fe40007ffe11c */
[----:B------:R-:W-:-:S07]  /*3020*/  IADD3 R12, PT, PT, R12, 0x1000, R5 ;  /* 0x000010000c0c7810 */ /* 0x000fce0007ffe005 */
.L_x_343:
[C---:B------:R-:W-:Y:S01]  /*3030*/  VIADD R15, R13.reuse, 0x1 ;  /* 0x000000010d0f7836 */ /* 0x040fe20000000000 */
[C---:B------:R-:W-:Y:S01]  /*3040*/  IADD3 R19, PT, PT, R13.reuse, 0x401, RZ ;  /* 0x000004010d137810 */ /* 0x040fe20007ffe0ff */
[C---:B------:R-:W-:Y:S02]  /*3050*/  VIADD R17, R13.reuse, 0x201 ;  /* 0x000002010d117836 */ /* 0x040fe40000000000 */
[----:B------:R-:W-:Y:S01]  /*3060*/  VIADD R21, R13, 0x601 ;  /* 0x000006010d157836 */ /* 0x000fe20000000000 */
[-C--:B--2---:R-:W-:Y:S02]  /*3070*/  ISETP.GE.AND P2, PT, R15, R0.reuse, PT ;  /* 0x000000000f00720c */ /* 0x084fe40003f46270 */
[-C--:B------:R-:W-:Y:S02]  /*3080*/  ISETP.GE.AND P3, PT, R17, R0.reuse, PT ;  /* 0x000000001100720c */ /* 0x080fe40003f66270 */
[-C--:B------:R-:W-:Y:S02]  /*3090*/  ISETP.GE.AND P0, PT, R19, R0.reuse, PT ;  /* 0x000000001300720c */ /* 0x080fe40003f06270 */
[----:B------:R-:W-:-:S02]  /*30a0*/  ISETP.GE.AND P1, PT, R21, R0, PT ;  /* 0x000000001500720c */ /* 0x000fc40003f26270 */
[----:B------:R-:W-:Y:S02]  /*30b0*/  ISETP.LT.OR P2, PT, R15, RZ, P2 ;  /* 0x000000ff0f00720c */ /* 0x000fe40001741670 */
[----:B------:R-:W-:Y:S02]  /*30c0*/  ISETP.LT.OR P3, PT, R17, RZ, P3 ;  /* 0x000000ff1100720c */ /* 0x000fe40001f61670 */
[----:B------:R-:W-:Y:S02]  /*30d0*/  ISETP.LT.OR P0, PT, R19, RZ, P0 ;  /* 0x000000ff1300720c */ /* 0x000fe40000701670 */
[----:B------:R-:W-:-:S07]  /*30e0*/  ISETP.LT.OR P1, PT, R21, RZ, P1 ;  /* 0x000000ff1500720c */ /* 0x000fce0000f21670 */
[----:B-1----:R-:W0:Y:S08]  /*30f0*/  @!P2 LDC.64 R6, c[0x0][0x380] ;  /* 0x0000e000ff06ab82 */ /* 0x002e300000000a00 */
[----:B------:R-:W1:Y:S08]  /*3100*/  @!P3 LDC.64 R10, c[0x0][0x380] ;  /* 0x0000e000ff0abb82 */ /* 0x000e700000000a00 */
[----:B------:R-:W2:Y:S08]  /*3110*/  @!P0 LDC.64 R8, c[0x0][0x380] ;  /* 0x0000e000ff088b82 */ /* 0x000eb00000000a00 */
[----:B------:R-:W3:Y:S01]  /*3120*/  @!P1 LDC.64 R4, c[0x0][0x380] ;  /* 0x0000e000ff049b82 */ /* 0x000ee20000000a00 */
[----:B0-----:R-:W-:-:S04]  /*3130*/  @!P2 IMAD.WIDE.U32 R6, R15, 0x4, R6 ;  /* 0x000000040f06a825 */ /* 0x001fc800078e0006 */
[----:B------:R-:W-:Y:S02]  /*3140*/  IMAD.MOV.U32 R15, RZ, RZ, RZ ;  /* 0x000000ffff0f7224 */ /* 0x000fe400078e00ff */
[----:B-1----:R-:W-:-:S04]  /*3150*/  @!P3 IMAD.WIDE.U32 R10, R17, 0x4, R10 ;  /* 0x00000004110ab825 */ /* 0x002fc800078e000a */
[----:B------:R-:W4:Y:S01]  /*3160*/  @!P2 LDG.E R15, desc[UR6][R6.64] ;  /* 0x00000006060fa981 */ /* 0x000f22000c1e1900 */
[----:B------:R-:W-:Y:S02]  /*3170*/  IMAD.MOV.U32 R17, RZ, RZ, RZ ;  /* 0x000000ffff117224 */ /* 0x000fe400078e00ff */
[----:B--2---:R-:W-:-:S04]  /*3180*/  @!P0 IMAD.WIDE.U32 R8, R19, 0x4, R8 ;  /* 0x0000000413088825 */ /* 0x004fc800078e0008 */
[----:B------:R-:W2:Y:S01]  /*3190*/  @!P3 LDG.E R17, desc[UR6][R10.64] ;  /* 0x000000060a11b981 */ /* 0x000ea2000c1e1900 */
[----:B------:R-:W-:Y:S02]  /*31a0*/  IMAD.MOV.U32 R19, RZ, RZ, RZ ;  /* 0x000000ffff137224 */ /* 0x000fe400078e00ff */
[----:B---3--:R-:W-:-:S04]  /*31b0*/  @!P1 IMAD.WIDE.U32 R4, R21, 0x4, R4 ;  /* 0x0000000415049825 */ /* 0x008fc800078e0004 */
[----:B------:R-:W3:Y:S01]  /*31c0*/  @!P0 LDG.E R19, desc[UR6][R8.64] ;  /* 0x0000000608138981 */ /* 0x000ee2000c1e1900 */
[----:B------:R-:W-:-:S06]  /*31d0*/  IMAD.MOV.U32 R21, RZ, RZ, RZ ;  /* 0x000000ffff157224 */ /* 0x000fcc00078e00ff */
[----:B------:R-:W3:Y:S01]  /*31e0*/  @!P1 LDG.E R21, desc[UR6][R4.64] ;  /* 0x0000000604159981 */ /* 0x000ee2000c1e1900 */
[----:B------:R-:W-:-:S05]  /*31f0*/  VIADD R14, R2, 0x3ff ;  /* 0x000003ff020e7836 */ /* 0x000fca0000000000 */
[----:B------:R-:W-:Y:S01]  /*3200*/  ISETP.GE.AND P0, PT, R14, R31, PT ;  /* 0x0000001f0e00720c */ /* 0x000fe20003f06270 */
[----:B------:R-:W-:Y:S01]  /*3210*/  VIADD R13, R13, 0x800 ;  /* 0x000008000d0d7836 */ /* 0x000fe20000000000 */
[----:B------:R-:W-:Y:S01]  /*3220*/  IADD3 R2, PT, PT, R2, 0x800, RZ ;  /* 0x0000080002027810 */ /* 0x000fe20007ffe0ff */
[----:B----4-:R-:W-:Y:S04]  /*3230*/  STS [R12+-0x1000], R15 ;  /* 0xfff0000f0c007388 */ /* 0x010fe80000000800 */
[----:B--2---:R-:W-:Y:S04]  /*3240*/  STS [R12+-0x800], R17 ;  /* 0xfff800110c007388 */ /* 0x004fe80000000800 */
[----:B---3--:R-:W-:Y:S04]  /*3250*/  STS [R12], R19 ;  /* 0x000000130c007388 */ /* 0x008fe80000000800 */
[----:B------:R0:W-:Y:S02]  /*3260*/  STS [R12+0x800], R21 ;  /* 0x000800150c007388 */ /* 0x0001e40000000800 */
[----:B0-----:R-:W-:Y:S01]  /*3270*/  VIADD R12, R12, 0x2000 ;  /* 0x000020000c0c7836 */ /* 0x001fe20000000000 */
[----:B------:R-:W-:Y:S06]  /*3280*/  @!P0 BRA `(.L_x_343) ;  /* 0xfffffffc00688947 */ /* 0x000fec000383ffff */
.L_x_326:
[----:B------:R-:W-:Y:S05]  /*3290*/  BSYNC.RECONVERGENT B1 ;  /* 0x0000000000017941 */ /* 0x000fea0003800200 */
.L_x_313:
[----:B------:R-:W0:Y:S01]  /*32a0*/  S2R R17, SR_TID.X ;  /* 0x0000000000117919 */ /* 0x000e220000002100 */
[----:B------:R-:W-:Y:S01]  /*32b0*/  BAR.SYNC.DEFER_BLOCKING 0x0 ;  /* 0x0000000000007b1d */ /* 0x000fe20000010000 */
[----:B0-----:R-:W-:-:S05]  /*32c0*/  IMAD.IADD R9, R28, 0x1, R17 ;  /* 0x000000011c097824 */ /* 0x001fca00078e0211 */
[----:B------:R-:W-:-:S13]  /*32d0*/  ISETP.GE.AND P0, PT, R9, R0, PT ;  /* 0x000000000900720c */ /* 0x000fda0003f06270 */
[----:B------:R-:W-:Y:S05]  /*32e0*/  @P0 EXIT ;  /* 0x000000000000094d */ /* 0x000fea0003800000 */
[----:B------:R-:W0:Y:S01]  /*32f0*/  LDC R5, c[0x0][0x3ac] ;  /* 0x0000eb00ff057b82 */ /* 0x000e220000000800 */
[----:B------:R-:W-:Y:S01]  /*3300*/  BSSY.RECONVERGENT B0, `(.L_x_344) ;  /* 0x0000034000007945 */ /* 0x000fe20003800200 */
[----:B-1----:R-:W-:Y:S01]  /*3310*/  IMAD.MOV.U32 R7, RZ, RZ, 0x7fc00000 ;  /* 0x7fc00000ff077424 */ /* 0x002fe200078e00ff */
[----:B0-----:R-:W-:-:S04]  /*3320*/  IADD3 R2, PT, PT, R30, -0x1, R5 ;  /* 0xffffffff1e027810 */ /* 0x001fc80007ffe005 */
[----:B------:R-:W-:-:S13]  /*3330*/  ISETP.GE.AND P0, PT, R9, R2, PT ;  /* 0x000000020900720c */ /* 0x000fda0003f06270 */
[----:B------:R-:W-:Y:S05]  /*3340*/  @!P0 BRA `(.L_x_345) ;  /* 0x0000000000bc8947 */ /* 0x000fea0003800000 */
[----:B------:R-:W-:Y:S01]  /*3350*/  ISETP.GE.AND P0, PT, R30, 0x1, PT ;  /* 0x000000011e00780c */ /* 0x000fe20003f06270 */
[----:B------:R-:W-:-:S12]  /*3360*/  IMAD.MOV.U32 R2, RZ, RZ, RZ ;  /* 0x000000ffff027224 */ /* 0x000fd800078e00ff */
[----:B------:R-:W-:Y:S05]  /*3370*/  @!P0 BRA `(.L_x_346) ;  /* 0x0000000000ac8947 */ /* 0x000fea0003800000 */
[C---:B------:R-:W-:Y:S01]  /*3380*/  ISETP.GE.U32.AND P0, PT, R30.reuse, 0x4, PT ;  /* 0x000000041e00780c */ /* 0x040fe20003f06070 */
[----:B------:R-:W-:Y:S01]  /*3390*/  HFMA2 R10, -RZ, RZ, 0, 0 ;  /* 0x00000000ff0a7431 */ /* 0x000fe200000001ff */
[----:B------:R-:W-:Y:S01]  /*33a0*/  LOP3.LUT R8, R30, 0x3, RZ, 0xc0, !PT ;  /* 0x000000031e087812 */ /* 0x000fe200078ec0ff */
[----:B------:R-:W-:-:S03]  /*33b0*/  IMAD.MOV.U32 R2, RZ, RZ, RZ ;  /* 0x000000ffff027224 */ /* 0x000fc600078e00ff */
[----:B------:R-:W-:-:S07]  /*33c0*/  ISETP.NE.AND P1, PT, R8, RZ, PT ;  /* 0x000000ff0800720c */ /* 0x000fce0003f25270 */
[----:B------:R-:W-:Y:S06]  /*33d0*/  @!P0 BRA `(.L_x_347) ;  /* 0x0000000000508947 */ /* 0x000fec0003800000 */
[----:B------:R-:W0:Y:S01]  /*33e0*/  S2UR UR5, SR_CgaCtaId ;  /* 0x00000000000579c3 */ /* 0x000e220000008800 */
[----:B------:R-:W-:Y:S01]  /*33f0*/  LOP3.LUT R10, R30, 0x7ffffffc, RZ, 0xc0, !PT ;  /* 0x7ffffffc1e0a7812 */ /* 0x000fe200078ec0ff */
[----:B------:R-:W-:Y:S01]  /*3400*/  IMAD R11, R17, 0x4, R32 ;  /* 0x00000004110b7824 */ /* 0x000fe200078e0220 */
[----:B------:R-:W-:Y:S01]  /*3410*/  UMOV UR4, 0x400 ;  /* 0x0000040000047882 */ /* 0x000fe20000000000 */
[----:B------:R-:W-:Y:S02]  /*3420*/  IMAD.MOV.U32 R2, RZ, RZ, RZ ;  /* 0x000000ffff027224 */ /* 0x000fe400078e00ff */
[----:B------:R-:W-:Y:S01]  /*3430*/  IMAD.MOV R12, RZ, RZ, -R10 ;  /* 0x000000ffff0c7224 */ /* 0x000fe200078e0a0a */
[----:B0-----:R-:W-:-:S12]  /*3440*/  ULEA UR4, UR5, UR4, 0x18 ;  /* 0x0000000405047291 */ /* 0x001fd8000f8ec0ff */
.L_x_348:
[----:B------:R-:W-:Y:S01]  /*3450*/  LDS R13, [R11+UR4] ;  /* 0x000000040b0d7984 */ /* 0x000fe20008000800 */
[----:B------:R-:W-:-:S03]  /*3460*/  VIADD R12, R12, 0x4 ;  /* 0x000000040c0c7836 */ /* 0x000fc60000000000 */
[----:B--2---:R-:W0:Y:S02]  /*3470*/  LDS.128 R4, [UR4] ;  /* 0x00000004ff047984 */ /* 0x004e240008000c00 */
[----:B------:R-:W-:Y:S02]  /*3480*/  ISETP.NE.AND P0, PT, R12, RZ, PT ;  /* 0x000000ff0c00720c */ /* 0x000fe40003f05270 */
[----:B------:R-:W1:Y:S04]  /*3490*/  LDS R14, [R11+UR4+0x4] ;  /* 0x000004040b0e7984 */ /* 0x000e680008000800 */
[----:B------:R-:W2:Y:S04]  /*34a0*/  LDS R15, [R11+UR4+0x8] ;  /* 0x000008040b0f7984 */ /* 0x000ea80008000800 */
[----:B------:R-:W3:Y:S01]  /*34b0*/  LDS R16, [R11+UR4+0xc] ;  /* 0x00000c040b107984 */ /* 0x000ee20008000800 */
[----:B------:R-:W-:Y:S01]  /*34c0*/  UIADD3 UR4, UPT, UPT, UR4, 0x10, URZ ;  /* 0x0000001004047890 */ /* 0x000fe2000fffe0ff */
[----:B0-----:R-:W-:-:S04]  /*34d0*/  FFMA R4, R13, R4, R2 ;  /* 0x000000040d047223 */ /* 0x001fc80000000002 */
[----:B-1----:R-:W-:-:S04]  /*34e0*/  FFMA R5, R5, R14, R4 ;  /* 0x0000000e05057223 */ /* 0x002fc80000000004 */
[----:B--2---:R-:W-:-:S04]  /*34f0*/  FFMA R6, R6, R15, R5 ;  /* 0x0000000f06067223 */ /* 0x004fc80000000005 */
[----:B---3--:R-:W-:Y:S01]  /*3500*/  FFMA R2, R7, R16, R6 ;  /* 0x0000001007027223 */ /* 0x008fe20000000006 */
[----:B------:R-:W-:Y:S06]  /*3510*/  @P0 BRA `(.L_x_348) ;  /* 0xfffffffc00cc0947 */ /* 0x000fec000383ffff */
.L_x_347:
[----:B------:R-:W-:Y:S05]  /*3520*/  @!P1 BRA `(.L_x_346) ;  /* 0x0000000000409947 */ /* 0x000fea0003800000 */
[----:B------:R-:W0:Y:S01]  /*3530*/  S2R R7, SR_CgaCtaId ;  /* 0x0000000000077919 */ /* 0x000e220000008800 */
[----:B------:R-:W-:Y:S01]  /*3540*/  MOV R4, 0x400 ;  /* 0x0000040000047802 */ /* 0x000fe20000000f00 */
[----:B------:R-:W-:Y:S01]  /*3550*/  IMAD.IADD R5, R17, 0x1, R10 ;  /* 0x0000000111057824 */ /* 0x000fe200078e020a */
[----:B------:R-:W-:-:S03]  /*3560*/  IADD3 R8, PT, PT, -R8, RZ, RZ ;  /* 0x000000ff08087210 */ /* 0x000fc60007ffe1ff */
[----:B------:R-:W-:Y:S01]  /*3570*/  IMAD R5, R5, 0x4, R32 ;  /* 0x0000000405057824 */ /* 0x000fe200078e0220 */
[----:B0-----:R-:W-:-:S05]  /*3580*/  LEA R4, R7, R4, 0x18 ;  /* 0x0000000407047211 */ /* 0x001fca00078ec0ff */
[----:B------:R-:W-:Y:S02]  /*3590*/  IMAD R10, R10, 0x4, R4 ;  /* 0x000000040a0a7824 */ /* 0x000fe400078e0204 */
[----:B------:R-:W-:-:S07]  /*35a0*/  IMAD.IADD R5, R4, 0x1, R5 ;  /* 0x0000000104057824 */ /* 0x000fce00078e0205 */
.L_x_349:
[----:B------:R0:W-:Y:S01]  /*35b0*/  LDS R7, [R5] ;  /* 0x0000000005077984 */ /* 0x0001e20000000800 */
[----:B------:R-:W-:-:S03]  /*35c0*/  VIADD R8, R8, 0x1 ;  /* 0x0000000108087836 */ /* 0x000fc60000000000 */
[----:B------:R1:W3:Y:S02]  /*35d0*/  LDS R4, [R10] ;  /* 0x000000000a047984 */ /* 0x0002e40000000800 */
[----:B------:R-:W-:Y:S01]  /*35e0*/  ISETP.NE.AND P0, PT, R8, RZ, PT ;  /* 0x000000ff0800720c */ /* 0x000fe20003f05270 */
[----:B0-----:R-:W-:Y:S02]  /*35f0*/  VIADD R5, R5, 0x4 ;  /* 0x0000000405057836 */ /* 0x001fe40000000000 */
[----:B-1----:R-:W-:Y:S02]  /*3600*/  VIADD R10, R10, 0x4 ;  /* 0x000000040a0a7836 */ /* 0x002fe40000000000 */
[----:B---3--:R-:W-:-:S08]  /*3610*/  FFMA R2, R7, R4, R2 ;  /* 0x0000000407027223 */ /* 0x008fd00000000002 */
[----:B------:R-:W-:Y:S05]  /*3620*/  @P0 BRA `(.L_x_349) ;  /* 0xfffffffc00e00947 */ /* 0x000fea000383ffff */
.L_x_346:
[----:B-----5:R-:W-:-:S07]  /*3630*/  FMUL R7, R29, R2 ;  /* 0x000000021d077220 */ /* 0x020fce0000400000 */
.L_x_345:
[----:B------:R-:W-:Y:S05]  /*3640*/  BSYNC.RECONVERGENT B0 ;  /* 0x0000000000007941 */ /* 0x000fea0003800200 */
.L_x_344:
[----:B------:R-:W0:Y:S01]  /*3650*/  LDC.64 R4, c[0x0][0x3b0] ;  /* 0x0000ec00ff047b82 */ /* 0x000e220000000a00 */
[----:B------:R-:W-:-:S04]  /*3660*/  IMAD R3, R3, R0, R9 ;  /* 0x0000000003037224 */ /* 0x000fc800078e0209 */
[----:B0-----:R-:W-:-:S05]  /*3670*/  IMAD.WIDE R2, R3, 0x4, R4 ;  /* 0x0000000403027825 */ /* 0x001fca00078e0204 */
[----:B------:R-:W-:Y:S01]  /*3680*/  STG.E desc[UR6][R2.64], R7 ;  /* 0x0000000702007986 */ /* 0x000fe2000c101906 */
[----:B------:R-:W-:Y:S05]  /*3690*/  EXIT ;  /* 0x000000000000794d */ /* 0x000fea0003800000 */
.L_x_350:
        /* <DEDUP_REMOVED lines=14> */
.L_x_631:


//--------------------- .text.alma_batch_tiled_f32_tile256 --------------------------
	.section	.text.alma_batch_tiled_f32_tile256,"ax",@progbits
	.align	128
        .global         alma_batch_tiled_f32_tile256
        .type           alma_batch_tiled_f32_tile256,@function
        .size           alma_batch_tiled_f32_tile256,(.L_x_632 - alma_batch_tiled_f32_tile256)
        .other          alma_batch_tiled_f32_tile256,@"STO_CUDA_ENTRY STV_DEFAULT"
alma_batch_tiled_f32_tile256:
.text.alma_batch_tiled_f32_tile256:
        /* <DEDUP_REMOVED lines=57> */
.L_x_357:
        /* <DEDUP_REMOVED lines=10> */
.L_x_356:
[----:B------:R-:W-:Y:S05]  /*0430*/  BSYNC.RECONVERGENT B2 ;  /* 0x0000000000027941 */ /* 0x000fea0003800200 */
.L_x_355:
        /* <DEDUP_REMOVED lines=19> */
.L_x_360:
        /* <DEDUP_REMOVED lines=40> */
.L_x_359:
[----:B------:R-:W-:Y:S05]  /*07f0*/  BSYNC.RECONVERGENT B2 ;  /* 0x0000000000027941 */ /* 0x000fea0003800200 */
.L_x_358:
        /* <DEDUP_REMOVED lines=27> */
.L_x_362:
[----:B------:R-:W-:Y:S05]  /*09b0*/  BSYNC.RECONVERGENT B2 ;  /* 0x0000000000027941 */ /* 0x000fea0003800200 */
.L_x_361:
        /* <DEDUP_REMOVED lines=10> */
.L_x_354:
[----:B------:R-:W-:Y:S05]  /*0a60*/  BSYNC.RECONVERGENT B0 ;  /* 0x0000000000007941 */ /* 0x000fea0003800200 */
.L_x_353:
        /* <DEDUP_REMOVED lines=26> */
.L_x_366:
        /* <DEDUP_REMOVED lines=20> */
.L_x_365:
        /* <DEDUP_REMOVED lines=14> */
.L_x_367:
[----:B------:R-:W-:-:S13]  /*0e30*/  ISETP.EQ.AND P1, PT, R12, RZ, PT ;  /* 0x000000ff0c00720c */ /* 0x000fda0003f22270 */
[----:B------:R-:W-:Y:S05]  /*0e40*/  @!P0 BRA P1, `(.L_x_363) ;  /* 0x00000008002c8947 */ /* 0x000fea0000800000 */
.L_x_364:
        /* <DEDUP_REMOVED lines=9> */
.L_x_352:
        /* <DEDUP_REMOVED lines=26> */
.L_x_370:
        /* <DEDUP_REMOVED lines=9> */
.L_x_369:
[----:B------:R-:W-:Y:S05]  /*1110*/  BSYNC.RECONVERGENT B0 ;  /* 0x0000000000007941 */ /* 0x000fea0003800200 */
.L_x_368:
        /* <DEDUP_REMOVED lines=19> */
.L_x_373:
        /* <DEDUP_REMOVED lines=38> */
.L_x_372:
[----:B------:R-:W-:Y:S05]  /*14b0*/  BSYNC.RECONVERGENT B0 ;  /* 0x0000000000007941 */ /* 0x000fea0003800200 */
.L_x_371:
        /* <DEDUP_REMOVED lines=25> */
.L_x_375:
[----:B------:R-:W-:Y:S05]  /*1650*/  BSYNC.RECONVERGENT B0 ;  /* 0x0000000000007941 */ /* 0x000fea0003800200 */
.L_x_374:
        /* <DEDUP_REMOVED lines=10> */
.L_x_363:
[----:B------:R-:W-:Y:S05]  /*1700*/  BSYNC.RECONVERGENT B1 ;  /* 0x0000000000017941 */ /* 0x000fea0003800200 */
.L_x_351:
        /* <DEDUP_REMOVED lines=42> */
.L_x_383:
        /* <DEDUP_REMOVED lines=10> */
.L_x_382:
[----:B------:R-:W-:Y:S05]  /*1a50*/  BSYNC.RECONVERGENT B2 ;  /* 0x0000000000027941 */ /* 0x000fea0003800200 */
.L_x_381:
        /* <DEDUP_REMOVED lines=19> */
.L_x_386:
        /* <DEDUP_REMOVED lines=40> */
.L_x_385:
[----:B------:R-:W-:Y:S05]  /*1e10*/  BSYNC.RECONVERGENT B2 ;  /* 0x0000000000027941 */ /* 0x000fea0003800200 */
.L_x_384:
        /* <DEDUP_REMOVED lines=27> */
.L_x_388:
[----:B------:R-:W-:Y:S05]  /*1fd0*/  BSYNC.RECONVERGENT B2 ;  /* 0x0000000000027941 */ /* 0x000fea0003800200 */
.L_x_387:
        /* <DEDUP_REMOVED lines=10> */
.L_x_380:
[----:B------:R-:W-:Y:S05]  /*2080*/  BSYNC.RECONVERGENT B0 ;  /* 0x0000000000007941 */ /* 0x000fea0003800200 */
.L_x_379:
        /* <DEDUP_REMOVED lines=27> */
.L_x_392:
        /* <DEDUP_REMOVED lines=20> */
.L_x_391:
        /* <DEDUP_REMOVED lines=14> */
.L_x_393:
[----:B------:R-:W-:-:S13]  /*2460*/  ISETP.EQ.AND P1, PT, R2, RZ, PT ;  /* 0x000000ff0200720c */ /* 0x000fda0003f22270 */
[----:B------:R-:W-:Y:S05]  /*2470*/  @!P0 BRA P1, `(.L_x_389) ;  /* 0x0000000c00848947 */ /* 0x000fea0000800000 */
.L_x_390:
        /* <DEDUP_REMOVED lines=9> */
.L_x_378:
        /* <DEDUP_REMOVED lines=24> */
.L_x_396:
        /* <DEDUP_REMOVED lines=10> */
.L_x_395:
[----:B------:R-:W-:Y:S05]  /*2730*/  BSYNC.RECONVERGENT B0 ;  /* 0x0000000000007941 */ /* 0x000fea0003800200 */
.L_x_394:
        /* <DEDUP_REMOVED lines=19> */
.L_x_399:
        /* <DEDUP_REMOVED lines=38> */
.L_x_398:
[----:B------:R-:W-:Y:S05]  /*2ad0*/  BSYNC.RECONVERGENT B0 ;  /* 0x0000000000007941 */ /* 0x000fea0003800200 */
.L_x_397:
        /* <DEDUP_REMOVED lines=25> */
.L_x_401:
[----:B------:R-:W-:Y:S05]  /*2c70*/  BSYNC.RECONVERGENT B0 ;  /* 0x0000000000007941 */ /* 0x000fea0003800200 */
.L_x_400:
        /* <DEDUP_REMOVED lines=11> */
.L_x_377:
        /* <DEDUP_REMOVED lines=20> */
.L_x_405:
        /* <DEDUP_REMOVED lines=16> */
.L_x_404:
[----:B------:R-:W-:-:S07]  /*2f70*/  VIADD R13, R6, 0xffffffff ;  /* 0xffffffff060d7836 */ /* 0x000fce0000000000 */
.L_x_403:
[----:B------:R-:W-:Y:S05]  /*2f80*/  BSYNC.RECONVERGENT B0 ;  /* 0x0000000000007941 */ /* 0x000fea0003800200 */
.L_x_402:
        /* <DEDUP_REMOVED lines=10> */
.L_x_406:
        /* <DEDUP_REMOVED lines=38> */
.L_x_389:
[----:B------:R-:W-:Y:S05]  /*3290*/  BSYNC.RECONVERGENT B1 ;  /* 0x0000000000017941 */ /* 0x000fea0003800200 */
.L_x_376:
        /* <DEDUP_REMOVED lines=27> */
.L_x_411:
        /* <DEDUP_REMOVED lines=13> */
.L_x_410:
        /* <DEDUP_REMOVED lines=9> */
.L_x_412:
        /* <DEDUP_REMOVED lines=8> */
.L_x_409:
[----:B-----5:R-:W-:-:S07]  /*3630*/  FMUL R7, R29, R2 ;  /* 0x000000021d077220 */ /* 0x020fce0000400000 */
.L_x_408:
[----:B------:R-:W-:Y:S05]  /*3640*/  BSYNC.RECONVERGENT B0 ;  /* 0x0000000000007941 */ /* 0x000fea0003800200 */
.L_x_407:
[----:B------:R-:W0:Y:S01]  /*3650*/  LDC.64 R4, c[0x0][0x3b0] ;  /* 0x0000ec00ff047b82 */ /* 0x000e220000000a00 */
[----:B------:R-:W-:-:S04]  /*3660*/  IMAD R3, R3, R0, R9 ;  /* 0x0000000003037224 */ /* 0x000fc800078e0209 */
[----:B0-----:R-:W-:-:S05]  /*3670*/  IMAD.WIDE R2, R3, 0x4, R4 ;  /* 0x0000000403027825 */ /* 0x001fca00078e0204 */
[----:B------:R-:W-:Y:S01]  /*3680*/  STG.E desc[UR6][R2.64], R7 ;  /* 0x0000000702007986 */ /* 0x000fe2000c101906 */
[----:B------:R-:W-:Y:S05]  /*3690*/  EXIT ;  /* 0x000000000000794d */ /* 0x000fea0003800000 */
.L_x_413:
        /* <DEDUP_REMOVED lines=14> */
.L_x_632:


//--------------------- .text.alma_batch_tiled_f32_tile128 --------------------------
	.section	.text.alma_batch_tiled_f32_tile128,"ax",@progbits
	.align	128
        .global         alma_batch_tiled_f32_tile128
        .type           alma_batch_tiled_f32_tile128,@function
        .size           alma_batch_tiled_f32_tile128,(.L_x_633 - alma_batch_tiled_f32_tile128)
        .other          alma_batch_tiled_f32_tile128,@"STO_CUDA_ENTRY STV_DEFAULT"
alma_batch_tiled_f32_tile128:
.text.alma_batch_tiled_f32_tile128:
        /* <DEDUP_REMOVED lines=57> */
.L_x_420:
        /* <DEDUP_REMOVED lines=10> */
.L_x_419:
[----:B------:R-:W-:Y:S05]  /*0430*/  BSYNC.RECONVERGENT B2 ;  /* 0x0000000000027941 */ /* 0x000fea0003800200 */
.L_x_418:
        /* <DEDUP_REMOVED lines=19> */
.L_x_423:
        /* <DEDUP_REMOVED lines=40> */
.L_x_422:
[----:B------:R-:W-:Y:S05]  /*07f0*/  BSYNC.RECONVERGENT B2 ;  /* 0x0000000000027941 */ /* 0x000fea0003800200 */
.L_x_421:
        /* <DEDUP_REMOVED lines=27> */
.L_x_425:
[----:B------:R-:W-:Y:S05]  /*09b0*/  BSYNC.RECONVERGENT B2 ;  /* 0x0000000000027941 */ /* 0x000fea0003800200 */
.L_x_424:
        /* <DEDUP_REMOVED lines=10> */
.L_x_417:
[----:B------:R-:W-:Y:S05]  /*0a60*/  BSYNC.RECONVERGENT B0 ;  /* 0x0000000000007941 */ /* 0x000fea0003800200 */
.L_x_416:
        /* <DEDUP_REMOVED lines=26> */
.L_x_429:
        /* <DEDUP_REMOVED lines=20> */
.L_x_428:
        /* <DEDUP_REMOVED lines=14> */
.L_x_430:
[----:B------:R-:W-:-:S13]  /*0e30*/  ISETP.EQ.AND P1, PT, R12, RZ, PT ;  /* 0x000000ff0c00720c */ /* 0x000fda0003f22270 */
[----:B------:R-:W-:Y:S05]  /*0e40*/  @!P0 BRA P1, `(.L_x_426) ;  /* 0x00000008002c8947 */ /* 0x000fea0000800000 */
.L_x_427:
        /* <DEDUP_REMOVED lines=9> */
.L_x_415:
        /* <DEDUP_REMOVED lines=26> */
.L_x_433:
        /* <DEDUP_REMOVED lines=9> */
.L_x_432:
[----:B------:R-:W-:Y:S05]  /*1110*/  BSYNC.RECONVERGENT B0 ;  /* 0x0000000000007941 */ /* 0x000fea0003800200 */
.L_x_431:
        /* <DEDUP_REMOVED lines=19> */
.L_x_436:
        /* <DEDUP_REMOVED lines=38> */
.L_x_435:
[----:B------:R-:W-:Y:S05]  /*14b0*/  BSYNC.RECONVERGENT B0 ;  /* 0x0000000000007941 */ /* 0x000fea0003800200 */
.L_x_434:
        /* <DEDUP_REMOVED lines=25> */
.L_x_438:
[----:B------:R-:W-:Y:S05]  /*1650*/  BSYNC.RECONVERGENT B0 ;  /* 0x0000000000007941 */ /* 0x000fea0003800200 */
.L_x_437:
        /* <DEDUP_REMOVED lines=10> */
.L_x_426:
[----:B------:R-:W-:Y:S05]  /*1700*/  BSYNC.RECONVERGENT B1 ;  /* 0x0000000000017941 */ /* 0x000fea0003800200 */
.L_x_414:
        /* <DEDUP_REMOVED lines=42> */
.L_x_446:
        /* <DEDUP_REMOVED lines=10> */
.L_x_445:
[----:B------:R-:W-:Y:S05]  /*1a50*/  BSYNC.RECONVERGENT B2 ;  /* 0x0000000000027941 */ /* 0x000fea0003800200 */
.L_x_444:
        /* <DEDUP_REMOVED lines=19> */
.L_x_449:
        /* <DEDUP_REMOVED lines=40> */
.L_x_448:
[----:B------:R-:W-:Y:S05]  /*1e10*/  BSYNC.RECONVERGENT B2 ;  /* 0x0000000000027941 */ /* 0x000fea0003800200 */
.L_x_447:
        /* <DEDUP_REMOVED lines=27> */
.L_x_451:
[----:B------:R-:W-:Y:S05]  /*1fd0*/  BSYNC.RECONVERGENT B2 ;  /* 0x0000000000027941 */ /* 0x000fea0003800200 */
.L_x_450:
        /* <DEDUP_REMOVED lines=10> */
.L_x_443:
[----:B------:R-:W-:Y:S05]  /*2080*/  BSYNC.RECONVERGENT B0 ;  /* 0x0000000000007941 */ /* 0x000fea0003800200 */
.L_x_442:
        /* <DEDUP_REMOVED lines=27> */
.L_x_455:
        /* <DEDUP_REMOVED lines=20> */
.L_x_454:
        /* <DEDUP_REMOVED lines=14> */
.L_x_456:
[----:B------:R-:W-:-:S13]  /*2460*/  ISETP.EQ.AND P1, PT, R2, RZ, PT ;  /* 0x000000ff0200720c */ /* 0x000fda0003f22270 */
[----:B------:R-:W-:Y:S05]  /*2470*/  @!P0 BRA P1, `(.L_x_452) ;  /* 0x0000000c00848947 */ /* 0x000fea0000800000 */
.L_x_453:
        /* <DEDUP_REMOVED lines=9> */
.L_x_441:
        /* <DEDUP_REMOVED lines=24> */
.L_x_459:
        /* <DEDUP_REMOVED lines=10> */
.L_x_458:
[----:B------:R-:W-:Y:S05]  /*2730*/  BSYNC.RECONVERGENT B0 ;  /* 0x0000000000007941 */ /* 0x000fea0003800200 */
.L_x_457:
        /* <DEDUP_REMOVED lines=19> */
.L_x_462:
        /* <DEDUP_REMOVED lines=38> */
.L_x_461:
[----:B------:R-:W-:Y:S05]  /*2ad0*/  BSYNC.RECONVERGENT B0 ;  /* 0x0000000000007941 */ /* 0x000fea0003800200 */
.L_x_460:
        /* <DEDUP_REMOVED lines=25> */
.L_x_464:
[----:B------:R-:W-:Y:S05]  /*2c70*/  BSYNC.RECONVERGENT B0 ;  /* 0x0000000000007941 */ /* 0x000fea0003800200 */
.L_x_463:
        /* <DEDUP_REMOVED lines=11> */
.L_x_440:
        /* <DEDUP_REMOVED lines=20> */
.L_x_468:
        /* <DEDUP_REMOVED lines=16> */
.L_x_467:
[----:B------:R-:W-:-:S07]  /*2f70*/  VIADD R13, R6, 0xffffffff ;  /* 0xffffffff060d7836 */ /* 0x000fce0000000000 */
.L_x_466:
[----:B------:R-:W-:Y:S05]  /*2f80*/  BSYNC.RECONVERGENT B0 ;  /* 0x0000000000007941 */ /* 0x000fea0003800200 */
.L_x_465:
        /* <DEDUP_REMOVED lines=10> */
.L_x_469:
        /* <DEDUP_REMOVED lines=38> */
.L_x_452:
[----:B------:R-:W-:Y:S05]  /*3290*/  BSYNC.RECONVERGENT B1 ;  /* 0x0000000000017941 */ /* 0x000fea0003800200 */
.L_x_439:
        /* <DEDUP_REMOVED lines=27> */
.L_x_474:
        /* <DEDUP_REMOVED lines=13> */
.L_x_473:
        /* <DEDUP_REMOVED lines=9> */
.L_x_475:
        /* <DEDUP_REMOVED lines=8> */
.L_x_472:
[----:B-----5:R-:W-:-:S07]  /*3630*/  FMUL R7, R29, R2 ;  /* 0x000000021d077220 */ /* 0x020fce0000400000 */
.L_x_471:
[----:B------:R-:W-:Y:S05]  /*3640*/  BSYNC.RECONVERGENT B0 ;  /* 0x0000000000007941 */ /* 0x000fea0003800200 */
.L_x_470:
[----:B------:R-:W0:Y:S01]  /*3650*/  LDC.64 R4, c[0x0][0x3b0] ;  /* 0x0000ec00ff047b82 */ /* 0x000e220000000a00 */
[----:B------:R-:W-:-:S04]  /*3660*/  IMAD R3, R3, R0, R9 ;  /* 0x0000000003037224 */ /* 0x000fc800078e0209 */
[----:B0-----:R-:W-:-:S05]  /*3670*/  IMAD.WIDE R2, R3, 0x4, R4 ;  /* 0x0000000403027825 */ /* 0x001fca00078e0204 */
[----:B------:R-:W-:Y:S01]  /*3680*/  STG.E desc[UR6][R2.64], R7 ;  /* 0x0000000702007986 */ /* 0x000fe2000c101906 */
[----:B------:R-:W-:Y:S05]  /*3690*/  EXIT ;  /* 0x000000000000794d */ /* 0x000fea0003800000 */
.L_x_476:
        /* <DEDUP_REMOVED lines=14> */
.L_x_633:


//--------------------- .text.alma_batch_tiled_async_f32 --------------------------
	.section	.text.alma_batch_tiled_async_f32,"ax",@progbits
	.align	128
        .global         alma_batch_tiled_async_f32
        .type           alma_batch_tiled_async_f32,@function
        .size           alma_batch_tiled_async_f32,(.L_x_622 - alma_batch_tiled_async_f32)
        .other          alma_batch_tiled_async_f32,@"STO_CUDA_ENTRY STV_DEFAULT"
alma_batch_tiled_async_f32:
.text.alma_batch_tiled_async_f32:
[----:B------:R-:W-:Y:S01]  /*0000*/  LDC R1, c[0x0][0x37c] ;  /* 0x0000df00ff017b82 */ /* 0x000fe20000000800 */
[----:B------:R-:W0:Y:S01]  /*0010*/  S2R R0, SR_CTAID.Y ;  /* 0x0000000000007919 */ /* 0x000e220000002600 */
[----:B------:R-:W0:Y:S02]  /*0020*/  LDCU UR4, c[0x0][0x3a4] ;  /* 0x00007480ff0477ac */ /* 0x000e240008000800 */
[----:B0-----:R-:W-:-:S13]  /*0030*/  ISETP.GE.AND P0, PT, R0, UR4, PT ;  /* 0x0000000400007c0c */ /* 0x001fda000bf06270 */
[----:B------:R-:W-:Y:S05]  /*0040*/  @P0 EXIT ;  /* 0x000000000000094d */ /* 0x000fea0003800000 */
[----:B------:R-:W0:Y:S01]  /*0050*/  S2R R2, SR_TID.X ;  /* 0x0000000000027919 */ /* 0x000e220000002100 */
[----:B------:R-:W1:Y:S01]  /*0060*/  LDCU.64 UR14, c[0x0][0x358] ;  /* 0x00006b00ff0e77ac */ /* 0x000e620008000a00 */
[----:B------:R-:W-:Y:S01]  /*0070*/  BSSY.RECONVERGENT B0, `(.L_x_477) ;  /* 0x0000011000007945 */ /* 0x000fe20003800200 */
[----:B0-----:R-:W-:-:S13]  /*0080*/  ISETP.NE.AND P0, PT, R2, RZ, PT ;  /* 0x000000ff0200720c */ /* 0x001fda0003f05270 */
[----:B-1----:R-:W-:Y:S05]  /*0090*/  @P0 BRA `(.L_x_478) ;  /* 0x0000000000380947 */ /* 0x002fea0003800000 */
[----:B------:R-:W0:Y:S08]  /*00a0*/  LDC.64 R8, c[0x0][0x398] ;  /* 0x0000e600ff087b82 */ /* 0x000e300000000a00 */
[----:B------:R-:W1:Y:S08]  /*00b0*/  LDC.64 R4, c[0x0][0x388] ;  /* 0x0000e200ff047b82 */ /* 0x000e700000000a00 */
[----:B------:R-:W2:Y:S01]  /*00c0*/  LDC.64 R6, c[0x0][0x390] ;  /* 0x0000e400ff067b82 */ /* 0x000ea20000000a00 */
[----:B0-----:R-:W-:-:S06]  /*00d0*/  IMAD.WIDE.U32 R8, R0, 0x4, R8 ;  /* 0x0000000400087825 */ /* 0x001fcc00078e0008 */
[----:B------:R-:W3:Y:S01]  /*00e0*/  LDG.E.CONSTANT R8, desc[UR14][R8.64] ;  /* 0x0000000e08087981 */ /* 0x000ee2000c1e9900 */
[----:B-1----:R-:W-:-:S05]  /*00f0*/  IMAD.WIDE.U32 R4, R0, 0x4, R4 ;  /* 0x0000000400047825 */ /* 0x002fca00078e0004 */
[----:B------:R-:W4:Y:S01]  /*0100*/  LDG.E.CONSTANT R10, desc[UR14][R4.64] ;  /* 0x0000000e040a7981 */ /* 0x000f22000c1e9900 */
[----:B--2---:R-:W-:-:S05]  /*0110*/  IMAD.WIDE.U32 R6, R0, 0x4, R6 ;  /* 0x0000000400067825 */ /* 0x004fca00078e0006 */
[----:B------:R-:W4:Y:S01]  /*0120*/  LDG.E.CONSTANT R11, desc[UR14][R6.64] ;  /* 0x0000000e060b7981 */ /* 0x000f22000c1e9900 */
[----:B------:R-:W0:Y:S01]  /*0130*/  S2UR UR5, SR_CgaCtaId ;  /* 0x00000000000579c3 */ /* 0x000e220000008800 */
[----:B------:R-:W-:Y:S02]  /*0140*/  UMOV UR4, 0x400 ;  /* 0x0000040000047882 */ /* 0x000fe40000000000 */
[----:B0-----:R-:W-:-:S09]  /*0150*/  ULEA UR4, UR5, UR4, 0x18 ;  /* 0x0000000405047291 */ /* 0x001fd2000f8ec0ff */
[----:B---3--:R0:W-:Y:S04]  /*0160*/  STS [UR4+0x8], R8 ;  /* 0x00000808ff007988 */ /* 0x0081e80008000804 */
[----:B----4-:R0:W-:Y:S02]  /*0170*/  STS.64 [UR4], R10 ;  /* 0x0000000aff007988 */ /* 0x0101e40008000a04 */
.L_x_478:
[----:B------:R-:W-:Y:S05]  /*0180*/  BSYNC.RECONVERGENT B0 ;  /* 0x0000000000007941 */ /* 0x000fea0003800200 */
.L_x_477:
[----:B------:R-:W1:Y:S08]  /*0190*/  S2UR UR5, SR_CgaCtaId ;  /* 0x00000000000579c3 */ /* 0x000e700000008800 */
[----:B------:R-:W-:Y:S06]  /*01a0*/  BAR.SYNC.DEFER_BLOCKING 0x0 ;  /* 0x0000000000007b1d */ /* 0x000fec0000010000 */
[----:B------:R-:W-:-:S02]  /*01b0*/  UMOV UR4, 0x400 ;  /* 0x0000040000047882 */ /* 0x000fc40000000000 */
[----:B-1----:R-:W-:-:S09]  /*01c0*/  ULEA UR4, UR5, UR4, 0x18 ;  /* 0x0000000405047291 */ /* 0x002fd2000f8ec0ff */
[----:B------:R-:W1:Y:S02]  /*01d0*/  LDS.128 R4, [UR4] ;  /* 0x00000004ff047984 */ /* 0x000e640008000c00 */
[----:B-1----:R-:W-:Y:S02]  /*01e0*/  FMNMX R6, R6, 9.9999999747524270788e-07, !PT ;  /* 0x358637bd06067809 */ /* 0x002fe40007800000 */
[----:B------:R-:W-:Y:S02]  /*01f0*/  R2UR UR19, R4 ;  /* 0x00000000041372ca */ /* 0x000fe400000e0000 */
[----:B------:R-:W1:Y:S11]  /*0200*/  MUFU.RCP R7, R6 ;  /* 0x0000000600077308 */ /* 0x000e760000001000 */
[----:B------:R-:W-:Y:S01]  /*0210*/  I2FP.F32.S32 R3, UR19 ;  /* 0x0000001300037c45 */ /* 0x000fe20008201400 */
[----:B------:R-:W-:-:S03]  /*0220*/  UIADD3 UR8, UPT, UPT, UR19, -0x1, URZ ;  /* 0xffffffff13087890 */ /* 0x000fc6000fffe0ff */
[----:B------:R-:W2:Y:S01]  /*0230*/  FCHK P0, R3, R6 ;  /* 0x0000000603007302 */ /* 0x000ea20000000000 */
[----:B-1----:R-:W-:-:S04]  /*0240*/  FFMA R4, -R6, R7, 1 ;  /* 0x3f80000006047423 */ /* 0x002fc80000000107 */
[----:B0-----:R-:W-:Y:S01]  /*0250*/  FFMA R8, R7, R4, R7 ;  /* 0x0000000407087223 */ /* 0x001fe20000000007 */
[----:B------:R-:W-:-:S03]  /*0260*/  I2FP.F32.S32 R4, UR8 ;  /* 0x0000000800047c45 */ /* 0x000fc60008201400 */
[----:B------:R-:W-:Y:S02]  /*0270*/  FFMA R7, R3, R8, RZ ;  /* 0x0000000803077223 */ /* 0x000fe400000000ff */
[----:B------:R-:W-:Y:S02]  /*0280*/  FMUL R5, R4, R5 ;  /* 0x0000000504057220 */ /* 0x000fe40000400000 */
[----:B------:R-:W-:-:S04]  /*0290*/  FFMA R9, -R6, R7, R3 ;  /* 0x0000000706097223 */ /* 0x000fc80000000103 */
[----:B------:R-:W-:Y:S01]  /*02a0*/  FFMA R4, R8, R9, R7 ;  /* 0x0000000908047223 */ /* 0x000fe20000000007 */
[----:B--2---:R-:W-:Y:S06]  /*02b0*/  @!P0 BRA `(.L_x_479) ;  /* 0x0000000000108947 */ /* 0x004fec0003800000 */
[----:B------:R-:W-:Y:S01]  /*02c0*/  IMAD.MOV.U32 R4, RZ, RZ, R6 ;  /* 0x000000ffff047224 */ /* 0x000fe200078e0006 */
[----:B------:R-:W-:-:S07]  /*02d0*/  MOV R8, 0x2f0 ;  /* 0x000002f000087802 */ /* 0x000fce0000000f00 */
[----:B------:R-:W-:Y:S05]  /*02e0*/  CALL.REL.NOINC `($__internal_5_$__cuda_sm3x_div_rn_noftz_f32_slowpath) ;  /* 0x0000003800c87944 */ /* 0x000fea0003c00000 */
[----:B------:R-:W-:-:S07]  /*02f0*/  IMAD.MOV.U32 R4, RZ, RZ, R3 ;  /* 0x000000ffff047224 */ /* 0x000fce00078e0003 */
.L_x_479:
[----:B------:R-:W0:Y:S01]  /*0300*/  LDCU UR18, c[0x0][0x360] ;  /* 0x00006c00ff1277ac */ /* 0x000e220008000800 */
[----:B------:R-:W1:Y:S01]  /*0310*/  S2UR UR9, SR_CgaCtaId ;  /* 0x00000000000979c3 */ /* 0x000e620000008800 */
[----:B------:R-:W-:Y:S01]  /*0320*/  ISETP.GE.AND P0, PT, R2, UR19, PT ;  /* 0x0000001302007c0c */ /* 0x000fe2000bf06270 */
[----:B------:R-:W-:Y:S01]  /*0330*/  BSSY.RECONVERGENT B0, `(.L_x_480) ;  /* 0x000002f000007945 */ /* 0x000fe20003800200 */
[----:B------:R-:W-:Y:S01]  /*0340*/  USHF.L.U32 UR4, UR19, 0x2, URZ ;  /* 0x0000000213047899 */ /* 0x000fe200080006ff */
[----:B------:R-:W-:Y:S01]  /*0350*/  IMAD.MOV.U32 R6, RZ, RZ, RZ ;  /* 0x000000ffff067224 */ /* 0x000fe200078e00ff */
[----:B------:R-:W-:Y:S02]  /*0360*/  UMOV UR5, 0x400 ;  /* 0x0000040000057882 */ /* 0x000fe40000000000 */
[----:B------:R-:W-:Y:S02]  /*0370*/  UIADD3 UR6, UPT, UPT, UR4, 0xf, URZ ;  /* 0x0000000f04067890 */ /* 0x000fe4000fffe0ff */
[----:B------:R-:W-:-:S02]  /*0380*/  UIADD3 UR4, UPT, UPT, UR4, 0xf, URZ ;  /* 0x0000000f04047890 */ /* 0x000fc4000fffe0ff */
[----:B------:R-:W-:Y:S02]  /*0390*/  UIADD3 UR5, UPT, UPT, UR5, 0xc0, URZ ;  /* 0x000000c005057890 */ /* 0x000fe4000fffe0ff */
[----:B------:R-:W-:Y:S02]  /*03a0*/  ULOP3.LUT UR6, UR6, 0xfffffff0, URZ, 0xc0, !UPT ;  /* 0xfffffff006067892 */ /* 0x000fe4000f8ec0ff */
[----:B------:R-:W-:Y:S02]  /*03b0*/  ULOP3.LUT UR4, UR4, 0xfffffff0, URZ, 0xc0, !UPT ;  /* 0xfffffff004047892 */ /* 0x000fe4000f8ec0ff */
[----:B0-----:R-:W-:-:S04]  /*03c0*/  UIADD3 UR17, UPT, UPT, UR8, UR18, URZ ;  /* 0x0000001208117290 */ /* 0x001fc8000fffe0ff */
[----:B------:R-:W-:Y:S02]  /*03d0*/  USHF.L.U32 UR20, UR17, 0x2, URZ ;  /* 0x0000000211147899 */ /* 0x000fe400080006ff */
[----:B-1----:R-:W-:Y:S02]  /*03e0*/  ULEA UR9, UR9, UR5, 0x18 ;  /* 0x0000000509097291 */ /* 0x002fe4000f8ec0ff */
[----:B------:R-:W-:Y:S02]  /*03f0*/  UIADD3 UR6, UPT, UPT, UR6, 0xf, UR20 ;  /* 0x0000000f06067890 */ /* 0x000fe4000fffe014 */
[----:B------:R-:W-:Y:S02]  /*0400*/  UIADD3 UR5, UPT, UPT, UR4, UR9, URZ ;  /* 0x0000000904057290 */ /* 0x000fe4000fffe0ff */
[----:B------:R-:W-:Y:S01]  /*0410*/  ULOP3.LUT UR10, UR6, 0xfffffff0, URZ, 0xc0, !UPT ;  /* 0xfffffff0060a7892 */ /* 0x000fe2000f8ec0ff */
[----:B------:R-:W-:Y:S11]  /*0420*/  @P0 BRA `(.L_x_481) ;  /* 0x00000000007c0947 */ /* 0x000ff60003800000 */
[----:B------:R-:W-:Y:S01]  /*0430*/  FADD R3, R4, R4 ;  /* 0x0000000404037221 */ /* 0x000fe20000000000 */
[----:B------:R-:W-:Y:S02]  /*0440*/  IMAD.MOV.U32 R6, RZ, RZ, RZ ;  /* 0x000000ffff067224 */ /* 0x000fe400078e00ff */
[----:B------:R-:W-:Y:S02]  /*0450*/  IMAD.MOV.U32 R7, RZ, RZ, R2 ;  /* 0x000000ffff077224 */ /* 0x000fe400078e0002 */
[----:B------:R-:W-:-:S07]  /*0460*/  FMUL R4, R3, R4 ;  /* 0x0000000403047220 */ /* 0x000fce0000400000 */
.L_x_484:
[----:B0-----:R-:W0:Y:S01]  /*0470*/  MUFU.RCP R9, R4 ;  /* 0x0000000400097308 */ /* 0x001e220000001000 */
[----:B------:R-:W-:Y:S01]  /*0480*/  I2FP.F32.S32 R8, R7 ;  /* 0x0000000700087245 */ /* 0x000fe20000201400 */
[----:B------:R-:W-:Y:S04]  /*0490*/  BSSY.RECONVERGENT B1, `(.L_x_482) ;  /* 0x000000d000017945 */ /* 0x000fe80003800200 */
[----:B------:R-:W-:-:S04]  /*04a0*/  FADD R8, -R5, R8 ;  /* 0x0000000805087221 */ /* 0x000fc80000000100 */
        /* <DEDUP_REMOVED lines=9> */
[----:B------:R-:W-:Y:S05]  /*0540*/  CALL.REL.NOINC `($__internal_5_$__cuda_sm3x_div_rn_noftz_f32_slowpath) ;  /* 0x0000003800307944 */ /* 0x000fea0003c00000 */
[----:B------:R-:W-:-:S07]  /*0550*/  IMAD.MOV.U32 R8, RZ, RZ, R3 ;  /* 0x000000ffff087224 */ /* 0x000fce00078e0003 */
.L_x_483:
[----:B------:R-:W-:Y:S05]  /*0560*/  BSYNC.RECONVERGENT B1 ;  /* 0x0000000000017941 */ /* 0x000fea0003800200 */
.L_x_482:
[----:B------:R-:W-:Y:S01]  /*0570*/  FMUL R8, R8, -1.4426950216293334961 ;  /* 0xbfb8aa3b08087820 */ /* 0x000fe20000400000 */
[C---:B------:R-:W-:Y:S01]  /*0580*/  LEA R10, R7.reuse, UR9, 0x2 ;  /* 0x00000009070a7c11 */ /* 0x040fe2000f8e10ff */
        /* <DEDUP_REMOVED lines=9> */
.L_x_481:
[----:B------:R-:W-:Y:S05]  /*0620*/  BSYNC.RECONVERGENT B0 ;  /* 0x0000000000007941 */ /* 0x000fea0003800200 */
.L_x_480:
[----:B0-----:R-:W0:Y:S02]  /*0630*/  SHFL.DOWN PT, R3, R6, 0x10, 0x1f ;  /* 0x0a001f0006037f89 */ /* 0x001e2400000e0000 */
[----:B0-----:R-:W-:-:S05]  /*0640*/  FADD R4, R3, R6 ;  /* 0x0000000603047221 */ /* 0x001fca0000000000 */
[----:B------:R-:W0:Y:S02]  /*0650*/  SHFL.DOWN PT, R3, R4, 0x8, 0x1f ;  /* 0x09001f0004037f89 */ /* 0x000e2400000e0000 */
[----:B0-----:R-:W-:Y:S01]  /*0660*/  FADD R5, R4, R3 ;  /* 0x0000000304057221 */ /* 0x001fe20000000000 */
[----:B------:R-:W-:-:S04]  /*0670*/  LOP3.LUT P0, R3, R2, 0x1f, RZ, 0xc0, !PT ;  /* 0x0000001f02037812 */ /* 0x000fc8000780c0ff */
[----:B------:R-:W0:Y:S09]  /*0680*/  SHFL.DOWN PT, R8, R5, 0x4, 0x1f ;  /* 0x08801f0005087f89 */ /* 0x000e3200000e0000 */
[----:B------:R-:W1:Y:S01]  /*0690*/  @!P0 S2R R9, SR_CgaCtaId ;  /* 0x0000000000098919 */ /* 0x000e620000008800 */
[----:B------:R-:W-:-:S04]  /*06a0*/  @!P0 MOV R6, 0x400 ;  /* 0x0000040000068802 */ /* 0x000fc80000000f00 */
[----:B------:R-:W-:Y:S01]  /*06b0*/  @!P0 IADD3 R6, PT, PT, R6, 0x38, RZ ;  /* 0x0000003806068810 */ /* 0x000fe20007ffe0ff */
[----:B0-----:R-:W-:-:S05]  /*06c0*/  FADD R8, R5, R8 ;  /* 0x0000000805087221 */ /* 0x001fca0000000000 */
[----:B------:R-:W0:Y:S01]  /*06d0*/  SHFL.DOWN PT, R7, R8, 0x2, 0x1f ;  /* 0x08401f0008077f89 */ /* 0x000e2200000e0000 */
[----:B-1----:R-:W-:-:S04]  /*06e0*/  @!P0 LEA R9, R9, R6, 0x18 ;  /* 0x0000000609098211 */ /* 0x002fc800078ec0ff */
[----:B------:R-:W-:Y:S01]  /*06f0*/  @!P0 LEA.HI R9, R2, R9, RZ, 0x1d ;  /* 0x0000000902098211 */ /* 0x000fe200078fe8ff */
[----:B0-----:R-:W-:-:S05]  /*0700*/  FADD R7, R8, R7 ;  /* 0x0000000708077221 */ /* 0x001fca0000000000 */
[----:B------:R-:W0:Y:S02]  /*0710*/  SHFL.DOWN PT, R10, R7, 0x1, 0x1f ;  /* 0x08201f00070a7f89 */ /* 0x000e2400000e0000 */
[----:B0-----:R-:W-:-:S05]  /*0720*/  FADD R10, R7, R10 ;  /* 0x0000000a070a7221 */ /* 0x001fca0000000000 */
[----:B------:R0:W-:Y:S01]  /*0730*/  @!P0 STS [R9], R10 ;  /* 0x0000000a09008388 */ /* 0x0001e20000000800 */
[----:B------:R-:W-:Y:S01]  /*0740*/  BAR.SYNC.DEFER_BLOCKING 0x0 ;  /* 0x0000000000007b1d */ /* 0x000fe20000010000 */
[----:B------:R-:W-:-:S13]  /*0750*/  ISETP.GT.U32.AND P0, PT, R2, 0x1f, PT ;  /* 0x0000001f0200780c */ /* 0x000fda0003f04070 */
[----:B0-----:R-:W-:Y:S05]  /*0760*/  @P0 BRA `(.L_x_485) ;  /* 0x0000000000ac0947 */ /* 0x001fea0003800000 */
        /* <DEDUP_REMOVED lines=8> */
[----:B------:R-:W-:-:S04]  /*07f0*/  IMAD.MOV.U32 R4, RZ, RZ, RZ ;  /* 0x000000ffff047224 */ /* 0x000fc800078e00ff */
[----:B------:R-:W-:-:S05]  /*0800*/  @!P0 IMAD R3, R3, 0x4, R6 ;  /* 0x0000000403038824 */ /* 0x000fca00078e0206 */
[----:B------:R0:W1:Y:S01]  /*0810*/  @!P0 LDS R4, [R3] ;  /* 0x0000000003048984 */ /* 0x0000620000000800 */
[----:B------:R-:W-:Y:S01]  /*0820*/  ISETP.NE.AND P0, PT, R2, RZ, PT ;  /* 0x000000ff0200720c */ /* 0x000fe20003f05270 */
[----:B------:R-:W-:-:S12]  /*0830*/  BRA.DIV UR4, `(.L_x_486) ;  /* 0x0000003204147947 */ /* 0x000fd8000b800000 */
[----:B01----:R-:W0:Y:S02]  /*0840*/  SHFL.DOWN PT, R3, R4, 0x10, 0x1f ;  /* 0x0a001f0004037f89 */ /* 0x003e2400000e0000 */
[----:B0-----:R-:W-:-:S05]  /*0850*/  FADD R3, R3, R4 ;  /* 0x0000000403037221 */ /* 0x001fca0000000000 */
[----:B------:R-:W0:Y:S02]  /*0860*/  SHFL.DOWN PT, R6, R3, 0x8, 0x1f ;  /* 0x09001f0003067f89 */ /* 0x000e2400000e0000 */
[----:B0-----:R-:W-:-:S05]  /*0870*/  FADD R6, R3, R6 ;  /* 0x0000000603067221 */ /* 0x001fca0000000000 */
[----:B------:R-:W0:Y:S02]  /*0880*/  SHFL.DOWN PT, R5, R6, 0x4, 0x1f ;  /* 0x08801f0006057f89 */ /* 0x000e2400000e0000 */
[----:B0-----:R-:W-:-:S05]  /*0890*/  FADD R5, R6, R5 ;  /* 0x0000000506057221 */ /* 0x001fca0000000000 */
[----:B------:R-:W0:Y:S02]  /*08a0*/  SHFL.DOWN PT, R8, R5, 0x2, 0x1f ;  /* 0x08401f0005087f89 */ /* 0x000e2400000e0000 */
[----:B0-----:R-:W-:-:S05]  /*08b0*/  FADD R8, R5, R8 ;  /* 0x0000000805087221 */ /* 0x001fca0000000000 */
[----:B------:R0:W1:Y:S02]  /*08c0*/  SHFL.DOWN PT, R7, R8, 0x1, 0x1f ;  /* 0x08201f0008077f89 */ /* 0x00006400000e0000 */
.L_x_547:
[----:B-1----:R-:W-:Y:S01]  /*08d0*/  FADD R7, R8, R7 ;  /* 0x0000000708077221 */ /* 0x002fe20000000000 */
[----:B------:R-:W-:Y:S06]  /*08e0*/  @P0 BRA `(.L_x_485) ;  /* 0x00000000004c0947 */ /* 0x000fec0003800000 */
[----:B0-----:R-:W-:Y:S01]  /*08f0*/  FMNMX R8, R7, 9.999999682655225389e-21, !PT ;  /* 0x1e3ce50807087809 */ /* 0x001fe20007800000 */
[----:B------:R-:W-:Y:S04]  /*0900*/  BSSY.RECONVERGENT B0, `(.L_x_487) ;  /* 0x000000d000007945 */ /* 0x000fe80003800200 */
[----:B------:R-:W-:-:S05]  /*0910*/  VIADD R3, R8, 0x1800000 ;  /* 0x0180000008037836 */ /* 0x000fca0000000000 */
[----:B------:R-:W-:-:S04]  /*0920*/  LOP3.LUT R3, R3, 0x7f800000, RZ, 0xc0, !PT ;  /* 0x7f80000003037812 */ /* 0x000fc800078ec0ff */
[----:B------:R-:W-:-:S13]  /*0930*/  ISETP.GT.U32.AND P0, PT, R3, 0x1ffffff, PT ;  /* 0x01ffffff0300780c */ /* 0x000fda0003f04070 */
[----:B------:R-:W-:Y:S05]  /*0940*/  @P0 BRA `(.L_x_488) ;  /* 0x0000000000100947 */ /* 0x000fea0003800000 */
[----:B------:R-:W-:-:S07]  /*0950*/  MOV R6, 0x970 ;  /* 0x0000097000067802 */ /* 0x000fce0000000f00 */
[----:B------:R-:W-:Y:S05]  /*0960*/  CALL.REL.NOINC `($__internal_4_$__cuda_sm20_rcp_rn_f32_slowpath) ;  /* 0x0000003000547944 */ /* 0x000fea0003c00000 */
[----:B------:R-:W-:Y:S01]  /*0970*/  IMAD.MOV.U32 R3, RZ, RZ, R5 ;  /* 0x000000ffff037224 */ /* 0x000fe200078e0005 */
[----:B------:R-:W-:Y:S06]  /*0980*/  BRA `(.L_x_489) ;  /* 0x0000000000107947 */ /* 0x000fec0003800000 */
.L_x_488:
[----:B------:R-:W0:Y:S02]  /*0990*/  MUFU.RCP R3, R8 ;  /* 0x0000000800037308 */ /* 0x000e240000001000 */
[----:B0-----:R-:W-:-:S04]  /*09a0*/  FFMA R4, R8, R3, -1 ;  /* 0xbf80000008047423 */ /* 0x001fc80000000003 */
[----:B------:R-:W-:-:S04]  /*09b0*/  FADD.FTZ R4, -R4, -RZ ;  /* 0x800000ff04047221 */ /* 0x000fc80000010100 */
[----:B------:R-:W-:-:S07]  /*09c0*/  FFMA R3, R3, R4, R3 ;  /* 0x0000000403037223 */ /* 0x000fce0000000003 */
.L_x_489:
[----:B------:R-:W-:Y:S05]  /*09d0*/  BSYNC.RECONVERGENT B0 ;  /* 0x0000000000007941 */ /* 0x000fea0003800200 */
.L_x_487:
[----:B------:R-:W0:Y:S01]  /*09e0*/  S2UR UR6, SR_CgaCtaId ;  /* 0x00000000000679c3 */ /* 0x000e220000008800 */
[----:B------:R-:W-:Y:S02]  /*09f0*/  UMOV UR4, 0x400 ;  /* 0x0000040000047882 */ /* 0x000fe40000000000 */
[----:B0-----:R-:W-:-:S09]  /*0a00*/  ULEA UR4, UR6, UR4, 0x18 ;  /* 0x0000000406047291 */ /* 0x001fd2000f8ec0ff */
[----:B------:R1:W-:Y:S03]  /*0a10*/  STS [UR4+0xc], R3 ;  /* 0x00000c03ff007988 */ /* 0x0003e60008000804 */
.L_x_485:
[----:B------:R-:W-:Y:S05]  /*0a20*/  WARPSYNC.ALL ;  /* 0x0000000000007948 */ /* 0x000fea0003800000 */
[----:B------:R-:W2:Y:S01]  /*0a30*/  S2R R7, SR_TID.Y ;  /* 0x0000000000077919 */ /* 0x000ea20000002200 */
[----:B------:R-:W2:Y:S01]  /*0a40*/  LDCU UR4, c[0x0][0x364] ;  /* 0x00006c80ff0477ac */ /* 0x000ea20008000800 */
[----:B------:R-:W3:Y:S01]  /*0a50*/  S2UR UR16, SR_CgaCtaId ;  /* 0x00000000001079c3 */ /* 0x000ee20000008800 */
[----:B------:R-:W-:Y:S01]  /*0a60*/  BSSY.RECONVERGENT B0, `(.L_x_490) ;  /* 0x000001f000007945 */ /* 0x000fe20003800200 */
[----:B------:R-:W2:Y:S01]  /*0a70*/  S2R R4, SR_TID.Z ;  /* 0x0000000000047919 */ /* 0x000ea20000002300 */
[----:B------:R-:W4:Y:S05]  /*0a80*/  LDCU UR11, c[0x0][0x368] ;  /* 0x00006d00ff0b77ac */ /* 0x000f2a0008000800 */
[----:B------:R-:W-:Y:S06]  /*0a90*/  BAR.SYNC.DEFER_BLOCKING 0x0 ;  /* 0x0000000000007b1d */ /* 0x000fec0000010000 */
[----:B------:R-:W-:-:S02]  /*0aa0*/  UMOV UR13, 0x400 ;  /* 0x00000400000d7882 */ /* 0x000fc40000000000 */
[----:B---3--:R-:W-:-:S09]  /*0ab0*/  ULEA UR6, UR16, UR13, 0x18 ;  /* 0x0000000d10067291 */ /* 0x008fd2000f8ec0ff */
[----:B-1----:R-:W1:Y:S01]  /*0ac0*/  LDS R3, [UR6+0xc] ;  /* 0x00000c06ff037984 */ /* 0x002e620008000800 */
[----:B--2---:R-:W-:Y:S01]  /*0ad0*/  IMAD R7, R4, UR4, R7 ;  /* 0x0000000404077c24 */ /* 0x004fe2000f8e0207 */
[----:B------:R-:W-:-:S03]  /*0ae0*/  UIMAD UR4, UR18, UR4, URZ ;  /* 0x00000004120472a4 */ /* 0x000fc6000f8e02ff */
[----:B------:R-:W-:Y:S01]  /*0af0*/  IMAD R7, R7, UR18, RZ ;  /* 0x0000001207077c24 */ /* 0x000fe2000f8e02ff */
[----:B----4-:R-:W-:-:S04]  /*0b00*/  UIMAD UR11, UR4, UR11, URZ ;  /* 0x0000000b040b72a4 */ /* 0x010fc8000f8e02ff */
[----:B------:R-:W-:-:S13]  /*0b10*/  LOP3.LUT P0, RZ, R7, R2, RZ, 0xfc, !PT ;  /* 0x0000000207ff7212 */ /* 0x000fda000780fcff */
[----:B------:R-:W-:Y:S05]  /*0b20*/  @P0 BRA `(.L_x_491) ;  /* 0x0000000000480947 */ /* 0x000fea0003800000 */
[----:B------:R-:W2:Y:S01]  /*0b30*/  S2UR UR12, SR_SWINHI ;  /* 0x00000000000c79c3 */ /* 0x000ea20000002f00 */
[----:B------:R-:W-:Y:S01]  /*0b40*/  UIADD3 UR4, UPT, UPT, UR13, 0x10, URZ ;  /* 0x000000100d047890 */ /* 0x000fe2000fffe0ff */
[----:B------:R-:W-:Y:S01]  /*0b50*/  IMAD.U32 R9, RZ, RZ, UR11 ;  /* 0x0000000bff097e24 */ /* 0x000fe2000f8e00ff */
[----:B------:R-:W-:-:S04]  /*0b60*/  UIADD3 UR22, UPT, UPT, -UR11, 0x100000, URZ ;  /* 0x001000000b167890 */ /* 0x000fc8000fffe1ff */
[----:B------:R-:W-:Y:S02]  /*0b70*/  USHF.L.U32 UR23, UR22, 0xb, URZ ;  /* 0x0000000b16177899 */ /* 0x000fe400080006ff */
[----:B------:R-:W-:Y:S02]  /*0b80*/  USHF.L.U32 UR22, UR22, 0x1, URZ ;  /* 0x0000000116167899 */ /* 0x000fe400080006ff */
[----:B------:R-:W-:Y:S01]  /*0b90*/  ULEA UR4, UR16, UR4, 0x18 ;  /* 0x0000000410047291 */ /* 0x000fe2000f8ec0ff */
[----:B------:R-:W3:Y:S11]  /*0ba0*/  FENCE.VIEW.ASYNC.S ;  /* 0x00000000000073c6 */ /* 0x000ef60000000000 */
[----:B---3--:R3:W4:Y:S01]  /*0bb0*/  SYNCS.EXCH.64 URZ, [UR4+0x8], UR22 ;  /* 0x0000081604ff75b2 */ /* 0x0087220008000100 */
[----:B------:R-:W-:Y:S01]  /*0bc0*/  UMOV UR6, UR4 ;  /* 0x0000000400067c82 */ /* 0x000fe20008000000 */
[----:B--2---:R-:W-:Y:S01]  /*0bd0*/  UMOV UR7, UR12 ;  /* 0x0000000c00077c82 */ /* 0x004fe20008000000 */
[----:B------:R-:W-:Y:S01]  /*0be0*/  MOV R4, UR6 ;  /* 0x0000000600047c02 */ /* 0x000fe20008000f00 */
[----:B------:R-:W-:Y:S01]  /*0bf0*/  IMAD.U32 R5, RZ, RZ, UR7 ;  /* 0x00000007ff057e24 */ /* 0x000fe2000f8e00ff */
[----:B------:R3:W4:Y:S01]  /*0c00*/  SYNCS.EXCH.64 URZ, [UR4], UR22 ;  /* 0x0000001604ff75b2 */ /* 0x0007220008000100 */
[----:B------:R3:W4:Y:S01]  /*0c10*/  SYNCS.EXCH.64 URZ, [UR4+0x18], UR22 ;  /* 0x0000181604ff75b2 */ /* 0x0007220008000100 */
[----:B------:R3:W4:Y:S02]  /*0c20*/  SYNCS.EXCH.64 URZ, [UR4+0x10], UR22 ;  /* 0x0000101604ff75b2 */ /* 0x0007240008000100 */
[----:B----4-:R3:W-:Y:S01]  /*0c30*/  ST.E.STRONG.SM desc[UR14][R4.64+0x20], R9 ;  /* 0x0000200904007985 */ /* 0x0107e2000c10b90e */
[----:B------:R-:W-:Y:S01]  /*0c40*/  NOP ;  /* 0x0000000000007918 */ /* 0x000fe20000000000 */
.L_x_491:
[----:B---3--:R-:W-:Y:S05]  /*0c50*/  BSYNC.RECONVERGENT B0 ;  /* 0x0000000000007941 */ /* 0x008fea0003800200 */
.L_x_490:
[----:B------:R-:W2:Y:S01]  /*0c60*/  S2UR UR4, SR_CTAID.X ;  /* 0x00000000000479c3 */ /* 0x000ea20000002500 */
[----:B------:R-:W3:Y:S01]  /*0c70*/  LDCU UR6, c[0x0][0x3a0] ;  /* 0x00007400ff0677ac */ /* 0x000ee20008000800 */
[----:B--2---:R-:W-:-:S04]  /*0c80*/  UIMAD UR4, UR18, UR4, URZ ;  /* 0x00000004120472a4 */ /* 0x004fc8000f8e02ff */
[----:B---3--:R-:W-:Y:S02]  /*0c90*/  UISETP.GE.AND UP0, UPT, UR4, UR6, UPT ;  /* 0x000000060400728c */ /* 0x008fe4000bf06270 */
[----:B------:R-:W-:Y:S01]  /*0ca0*/  IMAD.U32 R5, RZ, RZ, UR4 ;  /* 0x00000004ff057e24 */ /* 0x000fe2000f8e00ff */
[----:B------:R-:W-:Y:S06]  /*0cb0*/  BAR.SYNC.DEFER_BLOCKING 0x0 ;  /* 0x0000000000007b1d */ /* 0x000fec0000010000 */
[----:B------:R-:W-:Y:S05]  /*0cc0*/  BRA.U !UP0, `(.L_x_492) ;  /* 0x0000000108887547 */ /* 0x000fea000b800000 */
[----:B------:R-:W2:Y:S01]  /*0cd0*/  S2UR UR12, SR_SWINHI ;  /* 0x00000000000c79c3 */ /* 0x000ea20000002f00 */
[----:B------:R-:W-:Y:S01]  /*0ce0*/  UIADD3 UR4, UPT, UPT, UR13, 0x10, URZ ;  /* 0x000000100d047890 */ /* 0x000fe2000fffe0ff */
[----:B------:R-:W-:Y:S01]  /*0cf0*/  VOTE.ANY R5, PT, PT ;  /* 0x0000000000057806 */ /* 0x000fe200038e0100 */
[----:B------:R-:W3:Y:S02]  /*0d00*/  S2R R7, SR_LANEID ;  /* 0x0000000000077919 */ /* 0x000ee40000000000 */
[----:B------:R-:W-:-:S07]  /*0d10*/  ULEA UR4, UR16, UR4, 0x18 ;  /* 0x0000000410047291 */ /* 0x000fce000f8ec0ff */
[----:B------:R-:W-:Y:S01]  /*0d20*/  UMOV UR6, UR4 ;  /* 0x0000000400067c82 */ /* 0x000fe20008000000 */
[----:B--2---:R-:W-:Y:S01]  /*0d30*/  UMOV UR7, UR12 ;  /* 0x0000000c00077c82 */ /* 0x004fe20008000000 */
[----:B------:R-:W-:-:S04]  /*0d40*/  UIADD3 UR12, UP0, UPT, UR6, 0x20, URZ ;  /* 0x00000020060c7890 */ /* 0x000fc8000ff1e0ff */
[----:B------:R-:W-:Y:S02]  /*0d50*/  UIADD3.X UR21, UPT, UPT, URZ, UR7, URZ, UP0, !UPT ;  /* 0x00000007ff157290 */ /* 0x000fe400087fe4ff */
[----:B------:R-:W-:-:S04]  /*0d60*/  IMAD.U32 R2, RZ, RZ, UR12 ;  /* 0x0000000cff027e24 */ /* 0x000fc8000f8e00ff */
[----:B-1----:R-:W-:-:S04]  /*0d70*/  IMAD.U32 R3, RZ, RZ, UR21 ;  /* 0x00000015ff037e24 */ /* 0x002fc8000f8e00ff */
[----:B------:R-:W1:Y:S02]  /*0d80*/  MATCH.ANY.U64 R5, R2 ;  /* 0x00000000020573a1 */ /* 0x000e6400000e8200 */
[----:B-1----:R-:W1:Y:S08]  /*0d90*/  BREV R0, R5 ;  /* 0x0000000500007301 */ /* 0x002e700000000000 */
[----:B-1----:R-:W3:Y:S02]  /*0da0*/  FLO.U32.SH R0, R0 ;  /* 0x0000000000007300 */ /* 0x002ee400000e0400 */
[----:B---3--:R-:W-:-:S13]  /*0db0*/  ISETP.NE.AND P0, PT, R7, R0, PT ;  /* 0x000000000700720c */ /* 0x008fda0003f05270 */
[----:B------:R-:W-:Y:S05]  /*0dc0*/  @P0 EXIT ;  /* 0x000000000000094d */ /* 0x000fea0003800000 */
[----:B------:R-:W1:Y:S01]  /*0dd0*/  POPC R5, R5 ;  /* 0x0000000500057309 */ /* 0x000e620000000000 */
[----:B------:R-:W-:Y:S02]  /*0de0*/  IMAD.U32 R2, RZ, RZ, UR6 ;  /* 0x00000006ff027e24 */ /* 0x000fe4000f8e00ff */
[----:B------:R-:W-:Y:S01]  /*0df0*/  IMAD.U32 R3, RZ, RZ, UR7 ;  /* 0x00000007ff037e24 */ /* 0x000fe2000f8e00ff */
[----:B-1----:R-:W-:Y:S01]  /*0e00*/  IADD3 R7, PT, PT, -R5, RZ, RZ ;  /* 0x000000ff05077210 */ /* 0x002fe20007ffe1ff */
[----:B------:R-:W-:Y:S01]  /*0e10*/  @!PT LDS RZ, [RZ] ;  /* 0x00000000fffff984 */ /* 0x000fe20000000800 */
[----:B------:R-:W-:Y:S01]  /*0e20*/  @!PT LDS RZ, [RZ] ;  /* 0x00000000fffff984 */ /* 0x000fe20000000800 */
[----:B------:R-:W-:Y:S01]  /*0e30*/  @!PT LDS RZ, [RZ] ;  /* 0x00000000fffff984 */ /* 0x000fe20000000800 */
[----:B------:R-:W-:Y:S01]  /*0e40*/  @!PT LDS RZ, [RZ] ;  /* 0x00000000fffff984 */ /* 0x000fe20000000800 */
[----:B------:R1:W-:Y:S06]  /*0e50*/  MEMBAR.SC.CTA ;  /* 0x0000000000007992 */ /* 0x0003ec0000000000 */
[----:B-1----:R-:W2:Y:S02]  /*0e60*/  ATOM.E.ADD.STRONG.SM PT, R2, desc[UR14][R2.64+0x20], R7 ;  /* 0x800020070202798a */ /* 0x002ea400081eb10e */
[----:B--2---:R-:W-:Y:S01]  /*0e70*/  NOP ;  /* 0x0000000000007918 */ /* 0x004fe20000000000 */
[----:B------:R-:W-:-:S13]  /*0e80*/  ISETP.NE.AND P0, PT, R2, R5, PT ;  /* 0x000000050200720c */ /* 0x000fda0003f05270 */
[----:B------:R-:W-:Y:S05]  /*0e90*/  @P0 EXIT ;  /* 0x000000000000094d */ /* 0x000fea0003800000 */
[----:B------:R-:W1:Y:S02]  /*0ea0*/  SYNCS.CCTL.IV [UR4] ;  /* 0x00000000ff0079b1 */ /* 0x000e640008000004 */
[----:B-1----:R-:W1:Y:S02]  /*0eb0*/  SYNCS.CCTL.IV [UR4+0x8] ;  /* 0x00000800ff0079b1 */ /* 0x002e640008000004 */
[----:B-1----:R-:W1:Y:S02]  /*0ec0*/  SYNCS.CCTL.IV [UR4+0x10] ;  /* 0x00001000ff0079b1 */ /* 0x002e640008000004 */
[----:B-1----:R-:W-:Y:S01]  /*0ed0*/  SYNCS.CCTL.IV [UR4+0x18] ;  /* 0x00001800ff0079b1 */ /* 0x002fe20008000004 */
[----:B------:R-:W-:Y:S05]  /*0ee0*/  EXIT ;  /* 0x000000000000794d */ /* 0x000fea0003800000 */
.L_x_492:
[----:B------:R-:W-:Y:S01]  /*0ef0*/  VIADD R4, R5, -UR8 ;  /* 0x8000000805047c36 */ /* 0x000fe20008000000 */
[----:B0-----:R-:W-:Y:S01]  /*0f00*/  CS2R R8, SR_GLOBALTIMERLO ;  /* 0x0000000000087805 */ /* 0x001fe20000015200 */
[----:B------:R-:W-:Y:S01]  /*0f10*/  UIADD3 UR13, UPT, UPT, UR13, 0x10, URZ ;  /* 0x000000100d0d7890 */ /* 0x000fe2000fffe0ff */
[----:B------:R-:W-:-:S03]  /*0f20*/  IMAD.MOV.U32 R6, RZ, RZ, 0x1 ;  /* 0x00000001ff067424 */ /* 0x000fc600078e00ff */
[----:B------:R-:W-:Y:S02]  /*0f30*/  ULEA UR13, UR16, UR13, 0x18 ;  /* 0x0000000d100d7291 */ /* 0x000fe4000f8ec0ff */
[----:B------:R-:W-:-:S05]  /*0f40*/  SHF.L.U32 R6, R6, 0x1f, RZ ;  /* 0x0000001f06067819 */ /* 0x000fca00000006ff */
[----:B------:R-:W-:Y:S02]  /*0f50*/  UMOV UR4, UR13 ;  /* 0x0000000d00047c82 */ /* 0x000fe40008000000 */
[----:B------:R-:W0:Y:S02]  /*0f60*/  SYNCS.PHASECHK.TRANS64.TRYWAIT P0, [UR13+0x8], R6 ;  /* 0x00000806ff0075a7 */ /* 0x000e24000800110d */
[----:B0-----:R-:W-:Y:S05]  /*0f70*/  @P0 BRA `(.L_x_493) ;  /* 0x0000000000680947 */ /* 0x001fea0003800000 */
[----:B------:R-:W-:Y:S01]  /*0f80*/  IMAD.MOV.U32 R12, RZ, RZ, 0x1 ;  /* 0x00000001ff0c7424 */ /* 0x000fe200078e00ff */
[----:B------:R-:W-:-:S04]  /*0f90*/  UMOV UR4, URZ ;  /* 0x000000ff00047c82 */ /* 0x000fc80008000000 */
[----:B------:R-:W-:-:S07]  /*0fa0*/  SHF.L.U32 R12, R12, 0x1f, RZ ;  /* 0x0000001f0c0c7819 */ /* 0x000fce00000006ff */
.L_x_496:
[----:B------:R-:W-:-:S11]  /*0fb0*/  UISETP.GT.AND UP0, UPT, UR4, 0xf, UPT ;  /* 0x0000000f0400788c */ /* 0x000fd6000bf04270 */
[----:B------:R-:W-:Y:S01]  /*0fc0*/  @!UP0 UIADD3 UR4, UPT, UPT, UR4, 0x1, URZ ;  /* 0x0000000104048890 */ /* 0x000fe2000fffe0ff */
[----:B------:R-:W-:Y:S11]  /*0fd0*/  BRA.U !UP0, `(.L_x_494) ;  /* 0x0000000108447547 */ /* 0x000ff6000b800000 */
[----:B------:R-:W-:-:S06]  /*0fe0*/  CS2R R10, SR_GLOBALTIMERLO ;  /* 0x00000000000a7805 */ /* 0x000fcc0000015200 */
[----:B------:R-:W-:-:S05]  /*0ff0*/  IADD3 R13, P0, PT, -R8, R10, RZ ;  /* 0x0000000a080d7210 */ /* 0x000fca0007f1e1ff */
[----:B------:R-:W-:Y:S01]  /*1000*/  IMAD.X R11, R11, 0x1, ~R9, P0 ;  /* 0x000000010b0b7824 */ /* 0x000fe200000e0e09 */
[----:B------:R-:W-:-:S04]  /*1010*/  ISETP.GE.U32.AND P0, PT, R13, 0x3d0900, PT ;  /* 0x003d09000d00780c */ /* 0x000fc80003f06070 */
[----:B------:R-:W-:-:S13]  /*1020*/  ISETP.GE.AND.EX P0, PT, R11, RZ, PT, P0 ;  /* 0x000000ff0b00720c */ /* 0x000fda0003f06300 */
[----:B------:R-:W-:Y:S05]  /*1030*/  @!P0 BRA `(.L_x_495) ;  /* 0x0000000000088947 */ /* 0x000fea0003800000 */
[----:B------:R-:W-:Y:S05]  /*1040*/  NANOSLEEP 0xf4240 ;  /* 0x000f42400000795d */ /* 0x000fea0003800000 */
[----:B------:R-:W-:Y:S05]  /*1050*/  BRA `(.L_x_494) ;  /* 0x0000000000247947 */ /* 0x000fea0003800000 */
.L_x_495:
[----:B------:R-:W-:-:S04]  /*1060*/  ISETP.GE.U32.AND P0, PT, R13, 0x9c40, PT ;  /* 0x00009c400d00780c */ /* 0x000fc80003f06070 */
[----:B------:R-:W-:-:S13]  /*1070*/  ISETP.GE.AND.EX P0, PT, R11, RZ, PT, P0 ;  /* 0x000000ff0b00720c */ /* 0x000fda0003f06300 */
[----:B------:R-:W-:Y:S05]  /*1080*/  @!P0 BRA `(.L_x_494) ;  /* 0x0000000000188947 */ /* 0x000fea0003800000 */
[----:B------:R-:W-:-:S04]  /*1090*/  SHF.R.S32.HI R6, RZ, 0x1f, R11 ;  /* 0x0000001fff067819 */ /* 0x000fc8000001140b */
[----:B------:R-:W-:-:S05]  /*10a0*/  LEA.HI R6, P0, R6, R13, RZ, 0x2 ;  /* 0x0000000d06067211 */ /* 0x000fca00078110ff */
[----:B------:R-:W-:-:S05]  /*10b0*/  IMAD.X R11, RZ, RZ, R11, P0 ;  /* 0x000000ffff0b7224 */ /* 0x000fca00000e060b */
[----:B------:R-:W-:-:S04]  /*10c0*/  SHF.R.U64 R6, R6, 0x2, R11 ;  /* 0x0000000206067819 */ /* 0x000fc8000000120b */
[----:B------:R-:W-:Y:S05]  /*10d0*/  NANOSLEEP R6 ;  /* 0x000000060000735d */ /* 0x000fea0003800000 */
[----:B------:R-:W-:Y:S01]  /*10e0*/  NOP ;  /* 0x0000000000007918 */ /* 0x000fe20000000000 */
.L_x_494:
[----:B------:R-:W0:Y:S02]  /*10f0*/  SYNCS.PHASECHK.TRANS64.TRYWAIT P0, [UR13+0x8], R12 ;  /* 0x0000080cff0075a7 */ /* 0x000e24000800110d */
[----:B0-----:R-:W-:Y:S05]  /*1100*/  @!P0 BRA `(.L_x_496) ;  /* 0xfffffffc00a88947 */ /* 0x001fea000383ffff */
[----:B------:R-:W-:-:S05]  /*1110*/  UMOV UR4, UR13 ;  /* 0x0000000d00047c82 */ /* 0x000fca0008000000 */
.L_x_493:
[----:B------:R-:W0:Y:S01]  /*1120*/  LDCU UR6, c[0x0][0x3a0] ;  /* 0x00007400ff0677ac */ /* 0x000e220008000800 */
[----:B------:R-:W-:Y:S01]  /*1130*/  VIADD R6, R5, UR18 ;  /* 0x0000001205067c36 */ /* 0x000fe20008000000 */
[----:B------:R-:W-:Y:S01]  /*1140*/  ISETP.GT.AND P1, PT, R4, -0x1, PT ;  /* 0xffffffff0400780c */ /* 0x000fe20003f24270 */
[----:B------:R-:W-:Y:S03]  /*1150*/  BSSY.RECONVERGENT B0, `(.L_x_497) ;  /* 0x00000b2000007945 */ /* 0x000fe60003800200 */
[----:B0-----:R-:W-:-:S13]  /*1160*/  ISETP.GT.AND P0, PT, R6, UR6, PT ;  /* 0x0000000606007c0c */ /* 0x001fda000bf04270 */
[----:B------:R-:W-:Y:S05]  /*1170*/  @!P0 BRA P1, `(.L_x_498) ;  /* 0x0000000400848947 */ /* 0x000fea0000800000 */
[----:B------:R-:W-:Y:S01]  /*1180*/  ISETP.GE.AND P0, PT, R2, UR17, PT ;  /* 0x0000001102007c0c */ /* 0x000fe2000bf06270 */
[----:B------:R-:W3:Y:S01]  /*1190*/  LDCU UR6, c[0x0][0x3a0] ;  /* 0x00007400ff0677ac */ /* 0x000ee20008000800 */
[----:B------:R-:W4:Y:S11]  /*11a0*/  LDCU UR7, c[0x0][0x3a0] ;  /* 0x00007400ff0777ac */ /* 0x000f360008000800 */
[----:B------:R-:W-:Y:S05]  /*11b0*/  @P0 BRA `(.L_x_499) ;  /* 0x0000000800ac0947 */ /* 0x000fea0003800000 */
[----:B------:R-:W0:Y:S01]  /*11c0*/  I2F.U32.RP R12, UR18 ;  /* 0x00000012000c7d06 */ /* 0x000e220008209000 */
[----:B------:R-:W-:Y:S01]  /*11d0*/  VIADD R6, R2, UR18 ;  /* 0x0000001202067c36 */ /* 0x000fe20008000000 */
[----:B------:R-:W-:Y:S01]  /*11e0*/  ISETP.NE.U32.AND P2, PT, RZ, UR18, PT ;  /* 0x00000012ff007c0c */ /* 0x000fe2000bf45070 */
[----:B------:R-:W-:Y:S03]  /*11f0*/  BSSY.RECONVERGENT B1, `(.L_x_500) ;  /* 0x000002c000017945 */ /* 0x000fe60003800200 */
[C---:B------:R-:W-:Y:S02]  /*1200*/  ISETP.GE.AND P0, PT, R6.reuse, UR17, PT ;  /* 0x0000001106007c0c */ /* 0x040fe4000bf06270 */
[----:B------:R-:W-:Y:S02]  /*1210*/  VIMNMX R11, PT, PT, R6, UR17, !PT ;  /* 0x00000011060b7c48 */ /* 0x000fe4000ffe0100 */
[----:B------:R-:W-:-:S04]  /*1220*/  SEL R10, RZ, 0x1, P0 ;  /* 0x00000001ff0a7807 */ /* 0x000fc80000000000 */
[----:B------:R-:W-:Y:S01]  /*1230*/  IADD3 R11, PT, PT, R11, -R6, -R10 ;  /* 0x800000060b0b7210 */ /* 0x000fe20007ffe80a */
[----:B0-----:R-:W0:Y:S02]  /*1240*/  MUFU.RCP R12, R12 ;  /* 0x0000000c000c7308 */ /* 0x001e240000001000 */
[----:B0-----:R-:W-:-:S06]  /*1250*/  IADD3 R8, PT, PT, R12, 0xffffffe, RZ ;  /* 0x0ffffffe0c087810 */ /* 0x001fcc0007ffe0ff */
[----:B------:R0:W2:Y:S02]  /*1260*/  F2I.FTZ.U32.TRUNC.NTZ R9, R8 ;  /* 0x0000000800097305 */ /* 0x0000a4000021f000 */
[----:B0-----:R-:W-:Y:S02]  /*1270*/  IMAD.MOV.U32 R8, RZ, RZ, RZ ;  /* 0x000000ffff087224 */ /* 0x001fe400078e00ff */
[----:B--2---:R-:W-:-:S04]  /*1280*/  IMAD.MOV R13, RZ, RZ, -R9 ;  /* 0x000000ffff0d7224 */ /* 0x004fc800078e0a09 */
[----:B------:R-:W-:-:S04]  /*1290*/  IMAD R13, R13, UR18, RZ ;  /* 0x000000120d0d7c24 */ /* 0x000fc8000f8e02ff */
[----:B------:R-:W-:-:S06]  /*12a0*/  IMAD.HI.U32 R12, R9, R13, R8 ;  /* 0x0000000d090c7227 */ /* 0x000fcc00078e0008 */
[----:B------:R-:W-:-:S04]  /*12b0*/  IMAD.HI.U32 R9, R12, R11, RZ ;  /* 0x0000000b0c097227 */ /* 0x000fc800078e00ff */
[----:B------:R-:W-:-:S04]  /*12c0*/  IMAD.MOV R6, RZ, RZ, -R9 ;  /* 0x000000ffff067224 */ /* 0x000fc800078e0a09 */
[----:B------:R-:W-:-:S05]  /*12d0*/  IMAD R11, R6, UR18, R11 ;  /* 0x00000012060b7c24 */ /* 0x000fca000f8e020b */
[----:B------:R-:W-:-:S13]  /*12e0*/  ISETP.GE.U32.AND P0, PT, R11, UR18, PT ;  /* 0x000000120b007c0c */ /* 0x000fda000bf06070 */
[----:B------:R-:W-:Y:S02]  /*12f0*/  @P0 VIADD R11, R11, -UR18 ;  /* 0x800000120b0b0c36 */ /* 0x000fe40008000000 */
[----:B------:R-:W-:-:S03]  /*1300*/  @P0 VIADD R9, R9, 0x1 ;  /* 0x0000000109090836 */ /* 0x000fc60000000000 */
[----:B------:R-:W-:-:S13]  /*1310*/  ISETP.GE.U32.AND P1, PT, R11, UR18, PT ;  /* 0x000000120b007c0c */ /* 0x000fda000bf26070 */
[----:B------:R-:W-:Y:S02]  /*1320*/  @P1 IADD3 R9, PT, PT, R9, 0x1, RZ ;  /* 0x0000000109091810 */ /* 0x000fe40007ffe0ff */
[----:B------:R-:W-:-:S05]  /*1330*/  @!P2 LOP3.LUT R9, RZ, UR18, RZ, 0x33, !PT ;  /* 0x00000012ff09ac12 */ /* 0x000fca000f8e33ff */
[----:B------:R-:W-:Y:S02]  /*1340*/  IMAD.IADD R10, R10, 0x1, R9 ;  /* 0x000000010a0a7824 */ /* 0x000fe400078e0209 */
[----:B------:R-:W-:-:S03]  /*1350*/  IMAD.MOV.U32 R9, RZ, RZ, R2 ;  /* 0x000000ffff097224 */ /* 0x000fc600078e0002 */
[C---:B------:R-:W-:Y:S02]  /*1360*/  LOP3.LUT R6, R10.reuse, 0x3, RZ, 0xc0, !PT ;  /* 0x000000030a067812 */ /* 0x040fe400078ec0ff */
[----:B------:R-:W-:Y:S02]  /*1370*/  ISETP.GE.U32.AND P1, PT, R10, 0x3, PT ;  /* 0x000000030a00780c */ /* 0x000fe40003f26070 */
[----:B------:R-:W-:-:S13]  /*1380*/  ISETP.NE.AND P0, PT, R6, 0x3, PT ;  /* 0x000000030600780c */ /* 0x000fda0003f05270 */
[----:B------:R-:W-:Y:S05]  /*1390*/  @!P0 BRA `(.L_x_501) ;  /* 0x0000000000448947 */ /* 0x000fea0003800000 */
[----:B------:R-:W-:Y:S02]  /*13a0*/  VIADD R10, R10, 0x1 ;  /* 0x000000010a0a7836 */ /* 0x000fe40000000000 */
[----:B------:R-:W-:Y:S02]  /*13b0*/  IMAD.MOV.U32 R13, RZ, RZ, RZ ;  /* 0x000000ffff0d7224 */ /* 0x000fe400078e00ff */
[----:B------:R-:W-:Y:S01]  /*13c0*/  IMAD.MOV.U32 R9, RZ, RZ, R2 ;  /* 0x000000ffff097224 */ /* 0x000fe200078e0002 */
[----:B------:R-:W-:-:S07]  /*13d0*/  LOP3.LUT R6, R10, 0x3, RZ, 0xc0, !PT ;  /* 0x000000030a067812 */ /* 0x000fce00078ec0ff */
.L_x_502:
[----:B0-----:R-:W-:Y:S02]  /*13e0*/  IMAD.IADD R15, R4, 0x1, R9 ;  /* 0x00000001040f7824 */ /* 0x001fe400078e0209 */
[----:B------:R-:W-:-:S03]  /*13f0*/  HFMA2 R8, -RZ, RZ, 0, 0 ;  /* 0x00000000ff087431 */ /* 0x000fc600000001ff */
[----:B---3--:R-:W-:-:S04]  /*1400*/  ISETP.GE.AND P0, PT, R15, UR6, PT ;  /* 0x000000060f007c0c */ /* 0x008fc8000bf06270 */
[----:B------:R-:W-:-:S13]  /*1410*/  ISETP.LT.OR P0, PT, R15, RZ, P0 ;  /* 0x000000ff0f00720c */ /* 0x000fda0000701670 */
[----:B------:R-:W0:Y:S02]  /*1420*/  @!P0 LDC.64 R10, c[0x0][0x380] ;  /* 0x0000e000ff0a8b82 */ /* 0x000e240000000a00 */
[----:B0-----:R-:W-:-:S05]  /*1430*/  @!P0 IMAD.WIDE.U32 R10, R15, 0x4, R10 ;  /* 0x000000040f0a8825 */ /* 0x001fca00078e000a */
[----:B------:R-:W2:Y:S01]  /*1440*/  @!P0 LDG.E R8, desc[UR14][R10.64] ;  /* 0x0000000e0a088981 */ /* 0x000ea2000c1e1900 */
[----:B------:R-:W-:Y:S01]  /*1450*/  LEA R15, R9, UR5, 0x2 ;  /* 0x00000005090f7c11 */ /* 0x000fe2000f8e10ff */
[----:B------:R-:W-:Y:S02]  /*1460*/  VIADD R13, R13, 0x1 ;  /* 0x000000010d0d7836 */ /* 0x000fe40000000000 */
[----:B------:R-:W-:-:S03]  /*1470*/  VIADD R9, R9, UR18 ;  /* 0x0000001209097c36 */ /* 0x000fc60008000000 */
[----:B------:R-:W-:Y:S01]  /*1480*/  ISETP.NE.AND P0, PT, R13, R6, PT ;  /* 0x000000060d00720c */ /* 0x000fe20003f05270 */
[----:B--2---:R0:W-:-:S12]  /*1490*/  STS [R15], R8 ;  /* 0x000000080f007388 */ /* 0x0041d80000000800 */
[----:B------:R-:W-:Y:S05]  /*14a0*/  @P0 BRA `(.L_x_502) ;  /* 0xfffffffc00cc0947 */ /* 0x000fea000383ffff */
.L_x_501:
[----:B---34-:R-:W-:Y:S05]  /*14b0*/  BSYNC.RECONVERGENT B1 ;  /* 0x0000000000017941 */ /* 0x018fea0003800200 */
.L_x_500:
[----:B------:R-:W-:Y:S05]  /*14c0*/  @!P1 BRA `(.L_x_499) ;  /* 0x0000000400e89947 */ /* 0x000fea0003800000 */
[----:B------:R-:W-:Y:S01]  /*14d0*/  BSSY.RECONVERGENT B1, `(.L_x_503) ;  /* 0x000002a000017945 */ /* 0x000fe20003800200 */
.L_x_504:
[----:B0-----:R-:W-:Y:S01]  /*14e0*/  IMAD.IADD R19, R4, 0x1, R9 ;  /* 0x0000000104137824 */ /* 0x001fe200078e0209 */
[----:B------:R-:W-:Y:S01]  /*14f0*/  MOV R6, RZ ;  /* 0x000000ff00067202 */ /* 0x000fe20000000f00 */
[----:B0-----:R-:W-:Y:S02]  /*1500*/  IMAD.MOV.U32 R8, RZ, RZ, RZ ;  /* 0x000000ffff087224 */ /* 0x001fe400078e00ff */
[C---:B------:R-:W-:Y:S01]  /*1510*/  VIADD R21, R19.reuse, UR18 ;  /* 0x0000001213157c36 */ /* 0x040fe20008000000 */
[----:B------:R-:W-:-:S03]  /*1520*/  ISETP.GE.AND P1, PT, R19, UR7, PT ;  /* 0x0000000713007c0c */ /* 0x000fc6000bf26270 */
[C---:B------:R-:W-:Y:S01]  /*1530*/  VIADD R23, R21.reuse, UR18 ;  /* 0x0000001215177c36 */ /* 0x040fe20008000000 */
[----:B------:R-:W-:Y:S02]  /*1540*/  ISETP.GE.AND P2, PT, R21, UR7, PT ;  /* 0x0000000715007c0c */ /* 0x000fe4000bf46270 */
[----:B------:R-:W-:Y:S01]  /*1550*/  ISETP.LT.OR P1, PT, R19, RZ, P1 ;  /* 0x000000ff1300720c */ /* 0x000fe20000f21670 */
[C---:B------:R-:W-:Y:S01]  /*1560*/  VIADD R25, R23.reuse, UR18 ;  /* 0x0000001217197c36 */ /* 0x040fe20008000000 */
[----:B------:R-:W-:Y:S02]  /*1570*/  ISETP.GE.AND P3, PT, R23, UR7, PT ;  /* 0x0000000717007c0c */ /* 0x000fe4000bf66270 */
[----:B------:R-:W-:Y:S02]  /*1580*/  ISETP.LT.OR P2, PT, R21, RZ, P2 ;  /* 0x000000ff1500720c */ /* 0x000fe40001741670 */
[----:B------:R-:W-:Y:S02]  /*1590*/  ISETP.GE.AND P0, PT, R25, UR7, PT ;  /* 0x0000000719007c0c */ /* 0x000fe4000bf06270 */
[----:B------:R-:W-:-:S02]  /*15a0*/  ISETP.LT.OR P3, PT, R23, RZ, P3 ;  /* 0x000000ff1700720c */ /* 0x000fc40001f61670 */
[----:B------:R-:W-:-:S03]  /*15b0*/  ISETP.LT.OR P0, PT, R25, RZ, P0 ;  /* 0x000000ff1900720c */ /* 0x000fc60000701670 */
[----:B------:R-:W0:Y:S08]  /*15c0*/  @!P1 LDC.64 R10, c[0x0][0x380] ;  /* 0x0000e000ff0a9b82 */ /* 0x000e300000000a00 */
[----:B------:R-:W2:Y:S08]  /*15d0*/  @!P2 LDC.64 R12, c[0x0][0x380] ;  /* 0x0000e000ff0cab82 */ /* 0x000eb00000000a00 */
[----:B------:R-:W3:Y:S08]  /*15e0*/  @!P3 LDC.64 R14, c[0x0][0x380] ;  /* 0x0000e000ff0ebb82 */ /* 0x000ef00000000a00 */
[----:B------:R-:W4:Y:S01]  /*15f0*/  @!P0 LDC.64 R16, c[0x0][0x380] ;  /* 0x0000e000ff108b82 */ /* 0x000f220000000a00 */
[----:B0-----:R-:W-:Y:S01]  /*1600*/  @!P1 IMAD.WIDE.U32 R10, R19, 0x4, R10 ;  /* 0x00000004130a9825 */ /* 0x001fe200078e000a */
[----:B------:R-:W-:-:S04]  /*1610*/  CS2R R18, SRZ ;  /* 0x0000000000127805 */ /* 0x000fc8000001ff00 */
[----:B------:R0:W5:Y:S01]  /*1620*/  @!P1 LDG.E R6, desc[UR14][R10.64] ;  /* 0x0000000e0a069981 */ /* 0x000162000c1e1900 */
[----:B--2---:R-:W-:-:S05]  /*1630*/  @!P2 IMAD.WIDE.U32 R12, R21, 0x4, R12 ;  /* 0x00000004150ca825 */ /* 0x004fca00078e000c */
[----:B------:R-:W2:Y:S01]  /*1640*/  @!P2 LDG.E R8, desc[UR14][R12.64] ;  /* 0x0000000e0c08a981 */ /* 0x000ea2000c1e1900 */
[----:B---3--:R-:W-:-:S05]  /*1650*/  @!P3 IMAD.WIDE.U32 R14, R23, 0x4, R14 ;  /* 0x00000004170eb825 */ /* 0x008fca00078e000e */
[----:B------:R-:W3:Y:S01]  /*1660*/  @!P3 LDG.E R18, desc[UR14][R14.64] ;  /* 0x0000000e0e12b981 */ /* 0x000ee2000c1e1900 */
[----:B----4-:R-:W-:-:S05]  /*1670*/  @!P0 IMAD.WIDE.U32 R16, R25, 0x4, R16 ;  /* 0x0000000419108825 */ /* 0x010fca00078e0010 */
[----:B------:R-:W4:Y:S01]  /*1680*/  @!P0 LDG.E R19, desc[UR14][R16.64] ;  /* 0x0000000e10138981 */ /* 0x000f22000c1e1900 */
[----:B------:R-:W-:Y:S01]  /*1690*/  LEA R21, R9, UR5, 0x2 ;  /* 0x0000000509157c11 */ /* 0x000fe2000f8e10ff */
[----:B------:R-:W-:Y:S02]  /*16a0*/  IMAD.U32 R20, RZ, RZ, UR18 ;  /* 0x00000012ff147e24 */ /* 0x000fe4000f8e00ff */
[----:B------:R-:W-:Y:S02]  /*16b0*/  IMAD.U32 R22, RZ, RZ, UR18 ;  /* 0x00000012ff167e24 */ /* 0x000fe4000f8e00ff */
[----:B------:R-:W-:-:S04]  /*16c0*/  IMAD R23, R20, 0x4, R21 ;  /* 0x0000000414177824 */ /* 0x000fc800078e0215 */
[----:B------:R-:W-:Y:S01]  /*16d0*/  IMAD R25, R22, 0x4, R23 ;  /* 0x0000000416197824 */ /* 0x000fe200078e0217 */
[----:B0-----:R-:W-:-:S03]  /*16e0*/  MOV R10, UR18 ;  /* 0x00000012000a7c02 */ /* 0x001fc60008000f00 */
[----:B------:R-:W-:Y:S02]  /*16f0*/  IMAD R20, R20, 0x4, R25 ;  /* 0x0000000414147824 */ /* 0x000fe400078e0219 */
[----:B------:R-:W-:-:S05]  /*1700*/  IMAD R9, R10, 0x4, R9 ;  /* 0x000000040a097824 */ /* 0x000fca00078e0209 */
[----:B------:R-:W-:Y:S01]  /*1710*/  ISETP.GE.AND P0, PT, R9, UR17, PT ;  /* 0x0000001109007c0c */ /* 0x000fe2000bf06270 */
[----:B-----5:R0:W-:Y:S04]  /*1720*/  STS [R21], R6 ;  /* 0x0000000615007388 */ /* 0x0201e80000000800 */
[----:B--2---:R0:W-:Y:S04]  /*1730*/  STS [R23], R8 ;  /* 0x0000000817007388 */ /* 0x0041e80000000800 */
[----:B---3--:R0:W-:Y:S04]  /*1740*/  STS [R25], R18 ;  /* 0x0000001219007388 */ /* 0x0081e80000000800 */
[----:B----4-:R0:W-:Y:S01]  /*1750*/  STS [R20], R19 ;  /* 0x0000001314007388 */ /* 0x0101e20000000800 */
[----:B------:R-:W-:Y:S05]  /*1760*/  @!P0 BRA `(.L_x_504) ;  /* 0xfffffffc005c8947 */ /* 0x000fea000383ffff */
[----:B------:R-:W-:Y:S05]  /*1770*/  BSYNC.RECONVERGENT B1 ;  /* 0x0000000000017941 */ /* 0x000fea0003800200 */
.L_x_503:
[----:B------:R-:W-:Y:S05]  /*1780*/  BRA `(.L_x_499) ;  /* 0x0000000400387947 */ /* 0x000fea0003800000 */
.L_x_498:
[----:B------:R-:W-:-:S04]  /*1790*/  IMAD.IADD R6, R7, 0x1, R2 ;  /* 0x0000000107067824 */ /* 0x000fc800078e0202 */
[----:B------:R-:W-:-:S05]  /*17a0*/  IMAD.SHL.U32 R15, R6, 0x4, RZ ;  /* 0x00000004060f7824 */ /* 0x000fca00078e00ff */
[----:B------:R-:W-:-:S13]  /*17b0*/  ISETP.GE.AND P0, PT, R15, UR20, PT ;  /* 0x000000140f007c0c */ /* 0x000fda000bf06270 */
[----:B------:R-:W-:Y:S05]  /*17c0*/  @P0 BRA `(.L_x_499) ;  /* 0x0000000400280947 */ /* 0x000fea0003800000 */
[----:B------:R-:W-:Y:S01]  /*17d0*/  IMAD.U32 R6, RZ, RZ, UR11 ;  /* 0x0000000bff067e24 */ /* 0x000fe2000f8e00ff */
[----:B------:R-:W-:Y:S03]  /*17e0*/  BSSY.RECONVERGENT B1, `(.L_x_505) ;  /* 0x000002e000017945 */ /* 0x000fe60003800200 */
[----:B------:R-:W-:-:S04]  /*17f0*/  IMAD.SHL.U32 R6, R6, 0x4, RZ ;  /* 0x0000000406067824 */ /* 0x000fc800078e00ff */
[----:B------:R-:W0:Y:S01]  /*1800*/  I2F.U32.RP R12, R6 ;  /* 0x00000006000c7306 */ /* 0x000e220000209000 */
[C---:B------:R-:W-:Y:S02]  /*1810*/  VIADDMNMX R11, R6.reuse, R15, UR20, !PT ;  /* 0x00000014060b7e46 */ /* 0x040fe4000f80010f */
[----:B------:R-:W-:Y:S02]  /*1820*/  IADD3 R13, PT, PT, RZ, -R6, RZ ;  /* 0x80000006ff0d7210 */ /* 0x000fe40007ffe0ff */
[----:B------:R-:W-:Y:S01]  /*1830*/  ISETP.NE.U32.AND P2, PT, R6, RZ, PT ;  /* 0x000000ff0600720c */ /* 0x000fe20003f45070 */
[----:B------:R-:W-:-:S05]  /*1840*/  IMAD.IADD R10, R11, 0x1, -R6 ;  /* 0x000000010b0a7824 */ /* 0x000fca00078e0a06 */
[----:B------:R-:W-:Y:S01]  /*1850*/  ISETP.NE.AND P0, PT, R10, R15, PT ;  /* 0x0000000f0a00720c */ /* 0x000fe20003f05270 */
[----:B0-----:R-:W0:Y:S03]  /*1860*/  MUFU.RCP R12, R12 ;  /* 0x0000000c000c7308 */ /* 0x001e260000001000 */
[----:B------:R-:W-:Y:S01]  /*1870*/  SEL R11, RZ, 0x1, !P0 ;  /* 0x00000001ff0b7807 */ /* 0x000fe20004000000 */
[----:B0-----:R-:W-:-:S04]  /*1880*/  VIADD R8, R12, 0xffffffe ;  /* 0x0ffffffe0c087836 */ /* 0x001fc80000000000 */
[----:B------:R0:W2:Y:S02]  /*1890*/  F2I.FTZ.U32.TRUNC.NTZ R9, R8 ;  /* 0x0000000800097305 */ /* 0x0000a4000021f000 */
[----:B0-----:R-:W-:Y:S02]  /*18a0*/  IMAD.MOV.U32 R8, RZ, RZ, RZ ;  /* 0x000000ffff087224 */ /* 0x001fe400078e00ff */
[----:B--2---:R-:W-:-:S04]  /*18b0*/  IMAD R13, R13, R9, RZ ;  /* 0x000000090d0d7224 */ /* 0x004fc800078e02ff */
[----:B------:R-:W-:Y:S01]  /*18c0*/  IMAD.HI.U32 R12, R9, R13, R8 ;  /* 0x0000000d090c7227 */ /* 0x000fe200078e0008 */
[----:B------:R-:W-:-:S05]  /*18d0*/  IADD3 R9, PT, PT, R10, -R15, -R11 ;  /* 0x8000000f0a097210 */ /* 0x000fca0007ffe80b */
[----:B------:R-:W-:-:S04]  /*18e0*/  IMAD.HI.U32 R12, R12, R9, RZ ;  /* 0x000000090c0c7227 */ /* 0x000fc800078e00ff */
[----:B------:R-:W-:-:S04]  /*18f0*/  IMAD.MOV R8, RZ, RZ, -R12 ;  /* 0x000000ffff087224 */ /* 0x000fc800078e0a0c */
[----:B------:R-:W-:-:S05]  /*1900*/  IMAD R9, R6, R8, R9 ;  /* 0x0000000806097224 */ /* 0x000fca00078e0209 */
[----:B------:R-:W-:-:S13]  /*1910*/  ISETP.GE.U32.AND P0, PT, R9, R6, PT ;  /* 0x000000060900720c */ /* 0x000fda0003f06070 */
[----:B------:R-:W-:Y:S02]  /*1920*/  @P0 IMAD.IADD R9, R9, 0x1, -R6 ;  /* 0x0000000109090824 */ /* 0x000fe400078e0a06 */
[----:B------:R-:W-:-:S03]  /*1930*/  @P0 VIADD R12, R12, 0x1 ;  /* 0x000000010c0c0836 */ /* 0x000fc60000000000 */
[-C--:B------:R-:W-:Y:S02]  /*1940*/  ISETP.GE.U32.AND P1, PT, R9, R6.reuse, PT ;  /* 0x000000060900720c */ /* 0x080fe40003f26070 */
[----:B------:R-:W0:Y:S11]  /*1950*/  LDC.64 R8, c[0x0][0x380] ;  /* 0x0000e000ff087b82 */ /* 0x000e360000000a00 */
[----:B------:R-:W-:Y:S01]  /*1960*/  @P1 VIADD R12, R12, 0x1 ;  /* 0x000000010c0c1836 */ /* 0x000fe20000000000 */
[----:B------:R-:W-:-:S04]  /*1970*/  @!P2 LOP3.LUT R12, RZ, R6, RZ, 0x33, !PT ;  /* 0x00000006ff0ca212 */ /* 0x000fc800078e33ff */
[----:B------:R-:W-:-:S04]  /*1980*/  IADD3 R11, PT, PT, R11, R12, RZ ;  /* 0x0000000c0b0b7210 */ /* 0x000fc80007ffe0ff */
[C---:B------:R-:W-:Y:S02]  /*1990*/  LOP3.LUT R10, R11.reuse, 0x3, RZ, 0xc0, !PT ;  /* 0x000000030b0a7812 */ /* 0x040fe400078ec0ff */
[----:B------:R-:W-:Y:S02]  /*19a0*/  ISETP.GE.U32.AND P1, PT, R11, 0x3, PT ;  /* 0x000000030b00780c */ /* 0x000fe40003f26070 */
[----:B------:R-:W-:Y:S01]  /*19b0*/  ISETP.NE.AND P0, PT, R10, 0x3, PT ;  /* 0x000000030a00780c */ /* 0x000fe20003f05270 */
[----:B0-----:R-:W-:-:S12]  /*19c0*/  IMAD.WIDE.U32 R8, R4, 0x4, R8 ;  /* 0x0000000404087825 */ /* 0x001fd800078e0008 */
[----:B------:R-:W-:Y:S05]  /*19d0*/  @!P0 BRA `(.L_x_506) ;  /* 0x0000000000388947 */ /* 0x000fea0003800000 */
[----:B------:R-:W-:Y:S02]  /*19e0*/  VIADD R4, R11, 0x1 ;  /* 0x000000010b047836 */ /* 0x000fe40000000000 */
[----:B------:R-:W-:-:S03]  /*19f0*/  IMAD.MOV.U32 R12, RZ, RZ, RZ ;  /* 0x000000ffff0c7224 */ /* 0x000fc600078e00ff */
[----:B------:R-:W-:-:S07]  /*1a00*/  LOP3.LUT R17, R4, 0x3, RZ, 0xc0, !PT ;  /* 0x0000000304117812 */ /* 0x000fce00078ec0ff */
.L_x_507:
[----:B0-----:R-:W-:Y:S01]  /*1a10*/  IADD3 R10, P0, PT, R8, R15, RZ ;  /* 0x0000000f080a7210 */ /* 0x001fe20007f1e0ff */
[----:B------:R-:W-:Y:S02]  /*1a20*/  VIADD R13, R15, UR5 ;  /* 0x000000050f0d7c36 */ /* 0x000fe40008000000 */
[----:B------:R-:W-:Y:S02]  /*1a30*/  VIADD R12, R12, 0x1 ;  /* 0x000000010c0c7836 */ /* 0x000fe40000000000 */
[----:B------:R-:W-:Y:S02]  /*1a40*/  IMAD.X R11, RZ, RZ, R9, P0 ;  /* 0x000000ffff0b7224 */ /* 0x000fe400000e0609 */
[----:B------:R-:W-:Y:S01]  /*1a50*/  IMAD.IADD R15, R6, 0x1, R15 ;  /* 0x00000001060f7824 */ /* 0x000fe200078e020f */
[----:B------:R-:W-:Y:S02]  /*1a60*/  ISETP.NE.AND P0, PT, R12, R17, PT ;  /* 0x000000110c00720c */ /* 0x000fe40003f05270 */
[----:B------:R-:W-:Y:S01]  /*1a70*/  @!PT LDS RZ, [RZ] ;  /* 0x00000000fffff984 */ /* 0x000fe20000000800 */
[----:B------:R-:W-:Y:S01]  /*1a80*/  @!PT LDS RZ, [RZ] ;  /* 0x00000000fffff984 */ /* 0x000fe20000000800 */
[----:B------:R-:W-:Y:S01]  /*1a90*/  @!PT LDS RZ, [RZ] ;  /* 0x00000000fffff984 */ /* 0x000fe20000000800 */
[----:B------:R0:W-:Y:S11]  /*1aa0*/  LDGSTS.E [R13], desc[UR14][R10.64] ;  /* 0x000000000a0d7fae */ /* 0x0001f6000b9a100e */
[----:B------:R-:W-:Y:S05]  /*1ab0*/  @P0 BRA `(.L_x_507) ;  /* 0xfffffffc00d40947 */ /* 0x000fea000383ffff */
.L_x_506:
[----:B------:R-:W-:Y:S05]  /*1ac0*/  BSYNC.RECONVERGENT B1 ;  /* 0x0000000000017941 */ /* 0x000fea0003800200 */
.L_x_505:
[----:B------:R-:W-:Y:S05]  /*1ad0*/  @!P1 BRA `(.L_x_499) ;  /* 0x0000000000649947 */ /* 0x000fea0003800000 */
.L_x_508:
[-C--:B0-2---:R-:W-:Y:S01]  /*1ae0*/  IADD3 R11, PT, PT, R6, R15.reuse, RZ ;  /* 0x0000000f060b7210 */ /* 0x085fe20007ffe0ff */
[----:B------:R-:W-:Y:S01]  /*1af0*/  VIADD R27, R15, UR5 ;  /* 0x000000050f1b7c36 */ /* 0x000fe20008000000 */
[----:B------:R-:W-:-:S03]  /*1b00*/  IADD3 R16, P0, PT, R8, R15, RZ ;  /* 0x0000000f08107210 */ /* 0x000fc60007f1e0ff */
[----:B------:R-:W-:Y:S02]  /*1b10*/  IMAD.IADD R13, R6, 0x1, R11 ;  /* 0x00000001060d7824 */ /* 0x000fe400078e020b */
[----:B------:R-:W-:Y:S01]  /*1b20*/  IMAD.X R17, RZ, RZ, R9, P0 ;  /* 0x000000ffff117224 */ /* 0x000fe200000e0609 */
[----:B------:R-:W-:Y:S01]  /*1b30*/  IADD3 R10, P0, PT, R8, R11, RZ ;  /* 0x0000000b080a7210 */ /* 0x000fe20007f1e0ff */
[----:B------:R-:W-:Y:S01]  /*1b40*/  IMAD.IADD R21, R6, 0x1, R27 ;  /* 0x0000000106157824 */ /* 0x000fe200078e021b */
[----:B------:R-:W-:Y:S01]  /*1b50*/  IADD3 R12, P1, PT, R8, R13, RZ ;  /* 0x0000000d080c7210 */ /* 0x000fe20007f3e0ff */
[C---:B------:R-:W-:Y:S01]  /*1b60*/  IMAD.IADD R15, R6.reuse, 0x1, R13 ;  /* 0x00000001060f7824 */ /* 0x040fe200078e020d */
[----:B------:R-:W-:Y:S01]  /*1b70*/  @!PT LDS RZ, [RZ] ;  /* 0x00000000fffff984 */ /* 0x000fe20000000800 */
[----:B------:R-:W-:Y:S01]  /*1b80*/  @!PT LDS RZ, [RZ] ;  /* 0x00000000fffff984 */ /* 0x000fe20000000800 */
[----:B------:R-:W-:Y:S01]  /*1b90*/  @!PT LDS RZ, [RZ] ;  /* 0x00000000fffff984 */ /* 0x000fe20000000800 */
[----:B------:R2:W-:Y:S01]  /*1ba0*/  LDGSTS.E [R27], desc[UR14][R16.64] ;  /* 0x00000000101b7fae */ /* 0x0005e2000b9a100e */
[--C-:B------:R-:W-:Y:S01]  /*1bb0*/  IMAD.X R11, RZ, RZ, R9.reuse, P0 ;  /* 0x000000ffff0b7224 */ /* 0x100fe200000e0609 */
[----:B------:R-:W-:Y:S01]  /*1bc0*/  IADD3 R23, PT, PT, R6, R21, RZ ;  /* 0x0000001506177210 */ /* 0x000fe20007ffe0ff */
[----:B------:R-:W-:Y:S01]  /*1bd0*/  IMAD.X R13, RZ, RZ, R9, P1 ;  /* 0x000000ffff0d7224 */ /* 0x000fe200008e0609 */
[----:B------:R-:W-:Y:S01]  /*1be0*/  IADD3 R18, P0, PT, R8, R15, RZ ;  /* 0x0000000f08127210 */ /* 0x000fe20007f1e0ff */
[C---:B------:R-:W-:Y:S01]  /*1bf0*/  IMAD.IADD R15, R6.reuse, 0x1, R15 ;  /* 0x00000001060f7824 */ /* 0x040fe200078e020f */
[----:B------:R2:W-:Y:S01]  /*1c00*/  LDGSTS.E [R21], desc[UR14][R10.64] ;  /* 0x000000000a157fae */ /* 0x0005e2000b9a100e */
[----:B------:R-:W-:-:S02]  /*1c10*/  IMAD.IADD R25, R6, 0x1, R23 ;  /* 0x0000000106197824 */ /* 0x000fc400078e0217 */
[----:B------:R-:W-:Y:S01]  /*1c20*/  IMAD.X R19, RZ, RZ, R9, P0 ;  /* 0x000000ffff137224 */ /* 0x000fe200000e0609 */
[----:B------:R2:W-:Y:S01]  /*1c30*/  LDGSTS.E [R23], desc[UR14][R12.64] ;  /* 0x000000000c177fae */ /* 0x0005e2000b9a100e */
[----:B------:R-:W-:-:S03]  /*1c40*/  ISETP.GE.AND P0, PT, R15, UR20, PT ;  /* 0x000000140f007c0c */ /* 0x000fc6000bf06270 */
[----:B------:R2:W-:Y:S10]  /*1c50*/  LDGSTS.E [R25], desc[UR14][R18.64] ;  /* 0x0000000012197fae */ /* 0x0005f4000b9a100e */
[----:B------:R-:W-:Y:S05]  /*1c60*/  @!P0 BRA `(.L_x_508) ;  /* 0xfffffffc009c8947 */ /* 0x000fea000383ffff */
.L_x_499:
[----:B---34-:R-:W-:Y:S05]  /*1c70*/  BSYNC.RECONVERGENT B0 ;  /* 0x0000000000007941 */ /* 0x018fea0003800200 */
.L_x_497:
[----:B------:R-:W-:Y:S01]  /*1c80*/  USHF.L.U32 UR13, UR11, 0x2, URZ ;  /* 0x000000020b0d7899 */ /* 0x000fe200080006ff */
[----:B--2---:R-:W2:Y:S01]  /*1c90*/  I2F.U32.RP R12, UR18 ;  /* 0x00000012000c7d06 */ /* 0x004ea20008209000 */
[----:B------:R-:W-:Y:S01]  /*1ca0*/  IMAD.IADD R4, R7, 0x1, R2 ;  /* 0x0000000107047824 */ /* 0x000fe200078e0202 */
[----:B------:R-:W-:Y:S01]  /*1cb0*/  ISETP.NE.U32.AND P4, PT, RZ, UR18, PT ;  /* 0x00000012ff007c0c */ /* 0x000fe2000bf85070 */
[----:B------:R-:W-:Y:S02]  /*1cc0*/  UIADD3 UR9, UPT, UPT, UR9, UR10, URZ ;  /* 0x0000000a09097290 */ /* 0x000fe4000fffe0ff */
[----:B------:R-:W-:Y:S01]  /*1cd0*/  IMAD.SHL.U32 R4, R4, 0x4, RZ ;  /* 0x0000000404047824 */ /* 0x000fe200078e00ff */
[----:B------:R-:W-:Y:S01]  /*1ce0*/  ISETP.NE.U32.AND P5, PT, RZ, UR13, PT ;  /* 0x0000000dff007c0c */ /* 0x000fe2000bfa5070 */
[----:B0-----:R-:W-:Y:S01]  /*1cf0*/  IMAD R15, RZ, RZ, -UR13 ;  /* 0x8000000dff0f7e24 */ /* 0x001fe2000f8e02ff */
[----:B------:R-:W0:Y:S01]  /*1d00*/  I2F.U32.RP R13, UR13 ;  /* 0x0000000d000d7d06 */ /* 0x000e220008209000 */
[----:B------:R-:W-:Y:S01]  /*1d10*/  VIADD R6, R4, UR13 ;  /* 0x0000000d04067c36 */ /* 0x000fe20008000000 */
[----:B------:R-:W3:Y:S04]  /*1d20*/  LDCU UR7, c[0x0][0x3a8] ;  /* 0x00007500ff0777ac */ /* 0x000ee80008000800 */
[----:B------:R-:W-:-:S02]  /*1d30*/  VIMNMX R6, PT, PT, R6, UR20, !PT ;  /* 0x0000001406067c48 */ /* 0x000fc4000ffe0100 */
[----:B--2---:R-:W2:Y:S03]  /*1d40*/  MUFU.RCP R12, R12 ;  /* 0x0000000c000c7308 */ /* 0x004ea60000001000 */
[----:B------:R-:W-:Y:S02]  /*1d50*/  VIADD R7, R6, -UR13 ;  /* 0x8000000d06077c36 */ /* 0x000fe40008000000 */
[----:B------:R-:W-:-:S03]  /*1d60*/  VIADD R6, R2, UR18 ;  /* 0x0000001202067c36 */ /* 0x000fc60008000000 */
[----:B0-----:R-:W0:Y:S01]  /*1d70*/  MUFU.RCP R13, R13 ;  /* 0x0000000d000d7308 */ /* 0x001e220000001000 */
[----:B------:R-:W-:Y:S02]  /*1d80*/  ISETP.NE.AND P0, PT, R7, R4, PT ;  /* 0x000000040700720c */ /* 0x000fe40003f05270 */
[----:B------:R-:W-:Y:S01]  /*1d90*/  ISETP.GE.AND P1, PT, R6, UR17, PT ;  /* 0x0000001106007c0c */ /* 0x000fe2000bf26270 */
[----:B--2---:R-:W-:-:S03]  /*1da0*/  VIADD R8, R12, 0xffffffe ;  /* 0x0ffffffe0c087836 */ /* 0x004fc60000000000 */
[----:B------:R-:W-:Y:S01]  /*1db0*/  SEL R12, RZ, 0x1, P1 ;  /* 0x00000001ff0c7807 */ /* 0x000fe20000800000 */
[----:B------:R-:W2:Y:S01]  /*1dc0*/  F2I.FTZ.U32.TRUNC.NTZ R9, R8 ;  /* 0x0000000800097305 */ /* 0x000ea2000021f000 */
[----:B0-----:R-:W-:-:S07]  /*1dd0*/  IADD3 R10, PT, PT, R13, 0xffffffe, RZ ;  /* 0x0ffffffe0d0a7810 */ /* 0x001fce0007ffe0ff */
[----:B------:R0:W4:Y:S01]  /*1de0*/  F2I.FTZ.U32.TRUNC.NTZ R11, R10 ;  /* 0x0000000a000b7305 */ /* 0x000122000021f000 */
[----:B--2---:R-:W-:Y:S02]  /*1df0*/  IMAD.MOV R8, RZ, RZ, -R9 ;  /* 0x000000ffff087224 */ /* 0x004fe400078e0a09 */
[----:B0-----:R-:W-:Y:S02]  /*1e00*/  HFMA2 R10, -RZ, RZ, 0, 0 ;  /* 0x00000000ff0a7431 */ /* 0x001fe400000001ff */
[----:B----4-:R-:W-:-:S04]  /*1e10*/  IMAD R13, R15, R11, RZ ;  /* 0x0000000b0f0d7224 */ /* 0x010fc800078e02ff */
[----:B------:R-:W-:Y:S01]  /*1e20*/  IMAD.HI.U32 R14, R11, R13, R10 ;  /* 0x0000000d0b0e7227 */ /* 0x000fe200078e000a */
[----:B------:R-:W-:Y:S02]  /*1e30*/  SEL R10, RZ, 0x1, !P0 ;  /* 0x00000001ff0a7807 */ /* 0x000fe40004000000 */
[----:B------:R-:W-:Y:S01]  /*1e40*/  VIMNMX R11, PT, PT, R6, UR17, !PT ;  /* 0x00000011060b7c48 */ /* 0x000fe2000ffe0100 */
[----:B------:R-:W-:Y:S01]  /*1e50*/  IMAD R13, R8, UR18, RZ ;  /* 0x00000012080d7c24 */ /* 0x000fe2000f8e02ff */
[----:B------:R-:W-:Y:S01]  /*1e60*/  IADD3 R7, PT, PT, R7, -R4, -R10 ;  /* 0x8000000407077210 */ /* 0x000fe20007ffe80a */
[----:B------:R-:W-:Y:S01]  /*1e70*/  IMAD.MOV.U32 R8, RZ, RZ, RZ ;  /* 0x000000ffff087224 */ /* 0x000fe200078e00ff */
[----:B------:R-:W-:-:S03]  /*1e80*/  IADD3 R11, PT, PT, R11, -R6, -R12 ;  /* 0x800000060b0b7210 */ /* 0x000fc60007ffe80c */
[----:B------:R-:W-:-:S04]  /*1e90*/  IMAD.HI.U32 R8, R9, R13, R8 ;  /* 0x0000000d09087227 */ /* 0x000fc800078e0008 */
[----:B------:R-:W-:-:S04]  /*1ea0*/  IMAD.HI.U32 R9, R14, R7, RZ ;  /* 0x000000070e097227 */ /* 0x000fc800078e00ff */
[----:B------:R-:W-:-:S04]  /*1eb0*/  IMAD.HI.U32 R13, R8, R11, RZ ;  /* 0x0000000b080d7227 */ /* 0x000fc800078e00ff */
[----:B------:R-:W-:Y:S02]  /*1ec0*/  IMAD.MOV R8, RZ, RZ, -R9 ;  /* 0x000000ffff087224 */ /* 0x000fe400078e0a09 */
[----:B------:R-:W-:Y:S02]  /*1ed0*/  IMAD.MOV R14, RZ, RZ, -R13 ;  /* 0x000000ffff0e7224 */ /* 0x000fe400078e0a0d */
[----:B------:R-:W-:Y:S02]  /*1ee0*/  IMAD R7, R8, UR13, R7 ;  /* 0x0000000d08077c24 */ /* 0x000fe4000f8e0207 */
[----:B------:R-:W-:Y:S02]  /*1ef0*/  IMAD R11, R14, UR18, R11 ;  /* 0x000000120e0b7c24 */ /* 0x000fe4000f8e020b */
[----:B------:R-:W0:Y:S01]  /*1f00*/  LDC R14, c[0x0][0x370] ;  /* 0x0000dc00ff0e7b82 */ /* 0x000e220000000800 */
[----:B------:R-:W-:Y:S02]  /*1f10*/  ISETP.GE.U32.AND P0, PT, R7, UR13, PT ;  /* 0x0000000d07007c0c */ /* 0x000fe4000bf06070 */
[----:B------:R-:W-:-:S11]  /*1f20*/  ISETP.GE.U32.AND P2, PT, R11, UR18, PT ;  /* 0x000000120b007c0c */ /* 0x000fd6000bf46070 */
[----:B------:R-:W-:Y:S02]  /*1f30*/  @P0 VIADD R7, R7, -UR13 ;  /* 0x8000000d07070c36 */ /* 0x000fe40008000000 */
[----:B------:R-:W-:Y:S01]  /*1f40*/  @P2 VIADD R11, R11, -UR18 ;  /* 0x800000120b0b2c36 */ /* 0x000fe20008000000 */
[----:B------:R-:W-:Y:S01]  /*1f50*/  @P2 IADD3 R13, PT, PT, R13, 0x1, RZ ;  /* 0x000000010d0d2810 */ /* 0x000fe20007ffe0ff */
[----:B------:R-:W-:Y:S01]  /*1f60*/  @P0 VIADD R9, R9, 0x1 ;  /* 0x0000000109090836 */ /* 0x000fe20000000000 */
[----:B------:R-:W-:Y:S01]  /*1f70*/  ISETP.GE.U32.AND P1, PT, R7, UR13, PT ;  /* 0x0000000d07007c0c */ /* 0x000fe2000bf26070 */
[----:B------:R-:W-:Y:S01]  /*1f80*/  NOP ;  /* 0x0000000000007918 */ /* 0x000fe20000000000 */
[----:B------:R-:W-:Y:S01]  /*1f90*/  SYNCS.ARRIVE.TRANS64.RED.A0T1 RZ, [UR4], RZ ;  /* 0x000000ffffff79a7 */ /* 0x000fe20008200404 */
[----:B------:R-:W-:Y:S01]  /*1fa0*/  ISETP.GE.U32.AND P3, PT, R11, UR18, PT ;  /* 0x000000120b007c0c */ /* 0x000fe2000bf66070 */
[----:B------:R-:W-:Y:S09]  /*1fb0*/  ARRIVES.LDGSTSBAR.64.TRANSCNT [UR4] ;  /* 0x00000000ff0079b0 */ /* 0x000ff20008002a04 */
[----:B------:R-:W-:Y:S01]  /*1fc0*/  @P1 VIADD R9, R9, 0x1 ;  /* 0x0000000109091836 */ /* 0x000fe20000000000 */
[----:B------:R-:W-:-:S02]  /*1fd0*/  NOP ;  /* 0x0000000000007918 */ /* 0x000fc40000000000 */
[----:B------:R-:W-:Y:S01]  /*1fe0*/  @P3 VIADD R13, R13, 0x1 ;  /* 0x000000010d0d3836 */ /* 0x000fe20000000000 */
[----:B------:R-:W-:Y:S01]  /*1ff0*/  @!P4 LOP3.LUT R13, RZ, UR18, RZ, 0x33, !PT ;  /* 0x00000012ff0dcc12 */ /* 0x000fe2000f8e33ff */
[----:B------:R-:W-:Y:S01]  /*2000*/  IMAD.MOV.U32 R15, RZ, RZ, 0x1 ;  /* 0x00000001ff0f7424 */ /* 0x000fe200078e00ff */
[----:B------:R-:W-:Y:S01]  /*2010*/  @!P5 LOP3.LUT R9, RZ, UR13, RZ, 0x33, !PT ;  /* 0x0000000dff09dc12 */ /* 0x000fe2000f8e33ff */
[----:B------:R-:W-:Y:S01]  /*2020*/  IMAD.MOV.U32 R22, RZ, RZ, 0x5 ;  /* 0x00000005ff167424 */ /* 0x000fe200078e00ff */
[----:B------:R-:W-:Y:S01]  /*2030*/  IADD3 R18, PT, PT, R6, UR18, RZ ;  /* 0x0000001206127c10 */ /* 0x000fe2000fffe0ff */
[--C-:B------:R-:W-:Y:S01]  /*2040*/  IMAD.IADD R12, R12, 0x1, R13.reuse ;  /* 0x000000010c0c7824 */ /* 0x100fe200078e020d */
[----:B------:R-:W-:Y:S01]  /*2050*/  PRMT R13, RZ, 0x7610, R13 ;  /* 0x00007610ff0d7816 */ /* 0x000fe2000000000d */
[----:B------:R-:W-:Y:S01]  /*2060*/  IMAD.IADD R7, R10, 0x1, R9 ;  /* 0x000000010a077824 */ /* 0x000fe200078e0209 */
[----:B------:R-:W-:Y:S01]  /*2070*/  SYNCS.ARRIVE.TRANS64.A1T0 RZ, [UR4], RZ ;  /* 0x000000ffffff79a7 */ /* 0x000fe20008100004 */
[----:B0-----:R-:W-:Y:S01]  /*2080*/  IMAD R14, R14, UR18, RZ ;  /* 0x000000120e0e7c24 */ /* 0x001fe2000f8e02ff */
[----:B------:R-:W-:Y:S01]  /*2090*/  LOP3.LUT R19, R12, 0x3, RZ, 0xc0, !PT ;  /* 0x000000030c137812 */ /* 0x000fe200078ec0ff */
[----:B---3--:R-:W-:-:S02]  /*20a0*/  UIADD3 UR8, UPT, UPT, UR8, UR7, URZ ;  /* 0x0000000708087290 */ /* 0x008fc4000fffe0ff */
[----:B------:R-:W-:Y:S02]  /*20b0*/  ULOP3.LUT UR21, UR19, 0x3, URZ, 0xc0, !UPT ;  /* 0x0000000313157892 */ /* 0x000fe4000f8ec0ff */
[----:B------:R-:W-:Y:S01]  /*20c0*/  ULOP3.LUT UR6, UR19, 0x7ffffffc, URZ, 0xc0, !UPT ;  /* 0x7ffffffc13067892 */ /* 0x000fe2000f8ec0ff */
[----:B------:R-:W-:Y:S01]  /*20d0*/  UMOV UR4, UR5 ;  /* 0x0000000500047c82 */ /* 0x000fe20008000000 */
[----:B------:R-:W-:-:S10]  /*20e0*/  UMOV UR7, UR9 ;  /* 0x0000000900077c82 */ /* 0x000fd40008000000 */
.L_x_541:
[----:B------:R-:W0:Y:S01]  /*20f0*/  LDCU UR10, c[0x0][0x3a0] ;  /* 0x00007400ff0a77ac */ /* 0x000e220008000800 */
[----:B------:R-:W-:Y:S01]  /*2100*/  IMAD.IADD R23, R14, 0x1, R5 ;  /* 0x000000010e177824 */ /* 0x000fe200078e0205 */
[----:B------:R-:W-:-:S04]  /*2110*/  UMOV UR11, UR4 ;  /* 0x00000004000b7c82 */ /* 0x000fc80008000000 */
[----:B0-----:R-:W-:Y:S01]  /*2120*/  ISETP.GE.AND P0, PT, R23, UR10, PT ;  /* 0x0000000a17007c0c */ /* 0x001fe2000bf06270 */
[----:B------:R-:W-:-:S12]  /*2130*/  UMOV UR10, UR5 ;  /* 0x00000005000a7c82 */ /* 0x000fd80008000000 */
[----:B------:R-:W-:Y:S05]  /*2140*/  @P0 BRA `(.L_x_509) ;  /* 0x0000000c00800947 */ /* 0x000fea0003800000 */
[----:B------:R-:W-:Y:S01]  /*2150*/  LOP3.LUT R8, R15, 0xff, RZ, 0xc0, !PT ;  /* 0x000000ff0f087812 */ /* 0x000fe200078ec0ff */
[----:B------:R-:W-:-:S03]  /*2160*/  UIADD3 UR12, UPT, UPT, UR19, -0x1, URZ ;  /* 0xffffffff130c7890 */ /* 0x000fc6000fffe0ff */
[----:B------:R-:W-:-:S03]  /*2170*/  R2UR UR4, R8 ;  /* 0x00000000080472ca */ /* 0x000fc600000e0000 */
[----:B------:R-:W-:Y:S01]  /*2180*/  VIADD R23, R23, -UR12 ;  /* 0x8000000c17177c36 */ /* 0x000fe20008000000 */
[----:B------:R-:W-:Y:S01]  /*2190*/  CS2R R10, SR_GLOBALTIMERLO ;  /* 0x00000000000a7805 */ /* 0x000fe20000015200 */
[----:B------:R-:W0:Y:S01]  /*21a0*/  S2UR UR16, SR_CgaCtaId ;  /* 0x00000000001079c3 */ /* 0x000e220000008800 */
[----:B------:R-:W-:Y:S01]  /*21b0*/  UMOV UR12, 0x400 ;  /* 0x00000400000c7882 */ /* 0x000fe20000000000 */
[----:B------:R-:W-:Y:S01]  /*21c0*/  LOP3.LUT R8, R22, 0x1, RZ, 0xc0, !PT ;  /* 0x0000000116087812 */ /* 0x000fe200078ec0ff */
[----:B------:R-:W-:-:S03]  /*21d0*/  UIADD3 UR12, UPT, UPT, UR12, 0x10, URZ ;  /* 0x000000100c0c7890 */ /* 0x000fc6000fffe0ff */
[----:B------:R-:W-:Y:S01]  /*21e0*/  SHF.L.U32 R9, R8, 0x1f, RZ ;  /* 0x0000001f08097819 */ /* 0x000fe200000006ff */
[----:B0-----:R-:W-:-:S04]  /*21f0*/  ULEA UR12, UR16, UR12, 0x18 ;  /* 0x0000000c100c7291 */ /* 0x001fc8000f8ec0ff */
[----:B------:R-:W-:-:S09]  /*2200*/  ULEA UR12, UR4, UR12, 0x4 ;  /* 0x0000000c040c7291 */ /* 0x000fd2000f8e20ff */
[----:B------:R-:W0:Y:S02]  /*2210*/  SYNCS.PHASECHK.TRANS64.TRYWAIT P0, [UR12+0x8], R9 ;  /* 0x00000809ff0075a7 */ /* 0x000e24000800110c */
[----:B0-----:R-:W-:Y:S05]  /*2220*/  @P0 BRA `(.L_x_510) ;  /* 0x0000000000600947 */ /* 0x001fea0003800000 */
[----:B------:R-:W-:Y:S01]  /*2230*/  SHF.L.U32 R16, R8, 0x1f, RZ ;  /* 0x0000001f08107819 */ /* 0x000fe200000006ff */
[----:B------:R-:W-:-:S06]  /*2240*/  UMOV UR4, URZ ;  /* 0x000000ff00047c82 */ /* 0x000fcc0008000000 */
.L_x_513:
        /* <DEDUP_REMOVED lines=11> */
.L_x_512:
        /* <DEDUP_REMOVED lines=9> */
.L_x_511:
[----:B------:R-:W0:Y:S02]  /*2390*/  SYNCS.PHASECHK.TRANS64.TRYWAIT P0, [UR12+0x8], R16 ;  /* 0x00000810ff0075a7 */ /* 0x000e24000800110c */
[----:B0-----:R-:W-:Y:S05]  /*23a0*/  @!P0 BRA `(.L_x_513) ;  /* 0xfffffffc00a88947 */ /* 0x001fea000383ffff */
.L_x_510:
[----:B------:R-:W0:Y:S01]  /*23b0*/  LDCU UR4, c[0x0][0x3a0] ;  /* 0x00007400ff0477ac */ /* 0x000e220008000800 */
[----:B------:R-:W-:Y:S01]  /*23c0*/  IMAD.IADD R8, R14, 0x1, R5 ;  /* 0x000000010e087824 */ /* 0x000fe200078e0205 */
[----:B------:R-:W-:Y:S01]  /*23d0*/  ISETP.GT.AND P1, PT, R23, -0x1, PT ;  /* 0xffffffff1700780c */ /* 0x000fe20003f24270 */
[----:B------:R-:W-:Y:S02]  /*23e0*/  BSSY.RECONVERGENT B1, `(.L_x_514) ;  /* 0x00000aa000017945 */ /* 0x000fe40003800200 */
[----:B------:R-:W-:-:S05]  /*23f0*/  VIADD R8, R8, UR18 ;  /* 0x0000001208087c36 */ /* 0x000fca0008000000 */
[----:B0-----:R-:W-:-:S13]  /*2400*/  ISETP.GT.AND P0, PT, R8, UR4, PT ;  /* 0x0000000408007c0c */ /* 0x001fda000bf04270 */
[----:B------:R-:W-:Y:S05]  /*2410*/  @!P0 BRA P1, `(.L_x_515) ;  /* 0x0000000400948947 */ /* 0x000fea0000800000 */
[----:B------:R-:W-:Y:S01]  /*2420*/  ISETP.GE.AND P0, PT, R2, UR17, PT ;  /* 0x0000001102007c0c */ /* 0x000fe2000bf06270 */
[----:B------:R-:W0:-:S12]  /*2430*/  LDCU UR16, c[0x0][0x3a0] ;  /* 0x00007400ff1077ac */ /* 0x000e180008000800 */
[----:B------:R-:W-:Y:S05]  /*2440*/  @P0 BRA `(.L_x_516) ;  /* 0x00000008008c0947 */ /* 0x000fea0003800000 */
[----:B------:R-:W-:Y:S01]  /*2450*/  ISETP.NE.AND P0, PT, R19, 0x3, PT ;  /* 0x000000031300780c */ /* 0x000fe20003f05270 */
[----:B------:R-:W-:Y:S01]  /*2460*/  BSSY.RECONVERGENT B0, `(.L_x_517) ;  /* 0x0000030000007945 */ /* 0x000fe20003800200 */
[----:B------:R-:W-:-:S11]  /*2470*/  MOV R24, R2 ;  /* 0x0000000200187202 */ /* 0x000fd60000000f00 */
[----:B------:R-:W-:Y:S05]  /*2480*/  @!P0 BRA `(.L_x_518) ;  /* 0x0000000000b48947 */ /* 0x000fea0003800000 */
[----:B------:R-:W-:Y:S01]  /*2490*/  IMAD.IADD R11, R23, 0x1, R2 ;  /* 0x00000001170b7824 */ /* 0x000fe200078e0202 */
[----:B------:R-:W-:Y:S01]  /*24a0*/  BSSY.RECONVERGENT B2, `(.L_x_519) ;  /* 0x0000009000027945 */ /* 0x000fe20003800200 */
[----:B------:R-:W-:Y:S01]  /*24b0*/  LEA R17, R2, UR9, 0x2 ;  /* 0x0000000902117c11 */ /* 0x000fe2000f8e10ff */
[----:B------:R-:W-:Y:S02]  /*24c0*/  IMAD.MOV.U32 R8, RZ, RZ, RZ ;  /* 0x000000ffff087224 */ /* 0x000fe400078e00ff */
[----:B------:R-:W-:-:S04]  /*24d0*/  ISETP.GE.AND P0, PT, R11, UR4, PT ;  /* 0x000000040b007c0c */ /* 0x000fc8000bf06270 */
[----:B------:R-:W-:-:S13]  /*24e0*/  ISETP.LT.OR P0, PT, R11, RZ, P0 ;  /* 0x000000ff0b00720c */ /* 0x000fda0000701670 */
[----:B------:R-:W-:Y:S05]  /*24f0*/  @P0 BRA `(.L_x_520) ;  /* 0x00000000000c0947 */ /* 0x000fea0003800000 */
[----:B------:R-:W2:Y:S02]  /*2500*/  LDC.64 R8, c[0x0][0x380] ;  /* 0x0000e000ff087b82 */ /* 0x000ea40000000a00 */
[----:B--2---:R-:W-:-:S06]  /*2510*/  IMAD.WIDE.U32 R8, R11, 0x4, R8 ;  /* 0x000000040b087825 */ /* 0x004fcc00078e0008 */
[----:B------:R2:W5:Y:S02]  /*2520*/  LDG.E R8, desc[UR14][R8.64] ;  /* 0x0000000e08087981 */ /* 0x000564000c1e1900 */
.L_x_520:
[----:B0-----:R-:W-:Y:S05]  /*2530*/  BSYNC.RECONVERGENT B2 ;  /* 0x0000000000027941 */ /* 0x001fea0003800200 */
.L_x_519:
[----:B-----5:R3:W-:Y:S01]  /*2540*/  STS [R17], R8 ;  /* 0x0000000811007388 */ /* 0x0207e20000000800 */
[----:B------:R-:W-:Y:S01]  /*2550*/  ISETP.NE.AND P0, PT, R19, RZ, PT ;  /* 0x000000ff1300720c */ /* 0x000fe20003f05270 */
[----:B------:R-:W-:-:S12]  /*2560*/  IMAD.MOV.U32 R24, RZ, RZ, R6 ;  /* 0x000000ffff187224 */ /* 0x000fd800078e0006 */
[----:B---3--:R-:W-:Y:S05]  /*2570*/  @!P0 BRA `(.L_x_518) ;  /* 0x0000000000788947 */ /* 0x008fea0003800000 */
[----:B------:R-:W-:Y:S01]  /*2580*/  VIADD R11, R11, UR18 ;  /* 0x000000120b0b7c36 */ /* 0x000fe20008000000 */
[----:B------:R-:W-:Y:S01]  /*2590*/  BSSY.RECONVERGENT B2, `(.L_x_521) ;  /* 0x000000a000027945 */ /* 0x000fe20003800200 */
[----:B------:R-:W-:-:S03]  /*25a0*/  IMAD.U32 R8, RZ, RZ, UR18 ;  /* 0x00000012ff087e24 */ /* 0x000fc6000f8e00ff */
[C---:B------:R-:W-:Y:S01]  /*25b0*/  ISETP.GE.AND P0, PT, R11.reuse, UR4, PT ;  /* 0x000000040b007c0c */ /* 0x040fe2000bf06270 */
[----:B------:R-:W-:Y:S02]  /*25c0*/  IMAD R17, R8, 0x4, R17 ;  /* 0x0000000408117824 */ /* 0x000fe400078e0211 */
[----:B------:R-:W-:Y:S01]  /*25d0*/  HFMA2 R8, -RZ, RZ, 0, 0 ;  /* 0x00000000ff087431 */ /* 0x000fe200000001ff */
[----:B------:R-:W-:-:S13]  /*25e0*/  ISETP.LT.OR P0, PT, R11, RZ, P0 ;  /* 0x000000ff0b00720c */ /* 0x000fda0000701670 */
[----:B------:R-:W-:Y:S05]  /*25f0*/  @P0 BRA `(.L_x_522) ;  /* 0x00000000000c0947 */ /* 0x000fea0003800000 */
[----:B--2---:R-:W0:Y:S02]  /*2600*/  LDC.64 R8, c[0x0][0x380] ;  /* 0x0000e000ff087b82 */ /* 0x004e240000000a00 */
[----:B0-----:R-:W-:-:S06]  /*2610*/  IMAD.WIDE.U32 R8, R11, 0x4, R8 ;  /* 0x000000040b087825 */ /* 0x001fcc00078e0008 */
[----:B------:R0:W5:Y:S02]  /*2620*/  LDG.E R8, desc[UR14][R8.64] ;  /* 0x0000000e08087981 */ /* 0x000164000c1e1900 */
.L_x_522:
[----:B------:R-:W-:Y:S05]  /*2630*/  BSYNC.RECONVERGENT B2 ;  /* 0x0000000000027941 */ /* 0x000fea0003800200 */
.L_x_521:
[----:B-----5:R3:W-:Y:S01]  /*2640*/  STS [R17], R8 ;  /* 0x0000000811007388 */ /* 0x0207e20000000800 */
[----:B------:R-:W-:Y:S01]  /*2650*/  ISETP.NE.AND P0, PT, R19, 0x1, PT ;  /* 0x000000011300780c */ /* 0x000fe20003f05270 */
[----:B------:R-:W-:-:S12]  /*2660*/  IMAD.MOV.U32 R24, RZ, RZ, R18 ;  /* 0x000000ffff187224 */ /* 0x000fd800078e0012 */
[----:B---3--:R-:W-:Y:S05]  /*2670*/  @!P0 BRA `(.L_x_518) ;  /* 0x0000000000388947 */ /* 0x008fea0003800000 */
[----:B------:R-:W-:Y:S01]  /*2680*/  VIADD R21, R11, UR18 ;  /* 0x000000120b157c36 */ /* 0x000fe20008000000 */
[----:B------:R-:W-:Y:S01]  /*2690*/  BSSY.RECONVERGENT B2, `(.L_x_523) ;  /* 0x000000a000027945 */ /* 0x000fe20003800200 */
[----:B------:R-:W-:-:S03]  /*26a0*/  IMAD.U32 R8, RZ, RZ, UR18 ;  /* 0x00000012ff087e24 */ /* 0x000fc6000f8e00ff */
[C---:B------:R-:W-:Y:S01]  /*26b0*/  ISETP.GE.AND P0, PT, R21.reuse, UR4, PT ;  /* 0x0000000415007c0c */ /* 0x040fe2000bf06270 */
[----:B------:R-:W-:Y:S02]  /*26c0*/  IMAD R11, R8, 0x4, R17 ;  /* 0x00000004080b7824 */ /* 0x000fe400078e0211 */
[----:B------:R-:W-:Y:S01]  /*26d0*/  IMAD.MOV.U32 R8, RZ, RZ, RZ ;  /* 0x000000ffff087224 */ /* 0x000fe200078e00ff */
[----:B------:R-:W-:-:S13]  /*26e0*/  ISETP.LT.OR P0, PT, R21, RZ, P0 ;  /* 0x000000ff1500720c */ /* 0x000fda0000701670 */
[----:B------:R-:W-:Y:S05]  /*26f0*/  @P0 BRA `(.L_x_524) ;  /* 0x00000000000c0947 */ /* 0x000fea0003800000 */
[----:B0-2---:R-:W0:Y:S02]  /*2700*/  LDC.64 R8, c[0x0][0x380] ;  /* 0x0000e000ff087b82 */ /* 0x005e240000000a00 */
[----:B0-----:R-:W-:-:S06]  /*2710*/  IMAD.WIDE.U32 R8, R21, 0x4, R8 ;  /* 0x0000000415087825 */ /* 0x001fcc00078e0008 */
[----:B------:R3:W5:Y:S02]  /*2720*/  LDG.E R8, desc[UR14][R8.64] ;  /* 0x0000000e08087981 */ /* 0x000764000c1e1900 */
.L_x_524:
[----:B------:R-:W-:Y:S05]  /*2730*/  BSYNC.RECONVERGENT B2 ;  /* 0x0000000000027941 */ /* 0x000fea0003800200 */
.L_x_523:
[----:B-----5:R4:W-:Y:S01]  /*2740*/  STS [R11], R8 ;  /* 0x000000080b007388 */ /* 0x0209e20000000800 */
[----:B------:R-:W-:-:S07]  /*2750*/  VIADD R24, R18, UR18 ;  /* 0x0000001212187c36 */ /* 0x000fce0008000000 */
.L_x_518:
[----:B0-----:R-:W-:Y:S05]  /*2760*/  BSYNC.RECONVERGENT B0 ;  /* 0x0000000000007941 */ /* 0x001fea0003800200 */
.L_x_517:
[----:B------:R-:W-:-:S13]  /*2770*/  ISETP.GE.U32.AND P0, PT, R12, 0x3, PT ;  /* 0x000000030c00780c */ /* 0x000fda0003f06070 */
[----:B------:R-:W-:Y:S05]  /*2780*/  @!P0 BRA `(.L_x_516) ;  /* 0x0000000400bc8947 */ /* 0x000fea0003800000 */
[----:B------:R-:W-:Y:S01]  /*2790*/  BSSY.RECONVERGENT B0, `(.L_x_525) ;  /* 0x000002c000007945 */ /* 0x000fe20003800200 */
.L_x_526:
[----:B--23--:R-:W-:Y:S01]  /*27a0*/  IADD3 R9, PT, PT, R23, R24, RZ ;  /* 0x0000001817097210 */ /* 0x00cfe20007ffe0ff */
[----:B0-----:R-:W-:-:S03]  /*27b0*/  IMAD.MOV.U32 R26, RZ, RZ, RZ ;  /* 0x000000ffff1a7224 */ /* 0x001fc600078e00ff */
[C---:B------:R-:W-:Y:S01]  /*27c0*/  ISETP.GE.AND P0, PT, R9.reuse, UR16, PT ;  /* 0x0000001009007c0c */ /* 0x040fe2000bf06270 */
[----:B------:R-:W-:-:S03]  /*27d0*/  VIADD R29, R9, UR18 ;  /* 0x00000012091d7c36 */ /* 0x000fc60008000000 */
[----:B------:R-:W-:Y:S01]  /*27e0*/  ISETP.LT.OR P0, PT, R9, RZ, P0 ;  /* 0x000000ff0900720c */ /* 0x000fe20000701670 */
[C---:B------:R-:W-:Y:S01]  /*27f0*/  VIADD R25, R29.reuse, UR18 ;  /* 0x000000121d197c36 */ /* 0x040fe20008000000 */
[----:B------:R-:W-:-:S03]  /*2800*/  ISETP.GE.AND P1, PT, R29, UR16, PT ;  /* 0x000000101d007c0c */ /* 0x000fc6000bf26270 */
[C---:B------:R-:W-:Y:S01]  /*2810*/  VIADD R27, R25.reuse, UR18 ;  /* 0x00000012191b7c36 */ /* 0x040fe20008000000 */
[----:B------:R-:W-:Y:S02]  /*2820*/  ISETP.GE.AND P2, PT, R25, UR16, PT ;  /* 0x0000001019007c0c */ /* 0x000fe4000bf46270 */
[----:B------:R-:W-:Y:S02]  /*2830*/  ISETP.LT.OR P1, PT, R29, RZ, P1 ;  /* 0x000000ff1d00720c */ /* 0x000fe40000f21670 */
[----:B------:R-:W-:Y:S02]  /*2840*/  ISETP.GE.AND P3, PT, R27, UR16, PT ;  /* 0x000000101b007c0c */ /* 0x000fe4000bf66270 */
[----:B------:R-:W-:Y:S01]  /*2850*/  ISETP.LT.OR P2, PT, R25, RZ, P2 ;  /* 0x000000ff1900720c */ /* 0x000fe20001741670 */
[----:B------:R-:W0:Y:S01]  /*2860*/  @!P0 LDC.64 R20, c[0x0][0x380] ;  /* 0x0000e000ff148b82 */ /* 0x000e220000000a00 */
[----:B------:R-:W-:-:S07]  /*2870*/  ISETP.LT.OR P3, PT, R27, RZ, P3 ;  /* 0x000000ff1b00720c */ /* 0x000fce0001f61670 */
[----:B------:R-:W2:Y:S08]  /*2880*/  @!P1 LDC.64 R16, c[0x0][0x380] ;  /* 0x0000e000ff109b82 */ /* 0x000eb00000000a00 */
[----:B----4-:R-:W3:Y:S01]  /*2890*/  @!P2 LDC.64 R10, c[0x0][0x380] ;  /* 0x0000e000ff0aab82 */ /* 0x010ee20000000a00 */
[----:B0-----:R-:W-:-:S07]  /*28a0*/  @!P0 IMAD.WIDE.U32 R20, R9, 0x4, R20 ;  /* 0x0000000409148825 */ /* 0x001fce00078e0014 */
[----:B------:R-:W0:Y:S01]  /*28b0*/  @!P3 LDC.64 R8, c[0x0][0x380] ;  /* 0x0000e000ff08bb82 */ /* 0x000e220000000a00 */
[----:B------:R-:W-:Y:S01]  /*28c0*/  IMAD.MOV.U32 R28, RZ, RZ, RZ ;  /* 0x000000ffff1c7224 */ /* 0x000fe200078e00ff */
[----:B------:R4:W5:Y:S01]  /*28d0*/  @!P0 LDG.E R26, desc[UR14][R20.64] ;  /* 0x0000000e141a8981 */ /* 0x000962000c1e1900 */
[----:B--2---:R-:W-:-:S05]  /*28e0*/  @!P1 IMAD.WIDE.U32 R16, R29, 0x4, R16 ;  /* 0x000000041d109825 */ /* 0x004fca00078e0010 */
[----:B------:R-:W2:Y:S01]  /*28f0*/  @!P1 LDG.E R28, desc[UR14][R16.64] ;  /* 0x0000000e101c9981 */ /* 0x000ea2000c1e1900 */
[----:B---3--:R-:W-:Y:S01]  /*2900*/  @!P2 IMAD.WIDE.U32 R10, R25, 0x4, R10 ;  /* 0x00000004190aa825 */ /* 0x008fe200078e000a */
[----:B------:R-:W-:-:S03]  /*2910*/  MOV R25, RZ ;  /* 0x000000ff00197202 */ /* 0x000fc60000000f00 */
[----:B0-----:R-:W-:-:S04]  /*2920*/  @!P3 IMAD.WIDE.U32 R8, R27, 0x4, R8 ;  /* 0x000000041b08b825 */ /* 0x001fc800078e0008 */
[----:B------:R-:W-:Y:S01]  /*2930*/  IMAD.MOV.U32 R27, RZ, RZ, RZ ;  /* 0x000000ffff1b7224 */ /* 0x000fe200078e00ff */
[----:B------:R0:W3:Y:S05]  /*2940*/  @!P3 LDG.E R25, desc[UR14][R8.64] ;  /* 0x0000000e0819b981 */ /* 0x0000ea000c1e1900 */
[----:B------:R-:W3:Y:S01]  /*2950*/  @!P2 LDG.E R27, desc[UR14][R10.64] ;  /* 0x0000000e0a1ba981 */ /* 0x000ee2000c1e1900 */
[----:B----4-:R-:W-:Y:S01]  /*2960*/  LEA R21, R24, UR9, 0x2 ;  /* 0x0000000918157c11 */ /* 0x010fe2000f8e10ff */
[----:B------:R-:W-:Y:S02]  /*2970*/  IMAD.U32 R20, RZ, RZ, UR18 ;  /* 0x00000012ff147e24 */ /* 0x000fe4000f8e00ff */
[----:B0-----:R-:W-:-:S02]  /*2980*/  IMAD.U32 R8, RZ, RZ, UR18 ;  /* 0x00000012ff087e24 */ /* 0x001fc4000f8e00ff */
[----:B------:R-:W-:Y:S02]  /*2990*/  IMAD R29, R20, 0x4, R21 ;  /* 0x00000004141d7824 */ /* 0x000fe400078e0215 */
[----:B------:R-:W-:Y:S02]  /*29a0*/  IMAD.U32 R17, RZ, RZ, UR18 ;  /* 0x00000012ff117e24 */ /* 0x000fe4000f8e00ff */
[----:B------:R-:W-:Y:S01]  /*29b0*/  IMAD R20, R8, 0x4, R29 ;  /* 0x0000000408147824 */ /* 0x000fe200078e021d */
[----:B------:R-:W-:-:S03]  /*29c0*/  MOV R9, UR18 ;  /* 0x0000001200097c02 */ /* 0x000fc60008000f00 */
[----:B------:R-:W-:Y:S02]  /*29d0*/  IMAD R16, R17, 0x4, R20 ;  /* 0x0000000411107824 */ /* 0x000fe400078e0214 */
[----:B------:R-:W-:-:S05]  /*29e0*/  IMAD R24, R9, 0x4, R24 ;  /* 0x0000000409187824 */ /* 0x000fca00078e0218 */
[----:B------:R-:W-:Y:S01]  /*29f0*/  ISETP.GE.AND P0, PT, R24, UR17, PT ;  /* 0x0000001118007c0c */ /* 0x000fe2000bf06270 */
[----:B-----5:R0:W-:Y:S04]  /*2a00*/  STS [R21], R26 ;  /* 0x0000001a15007388 */ /* 0x0201e80000000800 */
[----:B--2---:R0:W-:Y:S04]  /*2a10*/  STS [R29], R28 ;  /* 0x0000001c1d007388 */ /* 0x0041e80000000800 */
[----:B---3--:R0:W-:Y:S04]  /*2a20*/  STS [R20], R27 ;  /* 0x0000001b14007388 */ /* 0x0081e80000000800 */
[----:B------:R0:W-:Y:S01]  /*2a30*/  STS [R16], R25 ;  /* 0x0000001910007388 */ /* 0x0001e20000000800 */
[----:B------:R-:W-:Y:S05]  /*2a40*/  @!P0 BRA `(.L_x_526) ;  /* 0xfffffffc00548947 */ /* 0x000fea000383ffff */
[----:B------:R-:W-:Y:S05]  /*2a50*/  BSYNC.RECONVERGENT B0 ;  /* 0x0000000000007941 */ /* 0x000fea0003800200 */
.L_x_525:
[----:B------:R-:W-:Y:S05]  /*2a60*/  BRA `(.L_x_516) ;  /* 0x0000000400047947 */ /* 0x000fea0003800000 */
.L_x_515:
[----:B------:R-:W-:-:S13]  /*2a70*/  ISETP.GE.AND P0, PT, R4, UR20, PT ;  /* 0x0000001404007c0c */ /* 0x000fda000bf06270 */
[----:B------:R-:W-:Y:S05]  /*2a80*/  @P0 BRA `(.L_x_516) ;  /* 0x0000000000fc0947 */ /* 0x000fea0003800000 */
[----:B------:R-:W0:Y:S01]  /*2a90*/  LDC.64 R8, c[0x0][0x380] ;  /* 0x0000e000ff087b82 */ /* 0x000e220000000a00 */
[----:B------:R-:W-:Y:S01]  /*2aa0*/  LOP3.LUT R16, R7, 0x3, RZ, 0xc0, !PT ;  /* 0x0000000307107812 */ /* 0x000fe200078ec0ff */
[----:B------:R-:W-:Y:S01]  /*2ab0*/  BSSY.RECONVERGENT B0, `(.L_x_527) ;  /* 0x0000021000007945 */ /* 0x000fe20003800200 */
[----:B------:R-:W-:Y:S02]  /*2ac0*/  IMAD.MOV.U32 R27, RZ, RZ, R4 ;  /* 0x000000ffff1b7224 */ /* 0x000fe400078e0004 */
[----:B------:R-:W-:Y:S01]  /*2ad0*/  ISETP.NE.AND P0, PT, R16, 0x3, PT ;  /* 0x000000031000780c */ /* 0x000fe20003f05270 */
[----:B0-----:R-:W-:-:S12]  /*2ae0*/  IMAD.WIDE.U32 R8, R23, 0x4, R8 ;  /* 0x0000000417087825 */ /* 0x001fd800078e0008 */
[----:B------:R-:W-:Y:S05]  /*2af0*/  @!P0 BRA `(.L_x_528) ;  /* 0x0000000000708947 */ /* 0x000fea0003800000 */
[C---:B------:R-:W-:Y:S01]  /*2b00*/  IADD3 R10, P0, PT, R4.reuse, R8, RZ ;  /* 0x00000008040a7210 */ /* 0x040fe20007f1e0ff */
[C---:B------:R-:W-:Y:S02]  /*2b10*/  VIADD R17, R4.reuse, UR7 ;  /* 0x0000000704117c36 */ /* 0x040fe40008000000 */
[----:B------:R-:W-:Y:S02]  /*2b20*/  VIADD R27, R4, UR13 ;  /* 0x0000000d041b7c36 */ /* 0x000fe40008000000 */
[----:B------:R-:W-:Y:S01]  /*2b30*/  IMAD.X R11, RZ, RZ, R9, P0 ;  /* 0x000000ffff0b7224 */ /* 0x000fe200000e0609 */
[----:B------:R-:W-:-:S04]  /*2b40*/  ISETP.NE.AND P0, PT, R16, RZ, PT ;  /* 0x000000ff1000720c */ /* 0x000fc80003f05270 */
[----:B------:R-:W-:Y:S01]  /*2b50*/  @!PT LDS RZ, [RZ] ;  /* 0x00000000fffff984 */ /* 0x000fe20000000800 */
[----:B------:R-:W-:Y:S01]  /*2b60*/  @!PT LDS RZ, [RZ] ;  /* 0x00000000fffff984 */ /* 0x000fe20000000800 */
[----:B------:R-:W-:Y:S01]  /*2b70*/  @!PT LDS RZ, [RZ] ;  /* 0x00000000fffff984 */ /* 0x000fe20000000800 */
[----:B------:R0:W-:Y:S09]  /*2b80*/  LDGSTS.E [R17], desc[UR14][R10.64] ;  /* 0x000000000a117fae */ /* 0x0001f2000b9a100e */
[----:B------:R-:W-:Y:S05]  /*2b90*/  @!P0 BRA `(.L_x_528) ;  /* 0x0000000000488947 */ /* 0x000fea0003800000 */
[C---:B0-----:R-:W-:Y:S01]  /*2ba0*/  IADD3 R10, P0, PT, R27.reuse, R8, RZ ;  /* 0x000000081b0a7210 */ /* 0x041fe20007f1e0ff */
[----:B------:R-:W-:Y:S01]  /*2bb0*/  VIADD R27, R27, UR13 ;  /* 0x0000000d1b1b7c36 */ /* 0x000fe20008000000 */
[----:B------:R-:W-:-:S03]  /*2bc0*/  IADD3 R17, PT, PT, R17, UR13, RZ ;  /* 0x0000000d11117c10 */ /* 0x000fc6000fffe0ff */
[----:B------:R-:W-:Y:S01]  /*2bd0*/  IMAD.X R11, RZ, RZ, R9, P0 ;  /* 0x000000ffff0b7224 */ /* 0x000fe200000e0609 */
[----:B------:R-:W-:-:S04]  /*2be0*/  ISETP.NE.AND P0, PT, R16, 0x1, PT ;  /* 0x000000011000780c */ /* 0x000fc80003f05270 */
[----:B------:R-:W-:Y:S01]  /*2bf0*/  @!PT LDS RZ, [RZ] ;  /* 0x00000000fffff984 */ /* 0x000fe20000000800 */
[----:B------:R-:W-:Y:S01]  /*2c00*/  @!PT LDS RZ, [RZ] ;  /* 0x00000000fffff984 */ /* 0x000fe20000000800 */
[----:B------:R-:W-:Y:S01]  /*2c10*/  @!PT LDS RZ, [RZ] ;  /* 0x00000000fffff984 */ /* 0x000fe20000000800 */
[----:B------:R2:W-:Y:S09]  /*2c20*/  LDGSTS.E [R17], desc[UR14][R10.64] ;  /* 0x000000000a117fae */ /* 0x0005f2000b9a100e */
[----:B------:R-:W-:Y:S05]  /*2c30*/  @!P0 BRA `(.L_x_528) ;  /* 0x0000000000208947 */ /* 0x000fea0003800000 */
[----:B--2---:R-:W-:Y:S01]  /*2c40*/  IADD3 R10, P0, PT, R27, R8, RZ ;  /* 0x000000081b0a7210 */ /* 0x004fe20007f1e0ff */
[----:B------:R-:W-:Y:S02]  /*2c50*/  VIADD R17, R17, UR13 ;  /* 0x0000000d11117c36 */ /* 0x000fe40008000000 */
[----:B------:R-:W-:Y:S02]  /*2c60*/  VIADD R27, R27, UR13 ;  /* 0x0000000d1b1b7c36 */ /* 0x000fe40008000000 */
[----:B------:R-:W-:-:S05]  /*2c70*/  IMAD.X R11, RZ, RZ, R9, P0 ;  /* 0x000000ffff0b7224 */ /* 0x000fca00000e0609 */
[----:B------:R-:W-:Y:S01]  /*2c80*/  @!PT LDS RZ, [RZ] ;  /* 0x00000000fffff984 */ /* 0x000fe20000000800 */
[----:B------:R-:W-:Y:S01]  /*2c90*/  @!PT LDS RZ, [RZ] ;  /* 0x00000000fffff984 */ /* 0x000fe20000000800 */
[----:B------:R-:W-:Y:S01]  /*2ca0*/  @!PT LDS RZ, [RZ] ;  /* 0x00000000fffff984 */ /* 0x000fe20000000800 */
[----:B------:R3:W-:Y:S03]  /*2cb0*/  LDGSTS.E [R17], desc[UR14][R10.64] ;  /* 0x000000000a117fae */ /* 0x0007e6000b9a100e */
.L_x_528:
[----:B------:R-:W-:Y:S05]  /*2cc0*/  BSYNC.RECONVERGENT B0 ;  /* 0x0000000000007941 */ /* 0x000fea0003800200 */
.L_x_527:
[----:B------:R-:W-:-:S13]  /*2cd0*/  ISETP.GE.U32.AND P0, PT, R7, 0x3, PT ;  /* 0x000000030700780c */ /* 0x000fda0003f06070 */
[----:B------:R-:W-:Y:S05]  /*2ce0*/  @!P0 BRA `(.L_x_516) ;  /* 0x0000000000648947 */ /* 0x000fea0003800000 */
.L_x_529:
[C---:B------:R-:W-:Y:S01]  /*2cf0*/  IADD3 R24, P0, PT, R8.reuse, R27, RZ ;  /* 0x0000001b08187210 */ /* 0x040fe20007f1e0ff */
[C---:B0-23--:R-:W-:Y:S02]  /*2d00*/  VIADD R11, R27.reuse, UR13 ;  /* 0x0000000d1b0b7c36 */ /* 0x04dfe40008000000 */
[----:B------:R-:W-:Y:S01]  /*2d10*/  VIADD R29, R27, UR7 ;  /* 0x000000071b1d7c36 */ /* 0x000fe20008000000 */
[----:B------:R-:W-:Y:S02]  /*2d20*/  IADD3.X R25, PT, PT, RZ, R9, RZ, P0, !PT ;  /* 0x00000009ff197210 */ /* 0x000fe400007fe4ff */
[----:B------:R-:W-:Y:S01]  /*2d30*/  IADD3 R20, P0, PT, R8, R11, RZ ;  /* 0x0000000b08147210 */ /* 0x000fe20007f1e0ff */
[----:B------:R-:W-:Y:S02]  /*2d40*/  VIADD R11, R11, UR13 ;  /* 0x0000000d0b0b7c36 */ /* 0x000fe40008000000 */
[----:B------:R-:W-:Y:S01]  /*2d50*/  VIADD R26, R29, UR13 ;  /* 0x0000000d1d1a7c36 */ /* 0x000fe20008000000 */
[----:B------:R-:W-:Y:S01]  /*2d60*/  @!PT LDS RZ, [RZ] ;  /* 0x00000000fffff984 */ /* 0x000fe20000000800 */
[----:B------:R-:W-:Y:S01]  /*2d70*/  @!PT LDS RZ, [RZ] ;  /* 0x00000000fffff984 */ /* 0x000fe20000000800 */
[----:B------:R-:W-:Y:S01]  /*2d80*/  @!PT LDS RZ, [RZ] ;  /* 0x00000000fffff984 */ /* 0x000fe20000000800 */
[----:B------:R-:W-:Y:S01]  /*2d90*/  LDGSTS.E [R29], desc[UR14][R24.64] ;  /* 0x00000000181d7fae */ /* 0x000fe2000b9a100e */
[----:B------:R-:W-:-:S02]  /*2da0*/  VIADD R23, R11, UR13 ;  /* 0x0000000d0b177c36 */ /* 0x000fc40008000000 */
[--C-:B------:R-:W-:Y:S01]  /*2db0*/  IMAD.X R21, RZ, RZ, R9.reuse, P0 ;  /* 0x000000ffff157224 */ /* 0x100fe200000e0609 */
[----:B------:R-:W-:Y:S01]  /*2dc0*/  IADD3 R16, P0, PT, R8, R11, RZ ;  /* 0x0000000b08107210 */ /* 0x000fe20007f1e0ff */
[----:B------:R-:W-:Y:S01]  /*2dd0*/  VIADD R28, R26, UR13 ;  /* 0x0000000d1a1c7c36 */ /* 0x000fe20008000000 */
[----:B------:R-:W-:Y:S01]  /*2de0*/  IADD3 R10, P1, PT, R8, R23, RZ ;  /* 0x00000017080a7210 */ /* 0x000fe20007f3e0ff */
[----:B------:R-:W-:Y:S01]  /*2df0*/  VIADD R27, R23, UR13 ;  /* 0x0000000d171b7c36 */ /* 0x000fe20008000000 */
[----:B------:R0:W-:Y:S01]  /*2e00*/  LDGSTS.E [R26], desc[UR14][R20.64] ;  /* 0x00000000141a7fae */ /* 0x0001e2000b9a100e */
[----:B------:R-:W-:Y:S01]  /*2e10*/  IMAD.X R17, RZ, RZ, R9, P0 ;  /* 0x000000ffff117224 */ /* 0x000fe200000e0609 */
[----:B------:R-:W-:Y:S02]  /*2e20*/  IADD3.X R11, PT, PT, RZ, R9, RZ, P1, !PT ;  /* 0x00000009ff0b7210 */ /* 0x000fe40000ffe4ff */
[----:B------:R-:W-:Y:S02]  /*2e30*/  ISETP.GE.AND P0, PT, R27, UR20, PT ;  /* 0x000000141b007c0c */ /* 0x000fe4000bf06270 */
[----:B------:R2:W-:Y:S01]  /*2e40*/  LDGSTS.E [R28], desc[UR14][R16.64] ;  /* 0x00000000101c7fae */ /* 0x0005e2000b9a100e */
[----:B0-----:R-:W-:-:S05]  /*2e50*/  VIADD R21, R28, UR13 ;  /* 0x0000000d1c157c36 */ /* 0x001fca0008000000 */
[----:B------:R2:W-:Y:S05]  /*2e60*/  LDGSTS.E [R21], desc[UR14][R10.64] ;  /* 0x000000000a157fae */ /* 0x0005ea000b9a100e */
[----:B------:R-:W-:Y:S05]  /*2e70*/  @!P0 BRA `(.L_x_529) ;  /* 0xfffffffc009c8947 */ /* 0x000fea000383ffff */
.L_x_516:
[----:B0-----:R-:W-:Y:S05]  /*2e80*/  BSYNC.RECONVERGENT B1 ;  /* 0x0000000000017941 */ /* 0x001fea0003800200 */
.L_x_514:
[----:B------:R-:W-:Y:S01]  /*2e90*/  NOP ;  /* 0x0000000000007918 */ /* 0x000fe20000000000 */
[----:B------:R-:W-:Y:S01]  /*2ea0*/  SYNCS.ARRIVE.TRANS64.RED.A0T1 RZ, [UR12], RZ ;  /* 0x000000ffffff79a7 */ /* 0x000fe2000820040c */
[----:B------:R-:W-:Y:S01]  /*2eb0*/  VIADD R15, R15, 0x1 ;  /* 0x000000010f0f7836 */ /* 0x000fe20000000000 */
[----:B------:R-:W-:Y:S01]  /*2ec0*/  ARRIVES.LDGSTSBAR.64.TRANSCNT [UR12] ;  /* 0x00000000ff0079b0 */ /* 0x000fe20008002a0c */
[----:B------:R-:W-:Y:S01]  /*2ed0*/  NOP ;  /* 0x0000000000007918 */ /* 0x000fe20000000000 */
[----:B------:R-:W-:Y:S02]  /*2ee0*/  SYNCS.ARRIVE.TRANS64.A1T0 RZ, [UR12], RZ ;  /* 0x000000ffffff79a7 */ /* 0x000fe4000810000c */
[----:B----4-:R-:W-:-:S04]  /*2ef0*/  LOP3.LUT R8, R15, 0xff, RZ, 0xc0, !PT ;  /* 0x000000ff0f087812 */ /* 0x010fc800078ec0ff */
[----:B------:R-:W-:-:S04]  /*2f00*/  ISETP.NE.AND P0, PT, R8, 0x2, PT ;  /* 0x000000020800780c */ /* 0x000fc80003f05270 */
[----:B--23--:R-:W-:Y:S02]  /*2f10*/  SEL R9, RZ, 0x1, P0 ;  /* 0x00000001ff097807 */ /* 0x00cfe40000000000 */
[----:B------:R-:W-:Y:S02]  /*2f20*/  SEL R15, R15, RZ, P0 ;  /* 0x000000ff0f0f7207 */ /* 0x000fe40000000000 */
[----:B------:R-:W-:-:S04]  /*2f30*/  LOP3.LUT R9, R22, R9, RZ, 0x3c, !PT ;  /* 0x0000000916097212 */ /* 0x000fc800078e3cff */
[----:B------:R-:W-:-:S07]  /*2f40*/  PRMT R22, R9, 0x7610, R22 ;  /* 0x0000761009167816 */ /* 0x000fce0000000016 */
.L_x_509:
[----:B------:R-:W-:Y:S02]  /*2f50*/  LOP3.LUT R8, R22, 0xffff, RZ, 0xc0, !PT ;  /* 0x0000ffff16087812 */ /* 0x000fe400078ec0ff */
[----:B------:R-:W-:Y:S02]  /*2f60*/  LOP3.LUT R16, R13, 0xff, RZ, 0xc0, !PT ;  /* 0x000000ff0d107812 */ /* 0x000fe400078ec0ff */
[----:B------:R-:W-:-:S04]  /*2f70*/  SHF.R.U32.HI R8, RZ, 0x1, R8 ;  /* 0x00000001ff087819 */ /* 0x000fc80000011608 */
[----:B------:R-:W-:Y:S02]  /*2f80*/  LOP3.LUT R8, R8, 0x1, RZ, 0xc0, !PT ;  /* 0x0000000108087812 */ /* 0x000fe400078ec0ff */
[----:B------:R-:W-:Y:S01]  /*2f90*/  CS2R R10, SR_GLOBALTIMERLO ;  /* 0x00000000000a7805 */ /* 0x000fe20000015200 */
[----:B------:R-:W0:Y:S01]  /*2fa0*/  S2R R20, SR_CgaCtaId ;  /* 0x0000000000147919 */ /* 0x000e220000008800 */
[----:B------:R-:W-:-:S05]  /*2fb0*/  MOV R9, 0x400 ;  /* 0x0000040000097802 */ /* 0x000fca0000000f00 */
[----:B------:R-:W-:-:S05]  /*2fc0*/  VIADD R9, R9, 0x10 ;  /* 0x0000001009097836 */ /* 0x000fca0000000000 */
[----:B0-----:R-:W-:Y:S02]  /*2fd0*/  LEA R17, R20, R9, 0x18 ;  /* 0x0000000914117211 */ /* 0x001fe400078ec0ff */
[----:B------:R-:W-:-:S03]  /*2fe0*/  SHF.L.U32 R9, R8, 0x1f, RZ ;  /* 0x0000001f08097819 */ /* 0x000fc600000006ff */
[----:B------:R-:W-:-:S04]  /*2ff0*/  IMAD R16, R16, 0x10, R17 ;  /* 0x0000001010107824 */ /* 0x000fc800078e0211 */
[----:B------:R-:W0:Y:S02]  /*3000*/  SYNCS.PHASECHK.TRANS64.TRYWAIT P0, [R16+URZ], R9 ;  /* 0x00000009100075a7 */ /* 0x000e2400080011ff */
[----:B0-----:R-:W-:Y:S05]  /*3010*/  @P0 BRA `(.L_x_530) ;  /* 0x0000000000600947 */ /* 0x001fea0003800000 */
[----:B------:R-:W-:Y:S01]  /*3020*/  SHF.L.U32 R21, R8, 0x1f, RZ ;  /* 0x0000001f08157819 */ /* 0x000fe200000006ff */
[----:B------:R-:W-:-:S06]  /*3030*/  UMOV UR4, URZ ;  /* 0x000000ff00047c82 */ /* 0x000fcc0008000000 */
.L_x_533:
        /* <DEDUP_REMOVED lines=11> */
.L_x_532:
[----:B------:R-:W-:-:S04]  /*30f0*/  ISETP.GE.U32.AND P0, PT, R17, 0x9c40, PT ;  /* 0x00009c401100780c */ /* 0x000fc80003f06070 */
[----:B------:R-:W-:-:S13]  /*3100*/  ISETP.GE.AND.EX P0, PT, R9, RZ, PT, P0 ;  /* 0x000000ff0900720c */ /* 0x000fda0003f06300 */
[----:B------:R-:W-:Y:S05]  /*3110*/  @!P0 BRA `(.L_x_531) ;  /* 0x0000000000188947 */ /* 0x000fea0003800000 */
[----:B------:R-:W-:-:S04]  /*3120*/  SHF.R.S32.HI R8, RZ, 0x1f, R9 ;  /* 0x0000001fff087819 */ /* 0x000fc80000011409 */
[----:B------:R-:W-:-:S04]  /*3130*/  LEA.HI R8, P0, R8, R17, RZ, 0x2 ;  /* 0x0000001108087211 */ /* 0x000fc800078110ff */
[----:B------:R-:W-:-:S04]  /*3140*/  IADD3.X R9, PT, PT, RZ, R9, RZ, P0, !PT ;  /* 0x00000009ff097210 */ /* 0x000fc800007fe4ff */
[----:B------:R-:W-:-:S04]  /*3150*/  SHF.R.U64 R8, R8, 0x2, R9 ;  /* 0x0000000208087819 */ /* 0x000fc80000001209 */
[----:B------:R-:W-:Y:S05]  /*3160*/  NANOSLEEP R8 ;  /* 0x000000080000735d */ /* 0x000fea0003800000 */
[----:B------:R-:W-:Y:S01]  /*3170*/  NOP ;  /* 0x0000000000007918 */ /* 0x000fe20000000000 */
.L_x_531:
[----:B------:R-:W0:Y:S02]  /*3180*/  SYNCS.PHASECHK.TRANS64.TRYWAIT P0, [R16+URZ], R21 ;  /* 0x00000015100075a7 */ /* 0x000e2400080011ff */
[----:B0-----:R-:W-:Y:S05]  /*3190*/  @!P0 BRA `(.L_x_533) ;  /* 0xfffffffc00a88947 */ /* 0x001fea000383ffff */
.L_x_530:
[----:B------:R-:W0:Y:S01]  /*31a0*/  LDCU UR22, c[0x0][0x3a0] ;  /* 0x00007400ff1677ac */ /* 0x000e220008000800 */
[----:B------:R-:W-:Y:S01]  /*31b0*/  IMAD.IADD R17, R2, 0x1, R5 ;  /* 0x0000000102117824 */ /* 0x000fe200078e0205 */
[----:B------:R-:W-:Y:S04]  /*31c0*/  BSSY.RECONVERGENT B0, `(.L_x_534) ;  /* 0x000003f000007945 */ /* 0x000fe80003800200 */
[----:B0-----:R-:W-:-:S13]  /*31d0*/  ISETP.GE.AND P0, PT, R17, UR22, PT ;  /* 0x0000001611007c0c */ /* 0x001fda000bf06270 */
[----:B------:R-:W-:Y:S05]  /*31e0*/  @P0 BRA `(.L_x_535) ;  /* 0x0000000000f00947 */ /* 0x000fea0003800000 */
[----:B------:R-:W-:Y:S01]  /*31f0*/  ISETP.GE.AND P0, PT, R17, UR8, PT ;  /* 0x0000000811007c0c */ /* 0x000fe2000bf06270 */
[----:B------:R-:W-:Y:S01]  /*3200*/  BSSY.RECONVERGENT B1, `(.L_x_536) ;  /* 0x0000036000017945 */ /* 0x000fe20003800200 */
[----:B------:R-:W-:-:S11]  /*3210*/  IMAD.MOV.U32 R21, RZ, RZ, 0x7fc00000 ;  /* 0x7fc00000ff157424 */ /* 0x000fd600078e00ff */
[----:B------:R-:W-:Y:S05]  /*3220*/  @!P0 BRA `(.L_x_537) ;  /* 0x0000000000cc8947 */ /* 0x000fea0003800000 */
[----:B------:R-:W-:Y:S01]  /*3230*/  UISETP.GE.AND UP0, UPT, UR19, 0x1, UPT ;  /* 0x000000011300788c */ /* 0x000fe2000bf06270 */
[----:B------:R-:W-:-:S08]  /*3240*/  IMAD.MOV.U32 R21, RZ, RZ, RZ ;  /* 0x000000ffff157224 */ /* 0x000fd000078e00ff */
[----:B------:R-:W-:Y:S05]  /*3250*/  BRA.U !UP0, `(.L_x_538) ;  /* 0x0000000108bc7547 */ /* 0x000fea000b800000 */
[----:B------:R-:W-:Y:S01]  /*3260*/  UISETP.GE.U32.AND UP0, UPT, UR19, 0x4, UPT ;  /* 0x000000041300788c */ /* 0x000fe2000bf06070 */
[----:B------:R-:W-:Y:S01]  /*3270*/  IMAD.MOV.U32 R21, RZ, RZ, RZ ;  /* 0x000000ffff157224 */ /* 0x000fe200078e00ff */
[----:B------:R-:W-:-:S07]  /*3280*/  UMOV UR4, URZ ;  /* 0x000000ff00047c82 */ /* 0x000fce0008000000 */
[----:B------:R-:W-:Y:S05]  /*3290*/  BRA.U !UP0, `(.L_x_539) ;  /* 0x00000001085c7547 */ /* 0x000fea000b800000 */
[----:B------:R-:W0:Y:S01]  /*32a0*/  S2UR UR12, SR_CgaCtaId ;  /* 0x00000000000c79c3 */ /* 0x000e220000008800 */
[----:B------:R-:W-:Y:S01]  /*32b0*/  LEA R8, R2, UR5, 0x2 ;  /* 0x0000000502087c11 */ /* 0x000fe2000f8e10ff */
[----:B------:R-:W-:Y:S01]  /*32c0*/  UMOV UR4, 0x400 ;  /* 0x0000040000047882 */ /* 0x000fe20000000000 */
[----:B------:R-:W-:Y:S01]  /*32d0*/  IMAD.MOV.U32 R21, RZ, RZ, RZ ;  /* 0x000000ffff157224 */ /* 0x000fe200078e00ff */
[----:B------:R-:W-:Y:S02]  /*32e0*/  UIADD3 UR4, UPT, UPT, UR4, 0xc0, URZ ;  /* 0x000000c004047890 */ /* 0x000fe4000fffe0ff */
[----:B------:R-:W-:Y:S01]  /*32f0*/  VIADD R20, R8, 0x8 ;  /* 0x0000000808147836 */ /* 0x000fe20000000000 */
[----:B------:R-:W-:Y:S02]  /*3300*/  UIADD3 UR16, UPT, UPT, -UR6, URZ, URZ ;  /* 0x000000ff06107290 */ /* 0x000fe4000fffe1ff */
[----:B0-----:R-:W-:-:S12]  /*3310*/  ULEA UR4, UR12, UR4, 0x18 ;  /* 0x000000040c047291 */ /* 0x001fd8000f8ec0ff */
.L_x_540:
[----:B------:R-:W-:Y:S01]  /*3320*/  LDS R24, [R20+-0x8] ;  /* 0xfffff80014187984 */ /* 0x000fe20000000800 */
[----:B------:R-:W-:-:S03]  /*3330*/  UIADD3 UR16, UPT, UPT, UR16, 0x4, URZ ;  /* 0x0000000410107890 */ /* 0x000fc6000fffe0ff */
[----:B------:R-:W0:Y:S01]  /*3340*/  LDS.128 R8, [UR4] ;  /* 0x00000004ff087984 */ /* 0x000e220008000c00 */
[----:B------:R-:W-:Y:S02]  /*3350*/  UISETP.NE.AND UP0, UPT, UR16, URZ, UPT ;  /* 0x000000ff1000728c */ /* 0x000fe4000bf05270 */
[----:B------:R-:W-:Y:S01]  /*3360*/  UIADD3 UR4, UPT, UPT, UR4, 0x10, URZ ;  /* 0x0000001004047890 */ /* 0x000fe2000fffe0ff */
[----:B------:R-:W2:Y:S04]  /*3370*/  LDS R23, [R20+-0x4] ;  /* 0xfffffc0014177984 */ /* 0x000ea80000000800 */
[----:B------:R-:W3:Y:S04]  /*3380*/  LDS R25, [R20] ;  /* 0x0000000014197984 */ /* 0x000ee80000000800 */
[----:B------:R4:W5:Y:S02]  /*3390*/  LDS R26, [R20+0x4] ;  /* 0x00000400141a7984 */ /* 0x0009640000000800 */
[----:B----4-:R-:W-:Y:S01]  /*33a0*/  IADD3 R20, PT, PT, R20, 0x10, RZ ;  /* 0x0000001014147810 */ /* 0x010fe20007ffe0ff */
[----:B0-----:R-:W-:-:S04]  /*33b0*/  FFMA R8, R24, R8, R21 ;  /* 0x0000000818087223 */ /* 0x001fc80000000015 */
[----:B--2---:R-:W-:-:S04]  /*33c0*/  FFMA R9, R9, R23, R8 ;  /* 0x0000001709097223 */ /* 0x004fc80000000008 */
[----:B---3--:R-:W-:-:S04]  /*33d0*/  FFMA R10, R10, R25, R9 ;  /* 0x000000190a0a7223 */ /* 0x008fc80000000009 */
[----:B-----5:R-:W-:Y:S01]  /*33e0*/  FFMA R21, R11, R26, R10 ;  /* 0x0000001a0b157223 */ /* 0x020fe2000000000a */
[----:B------:R-:W-:Y:S06]  /*33f0*/  BRA.U UP0, `(.L_x_540) ;  /* 0xfffffffd00c87547 */ /* 0x000fec000b83ffff */
[----:B------:R-:W-:-:S05]  /*3400*/  UMOV UR4, UR6 ;  /* 0x0000000600047c82 */ /* 0x000fca0008000000 */
.L_x_539:
[----:B------:R-:W-:-:S09]  /*3410*/  UISETP.NE.AND UP0, UPT, UR21, URZ, UPT ;  /* 0x000000ff1500728c */ /* 0x000fd2000bf05270 */
[----:B------:R-:W-:Y:S05]  /*3420*/  BRA.U !UP0, `(.L_x_538) ;  /* 0x0000000108487547 */ /* 0x000fea000b800000 */
[----:B------:R-:W0:Y:S01]  /*3430*/  S2UR UR16, SR_CgaCtaId ;  /* 0x00000000001079c3 */ /* 0x000e220000008800 */
[----:B------:R-:W-:Y:S01]  /*3440*/  UMOV UR12, 0x400 ;  /* 0x00000400000c7882 */ /* 0x000fe20000000000 */
[----:B------:R-:W-:Y:S01]  /*3450*/  VIADD R8, R2, UR4 ;  /* 0x0000000402087c36 */ /* 0x000fe20008000000 */
[----:B------:R-:W-:Y:S02]  /*3460*/  UIADD3 UR12, UPT, UPT, UR12, 0xc0, URZ ;  /* 0x000000c00c0c7890 */ /* 0x000fe4000fffe0ff */
[----:B------:R-:W-:Y:S02]  /*3470*/  UISETP.NE.AND UP0, UPT, UR21, 0x1, UPT ;  /* 0x000000011500788c */ /* 0x000fe4000bf05270 */
[----:B------:R-:W-:-:S05]  /*3480*/  LEA R23, R8, UR5, 0x2 ;  /* 0x0000000508177c11 */ /* 0x000fca000f8e10ff */
[----:B------:R-:W-:Y:S01]  /*3490*/  LDS R20, [R23] ;  /* 0x0000000017147984 */ /* 0x000fe20000000800 */
[----:B0-----:R-:W-:-:S04]  /*34a0*/  ULEA UR12, UR16, UR12, 0x18 ;  /* 0x0000000c100c7291 */ /* 0x001fc8000f8ec0ff */
[----:B------:R-:W-:-:S09]  /*34b0*/  ULEA UR4, UR4, UR12, 0x2 ;  /* 0x0000000c04047291 */ /* 0x000fd2000f8e10ff */
[----:B------:R-:W0:Y:S02]  /*34c0*/  LDS.128 R8, [UR4] ;  /* 0x00000004ff087984 */ /* 0x000e240008000c00 */
[----:B0-----:R-:W-:Y:S01]  /*34d0*/  FFMA R21, R20, R8, R21 ;  /* 0x0000000814157223 */ /* 0x001fe20000000015 */
[----:B------:R-:W-:Y:S06]  /*34e0*/  BRA.U !UP0, `(.L_x_538) ;  /* 0x0000000108187547 */ /* 0x000fec000b800000 */
[----:B------:R-:W-:Y:S01]  /*34f0*/  UISETP.NE.AND UP0, UPT, UR21, 0x2, UPT ;  /* 0x000000021500788c */ /* 0x000fe2000bf05270 */
[----:B------:R-:W0:Y:S05]  /*3500*/  LDS R8, [R23+0x4] ;  /* 0x0000040017087984 */ /* 0x000e2a0000000800 */
[----:B------:R-:W-:-:S13]  /*3510*/  PLOP3.LUT P0, PT, PT, PT, UP0, 0x80, 0x8 ;  /* 0x000000000008781c */ /* 0x000fda0003f0f008 */
[----:B------:R-:W2:Y:S01]  /*3520*/  @P0 LDS R20, [R23+0x8] ;  /* 0x0000080017140984 */ /* 0x000ea20000000800 */
[----:B0-----:R-:W-:-:S04]  /*3530*/  FFMA R21, R8, R9, R21 ;  /* 0x0000000908157223 */ /* 0x001fc80000000015 */
[----:B--2---:R-:W-:-:S07]  /*3540*/  @P0 FFMA R21, R20, R10, R21 ;  /* 0x0000000a14150223 */ /* 0x004fce0000000015 */
.L_x_538:
[----:B-1----:R-:W-:-:S07]  /*3550*/  FMUL R21, R3, R21 ;  /* 0x0000001503157220 */ /* 0x002fce0000400000 */
.L_x_537:
[----:B------:R-:W-:Y:S05]  /*3560*/  BSYNC.RECONVERGENT B1 ;  /* 0x0000000000017941 */ /* 0x000fea0003800200 */
.L_x_536:
[----:B------:R-:W0:Y:S01]  /*3570*/  LDC.64 R8, c[0x0][0x3b0] ;  /* 0x0000ec00ff087b82 */ /* 0x000e220000000a00 */
[----:B------:R-:W-:-:S04]  /*3580*/  IMAD R17, R0, UR22, R17 ;  /* 0x0000001600117c24 */ /* 0x000fc8000f8e0211 */
[----:B0-----:R-:W-:-:S05]  /*3590*/  IMAD.WIDE R8, R17, 0x4, R8 ;  /* 0x0000000411087825 */ /* 0x001fca00078e0208 */
[----:B------:R0:W-:Y:S02]  /*35a0*/  STG.E desc[UR14][R8.64], R21 ;  /* 0x0000001508007986 */ /* 0x0001e4000c10190e */
.L_x_535:
[----:B------:R-:W-:Y:S05]  /*35b0*/  BSYNC.RECONVERGENT B0 ;  /* 0x0000000000007941 */ /* 0x000fea0003800200 */
.L_x_534:
[----:B------:R-:W-:Y:S01]  /*35c0*/  VIADD R13, R13, 0x1 ;  /* 0x000000010d0d7836 */ /* 0x000fe20000000000 */
[----:B------:R-:W-:Y:S01]  /*35d0*/  UMOV UR5, UR9 ;  /* 0x0000000900057c82 */ /* 0x000fe20008000000 */
[----:B------:R-:W-:Y:S01]  /*35e0*/  IMAD.IADD R5, R14, 0x1, R5 ;  /* 0x000000010e057824 */ /* 0x000fe200078e0205 */
[----:B------:R-:W-:Y:S01]  /*35f0*/  UMOV UR4, UR7 ;  /* 0x0000000700047c82 */ /* 0x000fe20008000000 */
[----:B------:R2:W-:Y:S01]  /*3600*/  SYNCS.ARRIVE.TRANS64.A1T0 RZ, [R16+URZ+0x8], RZ ;  /* 0x000008ff10ff79a7 */ /* 0x0005e200081000ff */
[----:B0-----:R-:W-:Y:S01]  /*3610*/  LOP3.LUT R8, R13, 0xff, RZ, 0xc0, !PT ;  /* 0x000000ff0d087812 */ /* 0x001fe200078ec0ff */
[----:B------:R-:W-:Y:S01]  /*3620*/  UMOV UR9, UR10 ;  /* 0x0000000a00097c82 */ /* 0x000fe20008000000 */
[----:B------:R-:W-:Y:S01]  /*3630*/  ISETP.GE.AND P1, PT, R5, UR22, PT ;  /* 0x0000001605007c0c */ /* 0x000fe2000bf26270 */
[----:B------:R-:W-:Y:S01]  /*3640*/  UMOV UR7, UR11 ;  /* 0x0000000b00077c82 */ /* 0x000fe20008000000 */
[----:B------:R-:W-:-:S04]  /*3650*/  ISETP.NE.AND P0, PT, R8, 0x2, PT ;  /* 0x000000020800780c */ /* 0x000fc80003f05270 */
[----:B------:R-:W-:-:S09]  /*3660*/  SEL R13, R13, RZ, P0 ;  /* 0x000000ff0d0d7207 */ /* 0x000fd20000000000 */
[----:B------:R-:W-:Y:S01]  /*3670*/  @!P0 LOP3.LUT R22, R22, 0x2, RZ, 0x3c, !PT ;  /* 0x0000000216168812 */ /* 0x000fe200078e3cff */
[----:B--2---:R-:W-:Y:S06]  /*3680*/  @!P1 BRA `(.L_x_541) ;  /* 0xffffffe800989947 */ /* 0x004fec000383ffff */
[----:B-1----:R-:W0:Y:S01]  /*3690*/  S2R R3, SR_CgaCtaId ;  /* 0x0000000000037919 */ /* 0x002e220000008800 */
[----:B------:R-:W-:Y:S02]  /*36a0*/  MOV R0, 0x400 ;  /* 0x0000040000007802 */ /* 0x000fe40000000f00 */
[----:B------:R-:W-:Y:S01]  /*36b0*/  VOTE.ANY R7, PT, PT ;  /* 0x0000000000077806 */ /* 0x000fe200038e0100 */
[----:B------:R-:W1:Y:S02]  /*36c0*/  S2R R5, SR_SWINHI ;  /* 0x0000000000057919 */ /* 0x000e640000002f00 */
[----:B------:R-:W-:Y:S01]  /*36d0*/  VIADD R0, R0, 0x10 ;  /* 0x0000001000007836 */ /* 0x000fe20000000000 */
[----:B------:R-:W2:Y:S04]  /*36e0*/  S2R R9, SR_LANEID ;  /* 0x0000000000097919 */ /* 0x000ea80000000000 */
[----:B0-----:R-:W-:-:S04]  /*36f0*/  LEA R6, R3, R0, 0x18 ;  /* 0x0000000003067211 */ /* 0x001fc800078ec0ff */
[----:B------:R-:W-:Y:S02]  /*3700*/  MOV R2, R6 ;  /* 0x0000000600027202 */ /* 0x000fe40000000f00 */
[----:B-1----:R-:W-:Y:S02]  /*3710*/  MOV R3, R5 ;  /* 0x0000000500037202 */ /* 0x002fe40000000f00 */
[----:B------:R-:W-:-:S05]  /*3720*/  IADD3 R4, P0, PT, R2, 0x20, RZ ;  /* 0x0000002002047810 */ /* 0x000fca0007f1e0ff */
[----:B------:R-:W-:-:S04]  /*3730*/  IMAD.X R5, RZ, RZ, R3, P0 ;  /* 0x000000ffff057224 */ /* 0x000fc800000e0603 */
[----:B------:R-:W0:Y:S02]  /*3740*/  MATCH.ANY.U64 R4, R4 ;  /* 0x00000000040473a1 */ /* 0x000e2400000e8200 */
[----:B0-----:R-:W0:Y:S08]  /*3750*/  BREV R0, R4 ;  /* 0x0000000400007301 */ /* 0x001e300000000000 */
[----:B0-----:R-:W2:Y:S02]  /*3760*/  FLO.U32.SH R0, R0 ;  /* 0x0000000000007300 */ /* 0x001ea400000e0400 */
[----:B--2---:R-:W-:-:S13]  /*3770*/  ISETP.NE.AND P0, PT, R9, R0, PT ;  /* 0x000000000900720c */ /* 0x004fda0003f05270 */
[----:B------:R-:W-:Y:S05]  /*3780*/  @P0 EXIT ;  /* 0x000000000000094d */ /* 0x000fea0003800000 */
[----:B------:R-:W0:Y:S02]  /*3790*/  POPC R4, R4 ;  /* 0x0000000400047309 */ /* 0x000e240000000000 */
[----:B0-----:R-:W-:Y:S01]  /*37a0*/  IMAD.MOV R5, RZ, RZ, -R4 ;  /* 0x000000ffff057224 */ /* 0x001fe200078e0a04 */
[----:B------:R-:W-:Y:S01]  /*37b0*/  @!PT LDS RZ, [RZ] ;  /* 0x00000000fffff984 */ /* 0x000fe20000000800 */
[----:B------:R-:W-:Y:S01]  /*37c0*/  @!PT LDS RZ, [RZ] ;  /* 0x00000000fffff984 */ /* 0x000fe20000000800 */
[----:B------:R-:W-:Y:S01]  /*37d0*/  @!PT LDS RZ, [RZ] ;  /* 0x00000000fffff984 */ /* 0x000fe20000000800 */
[----:B------:R-:W-:Y:S01]  /*37e0*/  @!PT LDS RZ, [RZ] ;  /* 0x00000000fffff984 */ /* 0x000fe20000000800 */
[----:B------:R0:W-:Y:S06]  /*37f0*/  MEMBAR.SC.CTA ;  /* 0x0000000000007992 */ /* 0x0001ec0000000000 */
[----:B0-----:R-:W2:Y:S02]  /*3800*/  ATOM.E.ADD.STRONG.SM PT, R3, desc[UR14][R2.64+0x20], R5 ;  /* 0x800020050203798a */ /* 0x001ea400081eb10e */
[----:B--2---:R-:W-:Y:S01]  /*3810*/  NOP ;  /* 0x0000000000007918 */ /* 0x004fe20000000000 */
[----:B------:R-:W-:-:S13]  /*3820*/  ISETP.NE.AND P0, PT, R3, R4, PT ;  /* 0x000000040300720c */ /* 0x000fda0003f05270 */
[----:B------:R-:W-:Y:S05]  /*3830*/  @P0 EXIT ;  /* 0x000000000000094d */ /* 0x000fea0003800000 */
[----:B------:R-:W0:Y:S02]  /*3840*/  SYNCS.CCTL.IV [R6+URZ] ;  /* 0x00000000060079b1 */ /* 0x000e2400080000ff */
[----:B0-----:R-:W0:Y:S02]  /*3850*/  SYNCS.CCTL.IV [R6+URZ+0x8] ;  /* 0x00000800060079b1 */ /* 0x001e2400080000ff */
[----:B0-----:R-:W0:Y:S02]  /*3860*/  SYNCS.CCTL.IV [R6+URZ+0x10] ;  /* 0x00001000060079b1 */ /* 0x001e2400080000ff */
[----:B0-----:R-:W-:Y:S01]  /*3870*/  SYNCS.CCTL.IV [R6+URZ+0x18] ;  /* 0x00001800060079b1 */ /* 0x001fe200080000ff */
[----:B------:R-:W-:Y:S05]  /*3880*/  EXIT ;  /* 0x000000000000794d */ /* 0x000fea0003800000 */
.L_x_486:
[----:B------:R-:W-:Y:S02]  /*3890*/  HFMA2 R10, -RZ, RZ, 0, 9.5367431640625e-07 ;  /* 0x00000010ff0a7431 */ /* 0x000fe400000001ff */
[----:B------:R-:W-:Y:S02]  /*38a0*/  IMAD.MOV.U32 R11, RZ, RZ, 0x1f ;  /* 0x0000001fff0b7424 */ /* 0x000fe400078e00ff */
[----:B------:R-:W-:-:S07]  /*38b0*/  IMAD.MOV.U32 R9, RZ, RZ, -0x1 ;  /* 0xffffffffff097424 */ /* 0x000fce00078e00ff */
[----:B01----:R-:W-:Y:S05]  /*38c0*/  WARPSYNC.COLLECTIVE R9, `(.L_x_542) ;  /* 0x0000000009087348 */ /* 0x003fea0003c00000 */
[----:B-1----:R1:W2:Y:S02]  /*38d0*/  SHFL.DOWN P1, R7, R4, R10, R11 ;  /* 0x0800000a04077389 */ /* 0x0022a4000002000b */
[----:B012---:R-:W-:Y:S05]  /*38e0*/  ENDCOLLECTIVE ;  /* 0x000000000000791b */ /* 0x007fea0003800000 */
.L_x_542:
[----:B------:R-:W-:Y:S02]  /*38f0*/  IMAD.MOV.U32 R10, RZ, RZ, 0x8 ;  /* 0x00000008ff0a7424 */ /* 0x000fe400078e00ff */
[----:B------:R-:W-:-:S04]  /*3900*/  IMAD.MOV.U32 R3, RZ, RZ, R7 ;  /* 0x000000ffff037224 */ /* 0x000fc800078e0007 */
[----:B------:R-:W-:-:S04]  /*3910*/  FADD R3, R3, R4 ;  /* 0x0000000403037221 */ /* 0x000fc80000000000 */
[----:B------:R-:W-:-:S07]  /*3920*/  IMAD.MOV.U32 R4, RZ, RZ, R3 ;  /* 0x000000ffff047224 */ /* 0x000fce00078e0003 */
[----:B------:R-:W-:Y:S05]  /*3930*/  WARPSYNC.COLLECTIVE R9, `(.L_x_543) ;  /* 0x0000000009087348 */ /* 0x000fea0003c00000 */
[----:B------:R0:W1:Y:S02]  /*3940*/  SHFL.DOWN P1, R7, R4, R10, R11 ;  /* 0x0800000a04077389 */ /* 0x000064000002000b */
[----:B01----:R-:W-:Y:S05]  /*3950*/  ENDCOLLECTIVE ;  /* 0x000000000000791b */ /* 0x003fea0003800000 */
.L_x_543:
[----:B------:R-:W-:Y:S02]  /*3960*/  IMAD.MOV.U32 R10, RZ, RZ, 0x4 ;  /* 0x00000004ff0a7424 */ /* 0x000fe400078e00ff */
[----:B------:R-:W-:-:S04]  /*3970*/  IMAD.MOV.U32 R6, RZ, RZ, R7 ;  /* 0x000000ffff067224 */ /* 0x000fc800078e0007 */
[----:B------:R-:W-:-:S05]  /*3980*/  FADD R6, R3, R6 ;  /* 0x0000000603067221 */ /* 0x000fca0000000000 */
[----:B------:R-:W-:-:S07]  /*3990*/  MOV R4, R6 ;  /* 0x0000000600047202 */ /* 0x000fce0000000f00 */
[----:B------:R-:W-:Y:S05]  /*39a0*/  WARPSYNC.COLLECTIVE R9, `(.L_x_544) ;  /* 0x0000000009087348 */ /* 0x000fea0003c00000 */
[----:B------:R0:W1:Y:S02]  /*39b0*/  SHFL.DOWN P1, R7, R4, R10, R11 ;  /* 0x0800000a04077389 */ /* 0x000064000002000b */
[----:B01----:R-:W-:Y:S05]  /*39c0*/  ENDCOLLECTIVE ;  /* 0x000000000000791b */ /* 0x003fea0003800000 */
.L_x_544:
[----:B------:R-:W-:Y:S02]  /*39d0*/  IMAD.MOV.U32 R10, RZ, RZ, 0x2 ;  /* 0x00000002ff0a7424 */ /* 0x000fe400078e00ff */
[----:B------:R-:W-:-:S04]  /*39e0*/  IMAD.MOV.U32 R5, RZ, RZ, R7 ;  /* 0x000000ffff057224 */ /* 0x000fc800078e0007 */
[----:B------:R-:W-:-:S04]  /*39f0*/  FADD R5, R6, R5 ;  /* 0x0000000506057221 */ /* 0x000fc80000000000 */
[----:B------:R-:W-:-:S07]  /*3a00*/  IMAD.MOV.U32 R4, RZ, RZ, R5 ;  /* 0x000000ffff047224 */ /* 0x000fce00078e0005 */
[----:B------:R-:W-:Y:S05]  /*3a10*/  WARPSYNC.COLLECTIVE R9, `(.L_x_545) ;  /* 0x0000000009087348 */ /* 0x000fea0003c00000 */
[----:B------:R0:W1:Y:S02]  /*3a20*/  SHFL.DOWN P1, R7, R4, R10, R11 ;  /* 0x0800000a04077389 */ /* 0x000064000002000b */
[----:B01----:R-:W-:Y:S05]  /*3a30*/  ENDCOLLECTIVE ;  /* 0x000000000000791b */ /* 0x003fea0003800000 */
.L_x_545:
[----:B------:R-:W-:Y:S02]  /*3a40*/  HFMA2 R10, -RZ, RZ, 0, 5.9604644775390625e-08 ;  /* 0x00000001ff0a7431 */ /* 0x000fe400000001ff */
[----:B------:R-:W-:-:S04]  /*3a50*/  IMAD.MOV.U32 R8, RZ, RZ, R7 ;  /* 0x000000ffff087224 */ /* 0x000fc800078e0007 */
[----:B------:R-:W-:-:S04]  /*3a60*/  FADD R8, R5, R8 ;  /* 0x0000000805087221 */ /* 0x000fc80000000000 */
[----:B------:R-:W-:-:S07]  /*3a70*/  IMAD.MOV.U32 R4, RZ, RZ, R8 ;  /* 0x000000ffff047224 */ /* 0x000fce00078e0008 */
[----:B------:R-:W-:Y:S05]  /*3a80*/  WARPSYNC.COLLECTIVE R9, `(.L_x_546) ;  /* 0x0000000009087348 */ /* 0x000fea0003c00000 */
[----:B------:R0:W1:Y:S02]  /*3a90*/  SHFL.DOWN P1, R7, R4, R10, R11 ;  /* 0x0800000a04077389 */ /* 0x000064000002000b */
[----:B01----:R-:W-:Y:S05]  /*3aa0*/  ENDCOLLECTIVE ;  /* 0x000000000000791b */ /* 0x003fea0003800000 */
.L_x_546:
[----:B------:R-:W-:Y:S05]  /*3ab0*/  BRA `(.L_x_547) ;  /* 0xffffffcc00847947 */ /* 0x000fea000383ffff */
        .weak           $__internal_4_$__cuda_sm20_rcp_rn_f32_slowpath
        .type           $__internal_4_$__cuda_sm20_rcp_rn_f32_slowpath,@function
        .size           $__internal_4_$__cuda_sm20_rcp_rn_f32_slowpath,($__internal_5_$__cuda_sm3x_div_rn_noftz_f32_slowpath - $__internal_4_$__cuda_sm20_rcp_rn_f32_slowpath)
$__internal_4_$__cuda_sm20_rcp_rn_f32_slowpath:
[----:B------:R-:W-:Y:S01]  /*3ac0*/  IMAD.SHL.U32 R3, R8, 0x2, RZ ;  /* 0x0000000208037824 */ /* 0x000fe200078e00ff */
[----:B------:R-:W-:Y:S04]  /*3ad0*/  BSSY.RECONVERGENT B1, `(.L_x_548) ;  /* 0x0000031000017945 */ /* 0x000fe80003800200 */
[----:B------:R-:W-:Y:S01]  /*3ae0*/  SHF.R.U32.HI R9, RZ, 0x18, R3 ;  /* 0x00000018ff097819 */ /* 0x000fe20000011603 */
[----:B------:R-:W-:-:S03]  /*3af0*/  IMAD.MOV.U32 R3, RZ, RZ, R8 ;  /* 0x000000ffff037224 */ /* 0x000fc600078e0008 */
        /* <DEDUP_REMOVED lines=12> */
.L_x_549:
        /* <DEDUP_REMOVED lines=29> */
[----:B------:R-:W-:-:S04]  /*3d90*/  @!P0 VIADD R4, R4, 0x1 ;  /* 0x0000000104048836 */ /* 0x000fc80000000000 */
[----:B------:R-:W-:-:S05]  /*3da0*/  @!P1 IMAD.SHL.U32 R4, R4, 0x2, RZ ;  /* 0x0000000204049824 */ /* 0x000fca00078e00ff */
[----:B------:R-:W-:Y:S01]  /*3db0*/  LOP3.LUT R5, R4, 0x80000000, R3, 0xf8, !PT ;  /* 0x8000000004057812 */ /* 0x000fe200078ef803 */
[----:B------:R-:W-:Y:S06]  /*3dc0*/  BRA `(.L_x_550) ;  /* 0x0000000000047947 */ /* 0x000fec0003800000 */
.L_x_551:
[----:B------:R0:W1:Y:S02]  /*3dd0*/  MUFU.RCP R5, R3 ;  /* 0x0000000300057308 */ /* 0x0000640000001000 */
.L_x_550:
[----:B------:R-:W-:Y:S05]  /*3de0*/  BSYNC.RECONVERGENT B1 ;  /* 0x0000000000017941 */ /* 0x000fea0003800200 */
.L_x_548:
[----:B------:R-:W-:-:S04]  /*3df0*/  IMAD.MOV.U32 R7, RZ, RZ, 0x0 ;  /* 0x00000000ff077424 */ /* 0x000fc800078e00ff */
[----:B01----:R-:W-:Y:S05]  /*3e00*/  RET.REL.NODEC R6 `(alma_batch_tiled_async_f32) ;  /* 0xffffffc0067c7950 */ /* 0x003fea0003c3ffff */
        .weak           $__internal_5_$__cuda_sm3x_div_rn_noftz_f32_slowpath
        .type           $__internal_5_$__cuda_sm3x_div_rn_noftz_f32_slowpath,@function
        .size           $__internal_5_$__cuda_sm3x_div_rn_noftz_f32_slowpath,(.L_x_622 - $__internal_5_$__cuda_sm3x_div_rn_noftz_f32_slowpath)
$__internal_5_$__cuda_sm3x_div_rn_noftz_f32_slowpath:
        /* <DEDUP_REMOVED lines=35> */
.L_x_553:
[----:B------:R-:W-:Y:S01]  /*4040*/  LEA R11, R10, 0xc0800000, 0x17 ;  /* 0xc08000000a0b7811 */ /* 0x000fe200078eb8ff */
[----:B------:R-:W-:Y:S04]  /*4050*/  BSSY.RECONVERGENT B3, `(.L_x_558) ;  /* 0x0000036000037945 */ /* 0x000fe80003800200 */
[----:B------:R-:W-:Y:S02]  /*4060*/  IMAD.IADD R12, R12, 0x1, -R11 ;  /* 0x000000010c0c7824 */ /* 0x000fe400078e0a0b */
[----:B------:R-:W-:Y:S02]  /*4070*/  VIADD R11, R15, 0xffffff81 ;  /* 0xffffff810f0b7836 */ /* 0x000fe40000000000 */
[----:B------:R0:W1:Y:S01]  /*4080*/  MUFU.RCP R13, R12 ;  /* 0x0000000c000d7308 */ /* 0x0000620000001000 */
[----:B------:R-:W-:Y:S01]  /*4090*/  FADD.FTZ R14, -R12, -RZ ;  /* 0x800000ff0c0e7221 */ /* 0x000fe20000010100 */
[C---:B------:R-:W-:Y:S01]  /*40a0*/  IMAD R3, R11.reuse, -0x800000, R3 ;  /* 0xff8000000b037824 */ /* 0x040fe200078e0203 */
[----:B0-----:R-:W-:-:S05]  /*40b0*/  IADD3 R12, PT, PT, R11, 0x7f, -R10 ;  /* 0x0000007f0b0c7810 */ /* 0x001fca0007ffe80a */
[----:B------:R-:W-:Y:S02]  /*40c0*/  IMAD.IADD R12, R12, 0x1, R9 ;  /* 0x000000010c0c7824 */ /* 0x000fe400078e0209 */
        /* <DEDUP_REMOVED lines=42> */
.L_x_560:
[----:B------:R-:W-:-:S04]  /*4370*/  LOP3.LUT R3, R3, 0x80000000, RZ, 0xc0, !PT ;  /* 0x8000000003037812 */ /* 0x000fc800078ec0ff */
[----:B------:R-:W-:Y:S01]  /*4380*/  LOP3.LUT R3, R3, 0x7f800000, RZ, 0xfc, !PT ;  /* 0x7f80000003037812 */ /* 0x000fe200078efcff */
[----:B------:R-:W-:Y:S06]  /*4390*/  BRA `(.L_x_561) ;  /* 0x0000000000047947 */ /* 0x000fec0003800000 */
.L_x_559:
[----:B------:R-:W-:-:S07]  /*43a0*/  IMAD R3, R12, 0x800000, R3 ;  /* 0x008000000c037824 */ /* 0x000fce00078e0203 */
.L_x_561:
[----:B------:R-:W-:Y:S05]  /*43b0*/  BSYNC.RECONVERGENT B3 ;  /* 0x0000000000037941 */ /* 0x000fea0003800200 */
.L_x_558:
[----:B------:R-:W-:Y:S05]  /*43c0*/  BRA `(.L_x_562) ;  /* 0x0000000000207947 */ /* 0x000fea0003800000 */
.L_x_557:
[----:B------:R-:W-:-:S04]  /*43d0*/  LOP3.LUT R3, R12, 0x80000000, R3, 0x48, !PT ;  /* 0x800000000c037812 */ /* 0x000fc800078e4803 */
[----:B------:R-:W-:Y:S01]  /*43e0*/  LOP3.LUT R3, R3, 0x7f800000, RZ, 0xfc, !PT ;  /* 0x7f80000003037812 */ /* 0x000fe200078efcff */
[----:B------:R-:W-:Y:S06]  /*43f0*/  BRA `(.L_x_562) ;  /* 0x0000000000147947 */ /* 0x000fec0003800000 */
.L_x_556:
[----:B------:R-:W-:Y:S01]  /*4400*/  LOP3.LUT R3, R12, 0x80000000, R3, 0x48, !PT ;  /* 0x800000000c037812 */ /* 0x000fe200078e4803 */
[----:B------:R-:W-:Y:S06]  /*4410*/  BRA `(.L_x_562) ;  /* 0x00000000000c7947 */ /* 0x000fec0003800000 */
.L_x_555:
[----:B------:R-:W0:Y:S01]  /*4420*/  MUFU.RSQ R3, -QNAN ;  /* 0xffc0000000037908 */ /* 0x000e220000001400 */
[----:B------:R-:W-:Y:S05]  /*4430*/  BRA `(.L_x_562) ;  /* 0x0000000000047947 */ /* 0x000fea0003800000 */
.L_x_554:
[----:B------:R-:W-:-:S07]  /*4440*/  FADD.FTZ R3, R3, R4 ;  /* 0x0000000403037221 */ /* 0x000fce0000010000 */
.L_x_562:
[----:B------:R-:W-:Y:S05]  /*4450*/  BSYNC.RECONVERGENT B2 ;  /* 0x0000000000027941 */ /* 0x000fea0003800200 */
.L_x_552:
[----:B------:R-:W-:-:S04]  /*4460*/  IMAD.MOV.U32 R9, RZ, RZ, 0x0 ;  /* 0x00000000ff097424 */ /* 0x000fc800078e00ff */
[----:B0-----:R-:W-:Y:S05]  /*4470*/  RET.REL.NODEC R8 `(alma_batch_tiled_async_f32) ;  /* 0xffffffb808e07950 */ /* 0x001fea0003c3ffff */
.L_x_563:
        /* <DEDUP_REMOVED lines=16> */
.L_x_622:


//--------------------- .text.alma_batch_f32      --------------------------
	.section	.text.alma_batch_f32,"ax",@progbits
	.align	128
        .global         alma_batch_f32
        .type           alma_batch_f32,@function
        .size           alma_batch_f32,(.L_x_635 - alma_batch_f32)
        .other          alma_batch_f32,@"STO_CUDA_ENTRY STV_DEFAULT"
alma_batch_f32:
.text.alma_batch_f32:
[----:B------:R-:W-:Y:S01]  /*0000*/  LDC R1, c[0x0][0x37c] ;  /* 0x0000df00ff017b82 */ /* 0x000fe20000000800 */
[----:B------:R-:W0:Y:S01]  /*0010*/  S2R R0, SR_CTAID.Y ;  /* 0x0000000000007919 */ /* 0x000e220000002600 */
[----:B------:R-:W0:Y:S02]  /*0020*/  LDCU UR4, c[0x0][0x3a8] ;  /* 0x00007500ff0477ac */ /* 0x000e240008000800 */
[----:B0-----:R-:W-:-:S13]  /*0030*/  ISETP.GE.AND P0, PT, R0, UR4, PT ;  /* 0x0000000400007c0c */ /* 0x001fda000bf06270 */
[----:B------:R-:W-:Y:S05]  /*0040*/  @P0 EXIT ;  /* 0x000000000000094d */ /* 0x000fea0003800000 */
[----:B------:R-:W0:Y:S01]  /*0050*/  LDC.64 R4, c[0x0][0x390] ;  /* 0x0000e400ff047b82 */ /* 0x000e220000000a00 */
[----:B------:R-:W1:Y:S07]  /*0060*/  LDCU.64 UR8, c[0x0][0x358] ;  /* 0x00006b00ff0877ac */ /* 0x000e6e0008000a00 */
[----:B------:R-:W2:Y:S01]  /*0070*/  LDC.64 R6, c[0x0][0x398] ;  /* 0x0000e600ff067b82 */ /* 0x000ea20000000a00 */
[----:B------:R-:W3:Y:S01]  /*0080*/  S2R R13, SR_TID.X ;  /* 0x00000000000d7919 */ /* 0x000ee20000002100 */
[----:B------:R-:W4:Y:S01]  /*0090*/  LDCU UR5, c[0x0][0x3a0] ;  /* 0x00007400ff0577ac */ /* 0x000f220008000800 */
[----:B0-----:R-:W-:-:S05]  /*00a0*/  IMAD.WIDE.U32 R4, R0, 0x4, R4 ;  /* 0x0000000400047825 */ /* 0x001fca00078e0004 */
[----:B-1----:R-:W3:Y:S01]  /*00b0*/  LDG.E.CONSTANT R2, desc[UR8][R4.64] ;  /* 0x0000000804027981 */ /* 0x002ee2000c1e9900 */
[----:B--2---:R-:W-:-:S05]  /*00c0*/  IMAD.WIDE.U32 R6, R0, 0x4, R6 ;  /* 0x0000000400067825 */ /* 0x004fca00078e0006 */
[----:B------:R0:W5:Y:S01]  /*00d0*/  LDG.E.CONSTANT R3, desc[UR8][R6.64] ;  /* 0x0000000806037981 */ /* 0x000162000c1e9900 */
[----:B------:R-:W-:Y:S01]  /*00e0*/  BSSY.RECONVERGENT B0, `(.L_x_564) ;  /* 0x0000011000007945 */ /* 0x000fe20003800200 */
[----:B---3--:R-:W-:-:S13]  /*00f0*/  ISETP.GE.AND P0, PT, R13, R2, PT ;  /* 0x000000020d00720c */ /* 0x008fda0003f06270 */
[----:B0---4-:R-:W-:Y:S05]  /*0100*/  @P0 BRA `(.L_x_565) ;  /* 0x0000000000380947 */ /* 0x011fea0003800000 */
[----:B------:R-:W0:Y:S01]  /*0110*/  S2R R5, SR_CgaCtaId ;  /* 0x0000000000057919 */ /* 0x000e220000008800 */
[----:B------:R-:W1:Y:S01]  /*0120*/  LDC R10, c[0x0][0x360] ;  /* 0x0000d800ff0a7b82 */ /* 0x000e620000000800 */
[----:B------:R-:W-:Y:S01]  /*0130*/  MOV R4, 0x400 ;  /* 0x0000040000047802 */ /* 0x000fe20000000f00 */
[----:B------:R-:W-:-:S06]  /*0140*/  IMAD.MOV.U32 R9, RZ, RZ, R13 ;  /* 0x000000ffff097224 */ /* 0x000fcc00078e000d */
[----:B------:R-:W2:Y:S01]  /*0150*/  LDC.64 R6, c[0x0][0x388] ;  /* 0x0000e200ff067b82 */ /* 0x000ea20000000a00 */
[----:B0-----:R-:W-:-:S07]  /*0160*/  LEA R8, R5, R4, 0x18 ;  /* 0x0000000405087211 */ /* 0x001fce00078ec0ff */
.L_x_566:
[----:B------:R-:W-:-:S04]  /*0170*/  IMAD R5, R0, UR5, R9 ;  /* 0x0000000500057c24 */ /* 0x000fc8000f8e0209 */
[----:B0-2---:R-:W-:-:S06]  /*0180*/  IMAD.WIDE R4, R5, 0x4, R6 ;  /* 0x0000000405047825 */ /* 0x005fcc00078e0206 */
[----:B------:R-:W2:Y:S01]  /*0190*/  LDG.E.CONSTANT R4, desc[UR8][R4.64] ;  /* 0x0000000804047981 */ /* 0x000ea2000c1e9900 */
[----:B------:R-:W-:Y:S02]  /*01a0*/  IMAD R11, R9, 0x4, R8 ;  /* 0x00000004090b7824 */ /* 0x000fe400078e0208 */
[----:B-1----:R-:W-:-:S05]  /*01b0*/  IMAD.IADD R9, R10, 0x1, R9 ;  /* 0x000000010a097824 */ /* 0x002fca00078e0209 */
[----:B------:R-:W-:Y:S01]  /*01c0*/  ISETP.GE.AND P0, PT, R9, R2, PT ;  /* 0x000000020900720c */ /* 0x000fe20003f06270 */
[----:B--2---:R0:W-:-:S12]  /*01d0*/  STS [R11], R4 ;  /* 0x000000040b007388 */ /* 0x0041d80000000800 */
[----:B------:R-:W-:Y:S05]  /*01e0*/  @!P0 BRA `(.L_x_566) ;  /* 0xfffffffc00e08947 */ /* 0x000fea000383ffff */
.L_x_565:
[----:B------:R-:W-:Y:S05]  /*01f0*/  BSYNC.RECONVERGENT B0 ;  /* 0x0000000000007941 */ /* 0x000fea0003800200 */
.L_x_564:
[----:B------:R-:W1:Y:S01]  /*0200*/  S2UR UR4, SR_CTAID.X ;  /* 0x00000000000479c3 */ /* 0x000e620000002500 */
[----:B------:R-:W2:Y:S07]  /*0210*/  LDCU UR6, c[0x0][0x3a4] ;  /* 0x00007480ff0677ac */ /* 0x000eae0008000800 */
[----:B0-----:R-:W1:Y:S02]  /*0220*/  LDC R4, c[0x0][0x360] ;  /* 0x0000d800ff047b82 */ /* 0x001e640000000800 */
[----:B-1----:R-:W-:-:S06]  /*0230*/  IMAD R12, R4, UR4, R13 ;  /* 0x00000004040c7c24 */ /* 0x002fcc000f8e020d */
[----:B------:R-:W-:Y:S01]  /*0240*/  BAR.SYNC.DEFER_BLOCKING 0x0 ;  /* 0x0000000000007b1d */ /* 0x000fe20000010000 */
[----:B--2---:R-:W-:-:S13]  /*0250*/  ISETP.GE.AND P0, PT, R12, UR6, PT ;  /* 0x000000060c007c0c */ /* 0x004fda000bf06270 */
[----:B------:R-:W-:Y:S05]  /*0260*/  @P0 EXIT ;  /* 0x000000000000094d */ /* 0x000fea0003800000 */
[----:B------:R-:W0:Y:S01]  /*0270*/  LDC R9, c[0x0][0x3ac] ;  /* 0x0000eb00ff097b82 */ /* 0x000e220000000800 */
[----:B------:R-:W1:Y:S01]  /*0280*/  LDCU.64 UR6, c[0x0][0x380] ;  /* 0x00007000ff0677ac */ /* 0x000e620008000a00 */
[C---:B------:R-:W-:Y:S02]  /*0290*/  LOP3.LUT R8, R2.reuse, 0x7ffffffc, RZ, 0xc0, !PT ;  /* 0x7ffffffc02087812 */ /* 0x040fe400078ec0ff */
[----:B------:R-:W-:Y:S01]  /*02a0*/  LOP3.LUT R17, R2, 0x3, RZ, 0xc0, !PT ;  /* 0x0000000302117812 */ /* 0x000fe200078ec0ff */
[----:B------:R-:W2:Y:S01]  /*02b0*/  LDCU UR4, c[0x0][0x370] ;  /* 0x00006e00ff0477ac */ /* 0x000ea20008000800 */
[----:B------:R-:W-:Y:S01]  /*02c0*/  IADD3 R10, PT, PT, -R8, RZ, RZ ;  /* 0x000000ff080a7210 */ /* 0x000fe20007ffe1ff */
[----:B-1----:R-:W-:Y:S01]  /*02d0*/  UIADD3 UR5, UP0, UPT, UR6, 0x8, URZ ;  /* 0x0000000806057890 */ /* 0x002fe2000ff1e0ff */
[----:B--2---:R-:W-:Y:S01]  /*02e0*/  IMAD R11, R4, UR4, RZ ;  /* 0x00000004040b7c24 */ /* 0x004fe2000f8e02ff */
[----:B0-----:R-:W-:Y:S02]  /*02f0*/  IADD3 R9, PT, PT, R2, -0x1, R9 ;  /* 0xffffffff02097810 */ /* 0x001fe40007ffe009 */
[----:B------:R-:W-:-:S12]  /*0300*/  UIADD3.X UR6, UPT, UPT, URZ, UR7, URZ, UP0, !UPT ;  /* 0x00000007ff067290 */ /* 0x000fd800087fe4ff */
.L_x_572:
[----:B------:R-:W-:Y:S01]  /*0310*/  ISETP.GE.AND P0, PT, R12, R9, PT ;  /* 0x000000090c00720c */ /* 0x000fe20003f06270 */
[----:B------:R-:W-:Y:S01]  /*0320*/  BSSY.RECONVERGENT B0, `(.L_x_567) ;  /* 0x000003b000007945 */ /* 0x000fe20003800200 */
[----:B0-----:R-:W-:-:S11]  /*0330*/  IMAD.MOV.U32 R13, RZ, RZ, 0x7fc00000 ;  /* 0x7fc00000ff0d7424 */ /* 0x001fd600078e00ff */
[----:B------:R-:W-:Y:S05]  /*0340*/  @!P0 BRA `(.L_x_568) ;  /* 0x0000000000e08947 */ /* 0x000fea0003800000 */
[----:B------:R-:W-:Y:S01]  /*0350*/  ISETP.GE.AND P0, PT, R2, 0x1, PT ;  /* 0x000000010200780c */ /* 0x000fe20003f06270 */
[----:B------:R-:W-:-:S12]  /*0360*/  IMAD.MOV.U32 R13, RZ, RZ, RZ ;  /* 0x000000ffff0d7224 */ /* 0x000fd800078e00ff */
[----:B------:R-:W-:Y:S05]  /*0370*/  @!P0 BRA `(.L_x_569) ;  /* 0x0000000000d08947 */ /* 0x000fea0003800000 */
[----:B------:R-:W-:Y:S01]  /*0380*/  ISETP.GE.U32.AND P0, PT, R2, 0x4, PT ;  /* 0x000000040200780c */ /* 0x000fe20003f06070 */
[----:B------:R-:W-:Y:S01]  /*0390*/  HFMA2 R4, -RZ, RZ, 0, 0 ;  /* 0x00000000ff047431 */ /* 0x000fe200000001ff */
[----:B------:R-:W-:Y:S01]  /*03a0*/  IADD3 R23, PT, PT, R12, 0x1, -R2 ;  /* 0x000000010c177810 */ /* 0x000fe20007ffe802 */
[----:B------:R-:W-:-:S03]  /*03b0*/  IMAD.MOV.U32 R13, RZ, RZ, RZ ;  /* 0x000000ffff0d7224 */ /* 0x000fc600078e00ff */
[----:B------:R-:W-:-:S07]  /*03c0*/  SHF.R.S32.HI R16, RZ, 0x1f, R23 ;  /* 0x0000001fff107819 */ /* 0x000fce0000011417 */
[----:B------:R-:W-:Y:S05]  /*03d0*/  @!P0 BRA `(.L_x_570) ;  /* 0x0000000000648947 */ /* 0x000fea0003800000 */
[----:B------:R-:W0:Y:S01]  /*03e0*/  S2UR UR7, SR_CgaCtaId ;  /* 0x00000000000779c3 */ /* 0x000e220000008800 */
[C---:B------:R-:W-:Y:S01]  /*03f0*/  LEA R4, P0, R23.reuse, UR5, 0x2 ;  /* 0x0000000517047c11 */ /* 0x040fe2000f8010ff */
[----:B------:R-:W-:Y:S01]  /*0400*/  IMAD.MOV.U32 R13, RZ, RZ, RZ ;  /* 0x000000ffff0d7224 */ /* 0x000fe200078e00ff */
[----:B------:R-:W-:Y:S01]  /*0410*/  UMOV UR4, 0x400 ;  /* 0x0000040000047882 */ /* 0x000fe20000000000 */
[----:B------:R-:W-:Y:S01]  /*0420*/  IMAD.MOV.U32 R18, RZ, RZ, R10 ;  /* 0x000000ffff127224 */ /* 0x000fe200078e000a */
[----:B------:R-:W-:Y:S01]  /*0430*/  LEA.HI.X R5, R23, UR6, R16, 0x2, P0 ;  /* 0x0000000617057c11 */ /* 0x000fe200080f1410 */
[----:B0-----:R-:W-:-:S12]  /*0440*/  ULEA UR4, UR7, UR4, 0x18 ;  /* 0x0000000407047291 */ /* 0x001fd8000f8ec0ff */
.L_x_571:
[----:B------:R-:W-:Y:S01]  /*0450*/  MOV R14, R4 ;  /* 0x00000004000e7202 */ /* 0x000fe20000000f00 */
[----:B------:R-:W-:Y:S02]  /*0460*/  IMAD.MOV.U32 R15, RZ, RZ, R5 ;  /* 0x000000ffff0f7224 */ /* 0x000fe400078e0005 */
[----:B------:R-:W0:Y:S04]  /*0470*/  LDS.128 R4, [UR4] ;  /* 0x00000004ff047984 */ /* 0x000e280008000c00 */
[----:B------:R-:W0:Y:S04]  /*0480*/  LDG.E.CONSTANT R20, desc[UR8][R14.64+-0x8] ;  /* 0xfffff8080e147981 */ /* 0x000e28000c1e9900 */
[----:B------:R-:W2:Y:S04]  /*0490*/  LDG.E.CONSTANT R19, desc[UR8][R14.64+-0x4] ;  /* 0xfffffc080e137981 */ /* 0x000ea8000c1e9900 */
[----:B------:R-:W3:Y:S04]  /*04a0*/  LDG.E.CONSTANT R21, desc[UR8][R14.64] ;  /* 0x000000080e157981 */ /* 0x000ee8000c1e9900 */
[----:B------:R-:W4:Y:S01]  /*04b0*/  LDG.E.CONSTANT R22, desc[UR8][R14.64+0x4] ;  /* 0x000004080e167981 */ /* 0x000f22000c1e9900 */
[----:B------:R-:W-:Y:S01]  /*04c0*/  VIADD R18, R18, 0x4 ;  /* 0x0000000412127836 */ /* 0x000fe20000000000 */
[----:B------:R-:W-:-:S04]  /*04d0*/  UIADD3 UR4, UPT, UPT, UR4, 0x10, URZ ;  /* 0x0000001004047890 */ /* 0x000fc8000fffe0ff */
[----:B------:R-:W-:Y:S01]  /*04e0*/  ISETP.NE.AND P0, PT, R18, RZ, PT ;  /* 0x000000ff1200720c */ /* 0x000fe20003f05270 */
[----:B0-----:R-:W-:-:S04]  /*04f0*/  FFMA R4, R20, R4, R13 ;  /* 0x0000000414047223 */ /* 0x001fc8000000000d */
[----:B--2---:R-:W-:Y:S01]  /*0500*/  FFMA R5, R5, R19, R4 ;  /* 0x0000001305057223 */ /* 0x004fe20000000004 */
[----:B------:R-:W-:-:S03]  /*0510*/  IADD3 R4, P1, PT, R14, 0x10, RZ ;  /* 0x000000100e047810 */ /* 0x000fc60007f3e0ff */
[----:B---3--:R-:W-:Y:S01]  /*0520*/  FFMA R6, R6, R21, R5 ;  /* 0x0000001506067223 */ /* 0x008fe20000000005 */
[----:B------:R-:W-:-:S03]  /*0530*/  IADD3.X R5, PT, PT, RZ, R15, RZ, P1, !PT ;  /* 0x0000000fff057210 */ /* 0x000fc60000ffe4ff */
[----:B----4-:R-:W-:Y:S01]  /*0540*/  FFMA R13, R7, R22, R6 ;  /* 0x00000016070d7223 */ /* 0x010fe20000000006 */
[----:B------:R-:W-:Y:S06]  /*0550*/  @P0 BRA `(.L_x_571) ;  /* 0xfffffffc00bc0947 */ /* 0x000fec000383ffff */
[----:B------:R-:W-:-:S07]  /*0560*/  IMAD.MOV.U32 R4, RZ, RZ, R8 ;  /* 0x000000ffff047224 */ /* 0x000fce00078e0008 */
.L_x_570:
[----:B------:R-:W-:-:S13]  /*0570*/  ISETP.NE.AND P0, PT, R17, RZ, PT ;  /* 0x000000ff1100720c */ /* 0x000fda0003f05270 */
[----:B------:R-:W-:Y:S05]  /*0580*/  @!P0 BRA `(.L_x_569) ;  /* 0x00000000004c8947 */ /* 0x000fea0003800000 */
[----:B------:R-:W0:Y:S01]  /*0590*/  LDCU.64 UR10, c[0x0][0x380] ;  /* 0x00007000ff0a77ac */ /* 0x000e220008000a00 */
[----:B------:R-:W-:-:S05]  /*05a0*/  IADD3 R5, P0, PT, R23, R4, RZ ;  /* 0x0000000417057210 */ /* 0x000fca0007f1e0ff */
[----:B------:R-:W-:Y:S01]  /*05b0*/  IMAD.X R16, RZ, RZ, R16, P0 ;  /* 0x000000ffff107224 */ /* 0x000fe200000e0610 */
[----:B0-----:R-:W-:-:S04]  /*05c0*/  LEA R14, P0, R5, UR10, 0x2 ;  /* 0x0000000a050e7c11 */ /* 0x001fc8000f8010ff */
[----:B------:R-:W-:-:S05]  /*05d0*/  LEA.HI.X R15, R5, UR11, R16, 0x2, P0 ;  /* 0x0000000b050f7c11 */ /* 0x000fca00080f1410 */
[----:B------:R-:W2:Y:S01]  /*05e0*/  LDG.E.CONSTANT R16, desc[UR8][R14.64] ;  /* 0x000000080e107981 */ /* 0x000ea2000c1e9900 */
[----:B------:R-:W-:Y:S02]  /*05f0*/  MOV R5, 0x400 ;  /* 0x0000040000057802 */ /* 0x000fe40000000f00 */
[----:B------:R-:W-:Y:S01]  /*0600*/  ISETP.NE.AND P0, PT, R17, 0x1, PT ;  /* 0x000000011100780c */ /* 0x000fe20003f05270 */
[----:B------:R-:W0:Y:S02]  /*0610*/  S2R R6, SR_CgaCtaId ;  /* 0x0000000000067919 */ /* 0x000e240000008800 */
[----:B0-----:R-:W-:-:S04]  /*0620*/  LEA R5, R6, R5, 0x18 ;  /* 0x0000000506057211 */ /* 0x001fc800078ec0ff */
[----:B------:R-:W-:-:S06]  /*0630*/  LEA R4, R4, R5, 0x2 ;  /* 0x0000000504047211 */ /* 0x000fcc00078e10ff */
[----:B------:R-:W2:Y:S02]  /*0640*/  LDS.128 R4, [R4] ;  /* 0x0000000004047984 */ /* 0x000ea40000000c00 */
[----:B--2---:R-:W-:Y:S01]  /*0650*/  FFMA R13, R16, R4, R13 ;  /* 0x00000004100d7223 */ /* 0x004fe2000000000d */
[----:B------:R-:W-:Y:S06]  /*0660*/  @!P0 BRA `(.L_x_569) ;  /* 0x0000000000148947 */ /* 0x000fec0003800000 */
[----:B------:R-:W-:Y:S01]  /*0670*/  ISETP.NE.AND P0, PT, R17, 0x2, PT ;  /* 0x000000021100780c */ /* 0x000fe20003f05270 */
[----:B------:R-:W2:-:S12]  /*0680*/  LDG.E.CONSTANT R4, desc[UR8][R14.64+0x4] ;  /* 0x000004080e047981 */ /* 0x000e98000c1e9900 */
[----:B------:R-:W3:Y:S01]  /*0690*/  @P0 LDG.E.CONSTANT R16, desc[UR8][R14.64+0x8] ;  /* 0x000008080e100981 */ /* 0x000ee2000c1e9900 */
[----:B--2---:R-:W-:-:S04]  /*06a0*/  FFMA R13, R4, R5, R13 ;  /* 0x00000005040d7223 */ /* 0x004fc8000000000d */
[----:B---3--:R-:W-:-:S07]  /*06b0*/  @P0 FFMA R13, R16, R6, R13 ;  /* 0x00000006100d0223 */ /* 0x008fce000000000d */
.L_x_569:
[----:B-----5:R-:W-:-:S07]  /*06c0*/  FMUL R13, R3, R13 ;  /* 0x0000000d030d7220 */ /* 0x020fce0000400000 */
.L_x_568:
[----:B------:R-:W-:Y:S05]  /*06d0*/  BSYNC.RECONVERGENT B0 ;  /* 0x0000000000007941 */ /* 0x000fea0003800200 */
.L_x_567:
[----:B------:R-:W0:Y:S01]  /*06e0*/  LDC.64 R4, c[0x0][0x3b0] ;  /* 0x0000ec00ff047b82 */ /* 0x000e220000000a00 */
[----:B------:R-:W1:Y:S02]  /*06f0*/  LDCU UR4, c[0x0][0x3a4] ;  /* 0x00007480ff0477ac */ /* 0x000e640008000800 */
[--C-:B-1----:R-:W-:Y:S02]  /*0700*/  IMAD R7, R0, UR4, R12.reuse ;  /* 0x0000000400077c24 */ /* 0x102fe4000f8e020c */
[----:B------:R-:W-:Y:S02]  /*0710*/  IMAD.IADD R12, R11, 0x1, R12 ;  /* 0x000000010b0c7824 */ /* 0x000fe400078e020c */
[----:B0-----:R-:W-:-:S03]  /*0720*/  IMAD.WIDE R4, R7, 0x4, R4 ;  /* 0x0000000407047825 */ /* 0x001fc600078e0204 */
[----:B------:R-:W-:Y:S02]  /*0730*/  ISETP.GE.AND P0, PT, R12, UR4, PT ;  /* 0x000000040c007c0c */ /* 0x000fe4000bf06270 */
[----:B------:R0:W-:Y:S11]  /*0740*/  STG.E desc[UR8][R4.64], R13 ;  /* 0x0000000d04007986 */ /* 0x0001f6000c101908 */
[----:B------:R-:W-:Y:S05]  /*0750*/  @!P0 BRA `(.L_x_572) ;  /* 0xfffffff800ec8947 */ /* 0x000fea000383ffff */
[----:B------:R-:W-:Y:S05]  /*0760*/  EXIT ;  /* 0x000000000000794d */ /* 0x000fea0003800000 */
.L_x_573:
        /* <DEDUP_REMOVED lines=9> */
.L_x_635:


//--------------------- .text.alma_batch_f32_onthefly --------------------------
	.section	.text.alma_batch_f32_onthefly,"ax",@progbits
	.align	128
        .global         alma_batch_f32_onthefly
        .type           alma_batch_f32_onthefly,@function
        .size           alma_batch_f32_onthefly,(.L_x_624 - alma_batch_f32_onthefly)
        .other          alma_batch_f32_onthefly,@"STO_CUDA_ENTRY STV_DEFAULT"
alma_batch_f32_onthefly:
.text.alma_batch_f32_onthefly:
        /* <DEDUP_REMOVED lines=24> */
.L_x_575:
[----:B------:R-:W-:Y:S05]  /*0180*/  BSYNC.RECONVERGENT B0 ;  /* 0x0000000000007941 */ /* 0x000fea0003800200 */
.L_x_574:
[----:B------:R-:W1:Y:S08]  /*0190*/  S2UR UR5, SR_CgaCtaId ;  /* 0x00000000000579c3 */ /* 0x000e700000008800 */
[----:B------:R-:W-:Y:S06]  /*01a0*/  BAR.SYNC.DEFER_BLOCKING 0x0 ;  /* 0x0000000000007b1d */ /* 0x000fec0000010000 */
[----:B------:R-:W-:-:S02]  /*01b0*/  UMOV UR4, 0x400 ;  /* 0x0000040000047882 */ /* 0x000fc40000000000 */
[----:B-1----:R-:W-:-:S09]  /*01c0*/  ULEA UR4, UR5, UR4, 0x18 ;  /* 0x0000000405047291 */ /* 0x002fd2000f8ec0ff */
[----:B0-----:R-:W0:Y:S02]  /*01d0*/  LDS.128 R4, [UR4] ;  /* 0x00000004ff047984 */ /* 0x001e240008000c00 */
[----:B0-----:R-:W-:Y:S02]  /*01e0*/  FMNMX R3, R6, 9.9999999747524270788e-07, !PT ;  /* 0x358637bd06037809 */ /* 0x001fe40007800000 */
[----:B------:R-:W-:Y:S02]  /*01f0*/  I2FP.F32.S32 R0, R4 ;  /* 0x0000000400007245 */ /* 0x000fe40000201400 */
[----:B------:R-:W0:Y:S08]  /*0200*/  MUFU.RCP R2, R3 ;  /* 0x0000000300027308 */ /* 0x000e300000001000 */
[----:B------:R-:W1:Y:S01]  /*0210*/  FCHK P0, R0, R3 ;  /* 0x0000000300007302 */ /* 0x000e620000000000 */
[----:B0-----:R-:W-:-:S04]  /*0220*/  FFMA R7, -R3, R2, 1 ;  /* 0x3f80000003077423 */ /* 0x001fc80000000102 */
[----:B------:R-:W-:Y:S01]  /*0230*/  FFMA R7, R2, R7, R2 ;  /* 0x0000000702077223 */ /* 0x000fe20000000002 */
[----:B------:R-:W-:-:S03]  /*0240*/  VIADD R2, R4, 0xffffffff ;  /* 0xffffffff04027836 */ /* 0x000fc60000000000 */
[----:B------:R-:W-:Y:S02]  /*0250*/  FFMA R6, R0, R7, RZ ;  /* 0x0000000700067223 */ /* 0x000fe400000000ff */
[----:B------:R-:W-:Y:S02]  /*0260*/  I2FP.F32.S32 R2, R2 ;  /* 0x0000000200027245 */ /* 0x000fe40000201400 */
[----:B------:R-:W-:-:S03]  /*0270*/  FFMA R8, -R3, R6, R0 ;  /* 0x0000000603087223 */ /* 0x000fc60000000100 */
[----:B------:R-:W-:Y:S01]  /*0280*/  FMUL R5, R2, R5 ;  /* 0x0000000502057220 */ /* 0x000fe20000400000 */
[----:B------:R-:W-:Y:S01]  /*0290*/  FFMA R7, R7, R8, R6 ;  /* 0x0000000807077223 */ /* 0x000fe20000000006 */
[----:B-1----:R-:W-:Y:S06]  /*02a0*/  @!P0 BRA `(.L_x_576) ;  /* 0x00000000000c8947 */ /* 0x002fec0003800000 */
[----:B------:R-:W-:-:S07]  /*02b0*/  MOV R8, 0x2d0 ;  /* 0x000002d000087802 */ /* 0x000fce0000000f00 */
[----:B------:R-:W-:Y:S05]  /*02c0*/  CALL.REL.NOINC `($__internal_7_$__cuda_sm3x_div_rn_noftz_f32_slowpath) ;  /* 0x0000001000b07944 */ /* 0x000fea0003c00000 */
[----:B------:R-:W-:-:S07]  /*02d0*/  IMAD.MOV.U32 R7, RZ, RZ, R0 ;  /* 0x000000ffff077224 */ /* 0x000fce00078e0000 */
.L_x_576:
[----:B------:R-:W-:Y:S01]  /*02e0*/  ISETP.GE.AND P0, PT, R9, R4, PT ;  /* 0x000000040900720c */ /* 0x000fe20003f06270 */
[----:B------:R-:W-:Y:S01]  /*02f0*/  BSSY.RECONVERGENT B0, `(.L_x_577) ;  /* 0x0000027000007945 */ /* 0x000fe20003800200 */
[----:B------:R-:W-:-:S11]  /*0300*/  IMAD.MOV.U32 R2, RZ, RZ, RZ ;  /* 0x000000ffff027224 */ /* 0x000fd600078e00ff */
[----:B------:R-:W-:Y:S05]  /*0310*/  @P0 BRA `(.L_x_578) ;  /* 0x0000000000900947 */ /* 0x000fea0003800000 */
[----:B------:R-:W0:Y:S01]  /*0320*/  LDC R6, c[0x0][0x360] ;  /* 0x0000d800ff067b82 */ /* 0x000e220000000800 */
[----:B------:R-:W-:Y:S01]  /*0330*/  FADD R0, R7, R7 ;  /* 0x0000000707007221 */ /* 0x000fe20000000000 */
[----:B------:R-:W-:-:S03]  /*0340*/  IMAD.MOV.U32 R2, RZ, RZ, RZ ;  /* 0x000000ffff027224 */ /* 0x000fc600078e00ff */
[----:B------:R-:W-:Y:S01]  /*0350*/  FMUL R3, R0, R7 ;  /* 0x0000000700037220 */ /* 0x000fe20000400000 */
[----:B------:R-:W-:-:S07]  /*0360*/  MOV R7, R9 ;  /* 0x0000000900077202 */ /* 0x000fce0000000f00 */
.L_x_581:
[----:B-1----:R-:W1:Y:S01]  /*0370*/  MUFU.RCP R8, R3 ;  /* 0x0000000300087308 */ /* 0x002e620000001000 */
[----:B------:R-:W-:Y:S01]  /*0380*/  I2FP.F32.S32 R0, R7 ;  /* 0x0000000700007245 */ /* 0x000fe20000201400 */
[----:B------:R-:W-:Y:S04]  /*0390*/  BSSY.RECONVERGENT B1, `(.L_x_579) ;  /* 0x000000d000017945 */ /* 0x000fe80003800200 */
[----:B------:R-:W-:-:S04]  /*03a0*/  FADD R0, -R5, R0 ;  /* 0x0000000005007221 */ /* 0x000fc80000000100 */
[----:B------:R-:W-:-:S04]  /*03b0*/  FMUL R0, R0, R0 ;  /* 0x0000000000007220 */ /* 0x000fc80000400000 */
[----:B------:R-:W2:Y:S01]  /*03c0*/  FCHK P0, R0, R3 ;  /* 0x0000000300007302 */ /* 0x000ea20000000000 */
[----:B-1----:R-:W-:-:S04]  /*03d0*/  FFMA R11, -R3, R8, 1 ;  /* 0x3f800000030b7423 */ /* 0x002fc80000000108 */
[----:B------:R-:W-:-:S04]  /*03e0*/  FFMA R11, R8, R11, R8 ;  /* 0x0000000b080b7223 */ /* 0x000fc80000000008 */
[----:B------:R-:W-:-:S04]  /*03f0*/  FFMA R8, R0, R11, RZ ;  /* 0x0000000b00087223 */ /* 0x000fc800000000ff */
[----:B------:R-:W-:-:S04]  /*0400*/  FFMA R10, -R3, R8, R0 ;  /* 0x00000008030a7223 */ /* 0x000fc80000000100 */
[----:B------:R-:W-:Y:S01]  /*0410*/  FFMA R8, R11, R10, R8 ;  /* 0x0000000a0b087223 */ /* 0x000fe20000000008 */
[----:B--2---:R-:W-:Y:S06]  /*0420*/  @!P0 BRA `(.L_x_580) ;  /* 0x00000000000c8947 */ /* 0x004fec0003800000 */
[----:B------:R-:W-:-:S07]  /*0430*/  MOV R8, 0x450 ;  /* 0x0000045000087802 */ /* 0x000fce0000000f00 */
[----:B0-----:R-:W-:Y:S05]  /*0440*/  CALL.REL.NOINC `($__internal_7_$__cuda_sm3x_div_rn_noftz_f32_slowpath) ;  /* 0x0000001000507944 */ /* 0x001fea0003c00000 */
[----:B------:R-:W-:-:S07]  /*0450*/  IMAD.MOV.U32 R8, RZ, RZ, R0 ;  /* 0x000000ffff087224 */ /* 0x000fce00078e0000 */
.L_x_580:
[----:B------:R-:W-:Y:S05]  /*0460*/  BSYNC.RECONVERGENT B1 ;  /* 0x0000000000017941 */ /* 0x000fea0003800200 */
.L_x_579:
[----:B------:R-:W-:Y:S01]  /*0470*/  FMUL R8, R8, -1.4426950216293334961 ;  /* 0xbfb8aa3b08087820 */ /* 0x000fe20000400000 */
[----:B------:R-:W1:Y:S01]  /*0480*/  S2UR UR5, SR_CgaCtaId ;  /* 0x00000000000579c3 */ /* 0x000e620000008800 */
[----:B------:R-:W-:Y:S02]  /*0490*/  UMOV UR4, 0x400 ;  /* 0x0000040000047882 */ /* 0x000fe40000000000 */
[----:B------:R-:W-:Y:S01]  /*04a0*/  UIADD3 UR4, UPT, UPT, UR4, 0x90, URZ ;  /* 0x0000009004047890 */ /* 0x000fe2000fffe0ff */
[----:B------:R-:W-:-:S13]  /*04b0*/  FSETP.GEU.AND P0, PT, R8, -126, PT ;  /* 0xc2fc00000800780b */ /* 0x000fda0003f0e000 */
[----:B------:R-:W-:-:S04]  /*04c0*/  @!P0 FMUL R8, R8, 0.5 ;  /* 0x3f00000008088820 */ /* 0x000fc80000400000 */
[----:B------:R-:W2:Y:S01]  /*04d0*/  MUFU.EX2 R11, R8 ;  /* 0x00000008000b7308 */ /* 0x000ea20000000800 */
[----:B-1----:R-:W-:-:S06]  /*04e0*/  ULEA UR4, UR5, UR4, 0x18 ;  /* 0x0000000405047291 */ /* 0x002fcc000f8ec0ff */
[----:B------:R-:W-:Y:S01]  /*04f0*/  LEA R0, R7, UR4, 0x2 ;  /* 0x0000000407007c11 */ /* 0x000fe2000f8e10ff */
[----:B0-----:R-:W-:Y:S02]  /*0500*/  IMAD.IADD R7, R6, 0x1, R7 ;  /* 0x0000000106077824 */ /* 0x001fe400078e0207 */
[----:B--2---:R-:W-:-:S03]  /*0510*/  @!P0 FMUL R11, R11, R11 ;  /* 0x0000000b0b0b8220 */ /* 0x004fc60000400000 */
[----:B------:R-:W-:Y:S01]  /*0520*/  ISETP.GE.AND P0, PT, R7, R4, PT ;  /* 0x000000040700720c */ /* 0x000fe20003f06270 */
[----:B------:R-:W-:Y:S01]  /*0530*/  FADD R2, R11, R2 ;  /* 0x000000020b027221 */ /* 0x000fe20000000000 */
[----:B------:R1:W-:Y:S11]  /*0540*/  STS [R0], R11 ;  /* 0x0000000b00007388 */ /* 0x0003f60000000800 */
[----:B------:R-:W-:Y:S05]  /*0550*/  @!P0 BRA `(.L_x_581) ;  /* 0xfffffffc00848947 */ /* 0x000fea000383ffff */
.L_x_578:
[----:B------:R-:W-:Y:S05]  /*0560*/  BSYNC.RECONVERGENT B0 ;  /* 0x0000000000007941 */ /* 0x000fea0003800200 */
.L_x_577:
[----:B------:R-:W0:Y:S02]  /*0570*/  SHFL.DOWN PT, R3, R2, 0x10, 0x1f ;  /* 0x0a001f0002037f89 */ /* 0x000e2400000e0000 */
[----:B0-----:R-:W-:-:S05]  /*0580*/  FADD R3, R3, R2 ;  /* 0x0000000203037221 */ /* 0x001fca0000000000 */
[----:B-1----:R-:W0:Y:S02]  /*0590*/  SHFL.DOWN PT, R0, R3, 0x8, 0x1f ;  /* 0x09001f0003007f89 */ /* 0x002e2400000e0000 */
        /* <DEDUP_REMOVED lines=16> */
[----:B0-----:R-:W-:Y:S05]  /*06a0*/  @P0 BRA `(.L_x_582) ;  /* 0x0000000000b00947 */ /* 0x001fea0003800000 */
[----:B------:R-:W0:Y:S02]  /*06b0*/  LDCU UR4, c[0x0][0x360] ;  /* 0x00006c00ff0477ac */ /* 0x000e240008000800 */
[----:B0-----:R-:W-:-:S04]  /*06c0*/  UIADD3 UR4, UPT, UPT, UR4, 0x1f, URZ ;  /* 0x0000001f04047890 */ /* 0x001fc8000fffe0ff */
[----:B------:R-:W-:-:S06]  /*06d0*/  USHF.R.U32.HI UR4, URZ, 0x5, UR4 ;  /* 0x00000005ff047899 */ /* 0x000fcc0008011604 */
[----:B------:R-:W-:Y:S01]  /*06e0*/  ISETP.GE.U32.AND P0, PT, R0, UR4, PT ;  /* 0x0000000400007c0c */ /* 0x000fe2000bf06070 */
[----:B------:R-:W-:-:S12]  /*06f0*/  UMOV UR4, 0xffffffff ;  /* 0xffffffff00047882 */ /* 0x000fd80000000000 */
[----:B------:R-:W0:Y:S01]  /*0700*/  @!P0 S2R R3, SR_CgaCtaId ;  /* 0x0000000000038919 */ /* 0x000e220000008800 */
[----:B------:R-:W-:-:S04]  /*0710*/  @!P0 MOV R2, 0x400 ;  /* 0x0000040000028802 */ /* 0x000fc80000000f00 */
[----:B------:R-:W-:-:S04]  /*0720*/  @!P0 IADD3 R2, PT, PT, R2, 0x10, RZ ;  /* 0x0000001002028810 */ /* 0x000fc80007ffe0ff */
[----:B0-----:R-:W-:Y:S01]  /*0730*/  @!P0 LEA R3, R3, R2, 0x18 ;  /* 0x0000000203038211 */ /* 0x001fe200078ec0ff */
[----:B------:R-:W-:-:S04]  /*0740*/  IMAD.MOV.U32 R2, RZ, RZ, RZ ;  /* 0x000000ffff027224 */ /* 0x000fc800078e00ff */
[----:B------:R-:W-:-:S05]  /*0750*/  @!P0 IMAD R0, R0, 0x4, R3 ;  /* 0x0000000400008824 */ /* 0x000fca00078e0203 */
[----:B------:R0:W1:Y:S01]  /*0760*/  @!P0 LDS R2, [R0] ;  /* 0x0000000000028984 */ /* 0x0000620000000800 */
[----:B------:R-:W-:Y:S01]  /*0770*/  ISETP.NE.AND P0, PT, R9, RZ, PT ;  /* 0x000000ff0900720c */ /* 0x000fe20003f05270 */
[----:B------:R-:W-:-:S12]  /*0780*/  BRA.DIV UR4, `(.L_x_583) ;  /* 0x0000000a04207947 */ /* 0x000fd8000b800000 */
        /* <DEDUP_REMOVED lines=9> */
.L_x_600:
[----:B-1----:R-:W-:Y:S01]  /*0820*/  FADD R7, R6, R7 ;  /* 0x0000000706077221 */ /* 0x002fe20000000000 */
[----:B------:R-:W-:Y:S06]  /*0830*/  @P0 BRA `(.L_x_582) ;  /* 0x00000000004c0947 */ /* 0x000fec0003800000 */
[----:B------:R-:W-:Y:S01]  /*0840*/  FMNMX R7, R7, 9.999999682655225389e-21, !PT ;  /* 0x1e3ce50807077809 */ /* 0x000fe20007800000 */
[----:B------:R-:W-:Y:S04]  /*0850*/  BSSY.RECONVERGENT B0, `(.L_x_584) ;  /* 0x000000d000007945 */ /* 0x000fe80003800200 */
[----:B------:R-:W-:-:S05]  /*0860*/  VIADD R0, R7, 0x1800000 ;  /* 0x0180000007007836 */ /* 0x000fca0000000000 */
[----:B------:R-:W-:-:S04]  /*0870*/  LOP3.LUT R0, R0, 0x7f800000, RZ, 0xc0, !PT ;  /* 0x7f80000000007812 */ /* 0x000fc800078ec0ff */
[----:B------:R-:W-:-:S13]  /*0880*/  ISETP.GT.U32.AND P0, PT, R0, 0x1ffffff, PT ;  /* 0x01ffffff0000780c */ /* 0x000fda0003f04070 */
[----:B------:R-:W-:Y:S05]  /*0890*/  @P0 BRA `(.L_x_585) ;  /* 0x0000000000100947 */ /* 0x000fea0003800000 */
[----:B0-----:R-:W-:-:S07]  /*08a0*/  MOV R6, 0x8c0 ;  /* 0x000008c000067802 */ /* 0x001fce0000000f00 */
[----:B------:R-:W-:Y:S05]  /*08b0*/  CALL.REL.NOINC `($__internal_6_$__cuda_sm20_rcp_rn_f32_slowpath) ;  /* 0x0000000800607944 */ /* 0x000fea0003c00000 */
[----:B------:R-:W-:Y:S01]  /*08c0*/  MOV R0, R3 ;  /* 0x0000000300007202 */ /* 0x000fe20000000f00 */
[----:B------:R-:W-:Y:S06]  /*08d0*/  BRA `(.L_x_586) ;  /* 0x0000000000107947 */ /* 0x000fec0003800000 */
.L_x_585:
[----:B------:R-:W1:Y:S02]  /*08e0*/  MUFU.RCP R0, R7 ;  /* 0x0000000700007308 */ /* 0x000e640000001000 */
[----:B-1----:R-:W-:-:S04]  /*08f0*/  FFMA R2, R7, R0, -1 ;  /* 0xbf80000007027423 */ /* 0x002fc80000000000 */
[----:B------:R-:W-:-:S04]  /*0900*/  FADD.FTZ R3, -R2, -RZ ;  /* 0x800000ff02037221 */ /* 0x000fc80000010100 */
[----:B------:R-:W-:-:S07]  /*0910*/  FFMA R0, R0, R3, R0 ;  /* 0x0000000300007223 */ /* 0x000fce0000000000 */
.L_x_586:
[----:B------:R-:W-:Y:S05]  /*0920*/  BSYNC.RECONVERGENT B0 ;  /* 0x0000000000007941 */ /* 0x000fea0003800200 */
.L_x_584:
[----:B------:R-:W1:Y:S01]  /*0930*/  S2UR UR5, SR_CgaCtaId ;  /* 0x00000000000579c3 */ /* 0x000e620000008800 */
[----:B------:R-:W-:Y:S02]  /*0940*/  UMOV UR4, 0x400 ;  /* 0x0000040000047882 */ /* 0x000fe40000000000 */
[----:B-1----:R-:W-:-:S09]  /*0950*/  ULEA UR4, UR5, UR4, 0x18 ;  /* 0x0000000405047291 */ /* 0x002fd2000f8ec0ff */
[----:B------:R1:W-:Y:S03]  /*0960*/  STS [UR4+0xc], R0 ;  /* 0x00000c00ff007988 */ /* 0x0003e60008000804 */
.L_x_582:
[----:B------:R-:W-:Y:S05]  /*0970*/  WARPSYNC.ALL ;  /* 0x0000000000007948 */ /* 0x000fea0003800000 */
[----:B------:R-:W2:Y:S01]  /*0980*/  S2UR UR4, SR_CTAID.X ;  /* 0x00000000000479c3 */ /* 0x000ea20000002500 */
[----:B------:R-:W3:Y:S07]  /*0990*/  LDCU UR7, c[0x0][0x3a0] ;  /* 0x00007400ff0777ac */ /* 0x000eee0008000800 */
[----:B-1----:R-:W2:Y:S01]  /*09a0*/  LDC R0, c[0x0][0x360] ;  /* 0x0000d800ff007b82 */ /* 0x002ea20000000800 */
[----:B------:R-:W1:Y:S07]  /*09b0*/  LDCU UR6, c[0x0][0x370] ;  /* 0x00006e00ff0677ac */ /* 0x000e6e0008000800 */
[----:B------:R-:W4:Y:S01]  /*09c0*/  S2UR UR5, SR_CgaCtaId ;  /* 0x00000000000579c3 */ /* 0x000f220000008800 */
[C---:B--2---:R-:W-:Y:S01]  /*09d0*/  IMAD R3, R0.reuse, UR4, R9 ;  /* 0x0000000400037c24 */ /* 0x044fe2000f8e0209 */
[----:B------:R-:W-:Y:S01]  /*09e0*/  UMOV UR4, 0x400 ;  /* 0x0000040000047882 */ /* 0x000fe20000000000 */
[----:B-1----:R-:W-:-:S05]  /*09f0*/  IMAD R0, R0, UR6, RZ ;  /* 0x0000000600007c24 */ /* 0x002fca000f8e02ff */
[----:B------:R-:W-:Y:S01]  /*0a00*/  BAR.SYNC.DEFER_BLOCKING 0x0 ;  /* 0x0000000000007b1d */ /* 0x000fe20000010000 */
[----:B---3--:R-:W-:Y:S01]  /*0a10*/  ISETP.GE.AND P0, PT, R3, UR7, PT ;  /* 0x0000000703007c0c */ /* 0x008fe2000bf06270 */
[----:B----4-:R-:W-:-:S12]  /*0a20*/  ULEA UR4, UR5, UR4, 0x18 ;  /* 0x0000000405047291 */ /* 0x010fd8000f8ec0ff */
[----:B------:R-:W-:Y:S05]  /*0a30*/  @P0 EXIT ;  /* 0x000000000000094d */ /* 0x000fea0003800000 */
[----:B------:R-:W1:Y:S01]  /*0a40*/  LDS R5, [UR4+0xc] ;  /* 0x00000c04ff057984 */ /* 0x000e620008000800 */
[----:B------:R-:W2:Y:S01]  /*0a50*/  LDC R7, c[0x0][0x3a8] ;  /* 0x0000ea00ff077b82 */ /* 0x000ea20000000800 */
[----:B------:R-:W-:Y:S02]  /*0a60*/  ISETP.GT.AND P0, PT, R4, RZ, PT ;  /* 0x000000ff0400720c */ /* 0x000fe40003f04270 */
[----:B--2---:R-:W-:-:S11]  /*0a70*/  IADD3 R2, PT, PT, R7, -0x1, R4 ;  /* 0xffffffff07027810 */ /* 0x004fd60007ffe004 */
[----:B-1----:R-:W-:Y:S05]  /*0a80*/  @P0 BRA `(.L_x_587) ;  /* 0x0000000000340947 */ /* 0x002fea0003800000 */
[----:B0-----:R-:W0:Y:S01]  /*0a90*/  LDC.64 R6, c[0x0][0x3b0] ;  /* 0x0000ec00ff067b82 */ /* 0x001e220000000a00 */
[----:B------:R-:W-:Y:S01]  /*0aa0*/  FMUL R8, RZ, R5 ;  /* 0x00000005ff087220 */ /* 0x000fe20000400000 */
[----:B------:R-:W1:Y:S06]  /*0ab0*/  LDCU UR4, c[0x0][0x3a0] ;  /* 0x00007400ff0477ac */ /* 0x000e6c0008000800 */
.L_x_588:
[----:B------:R-:W-:Y:S01]  /*0ac0*/  ISETP.GE.AND P0, PT, R3, R2, PT ;  /* 0x000000020300720c */ /* 0x000fe20003f06270 */
[----:B-12---:R-:W-:Y:S02]  /*0ad0*/  IMAD R5, R12, UR4, R3 ;  /* 0x000000040c057c24 */ /* 0x006fe4000f8e0203 */
[----:B------:R-:W-:Y:S02]  /*0ae0*/  IMAD.MOV.U32 R9, RZ, RZ, 0x7fc00000 ;  /* 0x7fc00000ff097424 */ /* 0x000fe400078e00ff */
[----:B0-----:R-:W-:-:S04]  /*0af0*/  IMAD.WIDE R4, R5, 0x4, R6 ;  /* 0x0000000405047825 */ /* 0x001fc800078e0206 */
[----:B------:R-:W-:-:S04]  /*0b00*/  IMAD.IADD R3, R0, 0x1, R3 ;  /* 0x0000000100037824 */ /* 0x000fc800078e0203 */
[----:B------:R-:W-:Y:S01]  /*0b10*/  @P0 IMAD.MOV.U32 R9, RZ, RZ, R8 ;  /* 0x000000ffff090224 */ /* 0x000fe200078e0008 */
[----:B------:R-:W-:-:S04]  /*0b20*/  ISETP.GE.AND P0, PT, R3, UR4, PT ;  /* 0x0000000403007c0c */ /* 0x000fc8000bf06270 */
[----:B------:R2:W-:Y:S09]  /*0b30*/  STG.E desc[UR8][R4.64], R9 ;  /* 0x0000000904007986 */ /* 0x0005f2000c101908 */
[----:B------:R-:W-:Y:S05]  /*0b40*/  @!P0 BRA `(.L_x_588) ;  /* 0xfffffffc00dc8947 */ /* 0x000fea000383ffff */
[----:B------:R-:W-:Y:S05]  /*0b50*/  EXIT ;  /* 0x000000000000794d */ /* 0x000fea0003800000 */
.L_x_587:
[----:B------:R-:W1:Y:S01]  /*0b60*/  LDCU.64 UR6, c[0x0][0x380] ;  /* 0x00007000ff0677ac */ /* 0x000e620008000a00 */
[C---:B------:R-:W-:Y:S02]  /*0b70*/  LOP3.LUT R7, R4.reuse, 0x7ffffffc, RZ, 0xc0, !PT ;  /* 0x7ffffffc04077812 */ /* 0x040fe400078ec0ff */
[----:B------:R-:W-:Y:S02]  /*0b80*/  LOP3.LUT R17, R4, 0x3, RZ, 0xc0, !PT ;  /* 0x0000000304117812 */ /* 0x000fe400078ec0ff */
[----:B0-----:R-:W-:Y:S01]  /*0b90*/  IADD3 R6, PT, PT, -R7, RZ, RZ ;  /* 0x000000ff07067210 */ /* 0x001fe20007ffe1ff */
[----:B-1----:R-:W-:-:S04]  /*0ba0*/  UIADD3 UR5, UP0, UPT, UR6, 0x8, URZ ;  /* 0x0000000806057890 */ /* 0x002fc8000ff1e0ff */
[----:B------:R-:W-:-:S12]  /*0bb0*/  UIADD3.X UR6, UPT, UPT, URZ, UR7, URZ, UP0, !UPT ;  /* 0x00000007ff067290 */ /* 0x000fd800087fe4ff */
.L_x_594:
[----:B------:R-:W-:Y:S01]  /*0bc0*/  ISETP.GE.AND P0, PT, R3, R2, PT ;  /* 0x000000020300720c */ /* 0x000fe20003f06270 */
[----:B------:R-:W-:Y:S01]  /*0bd0*/  BSSY.RECONVERGENT B0, `(.L_x_589) ;  /* 0x000003a000007945 */ /* 0x000fe20003800200 */
[----:B0-----:R-:W-:-:S11]  /*0be0*/  IMAD.MOV.U32 R13, RZ, RZ, 0x7fc00000 ;  /* 0x7fc00000ff0d7424 */ /* 0x001fd600078e00ff */
[----:B------:R-:W-:Y:S05]  /*0bf0*/  @!P0 BRA `(.L_x_590) ;  /* 0x0000000000dc8947 */ /* 0x000fea0003800000 */
[----:B------:R-:W-:Y:S01]  /*0c00*/  ISETP.GE.U32.AND P0, PT, R4, 0x4, PT ;  /* 0x000000040400780c */ /* 0x000fe20003f06070 */
[----:B------:R-:W-:Y:S01]  /*0c10*/  IMAD.MOV.U32 R13, RZ, RZ, RZ ;  /* 0x000000ffff0d7224 */ /* 0x000fe200078e00ff */
[----:B------:R-:W-:Y:S01]  /*0c20*/  IADD3 R23, PT, PT, R3, 0x1, -R4 ;  /* 0x0000000103177810 */ /* 0x000fe20007ffe804 */
[----:B------:R-:W-:-:S03]  /*0c30*/  IMAD.MOV.U32 R8, RZ, RZ, RZ ;  /* 0x000000ffff087224 */ /* 0x000fc600078e00ff */
[----:B------:R-:W-:-:S07]  /*0c40*/  SHF.R.S32.HI R16, RZ, 0x1f, R23 ;  /* 0x0000001fff107819 */ /* 0x000fce0000011417 */
[----:B------:R-:W-:Y:S05]  /*0c50*/  @!P0 BRA `(.L_x_591) ;  /* 0x0000000000688947 */ /* 0x000fea0003800000 */
[----:B------:R-:W0:Y:S01]  /*0c60*/  S2UR UR7, SR_CgaCtaId ;  /* 0x00000000000779c3 */ /* 0x000e220000008800 */
[C---:B------:R-:W-:Y:S01]  /*0c70*/  LEA R8, P0, R23.reuse, UR5, 0x2 ;  /* 0x0000000517087c11 */ /* 0x040fe2000f8010ff */
[----:B------:R-:W-:Y:S01]  /*0c80*/  UMOV UR4, 0x400 ;  /* 0x0000040000047882 */ /* 0x000fe20000000000 */
[----:B------:R-:W-:Y:S01]  /*0c90*/  HFMA2 R13, -RZ, RZ, 0, 0 ;  /* 0x00000000ff0d7431 */ /* 0x000fe200000001ff */
[----:B------:R-:W-:Y:S01]  /*0ca0*/  UIADD3 UR4, UPT, UPT, UR4, 0x90, URZ ;  /* 0x0000009004047890 */ /* 0x000fe2000fffe0ff */
[----:B------:R-:W-:Y:S01]  /*0cb0*/  IMAD.MOV.U32 R18, RZ, RZ, R6 ;  /* 0x000000ffff127224 */ /* 0x000fe200078e0006 */
[----:B------:R-:W-:Y:S02]  /*0cc0*/  LEA.HI.X R9, R23, UR6, R16, 0x2, P0 ;  /* 0x0000000617097c11 */ /* 0x000fe400080f1410 */
[----:B0-----:R-:W-:-:S12]  /*0cd0*/  ULEA UR4, UR7, UR4, 0x18 ;  /* 0x0000000407047291 */ /* 0x001fd8000f8ec0ff */
.L_x_592:
[----:B------:R-:W-:Y:S02]  /*0ce0*/  IMAD.MOV.U32 R14, RZ, RZ, R8 ;  /* 0x000000ffff0e7224 */ /* 0x000fe400078e0008 */
[----:B------:R-:W-:Y:S02]  /*0cf0*/  IMAD.MOV.U32 R15, RZ, RZ, R9 ;  /* 0x000000ffff0f7224 */ /* 0x000fe400078e0009 */
[----:B------:R-:W0:Y:S04]  /*0d00*/  LDS.128 R8, [UR4] ;  /* 0x00000004ff087984 */ /* 0x000e280008000c00 */
[----:B------:R-:W0:Y:S04]  /*0d10*/  LDG.E.CONSTANT R20, desc[UR8][R14.64+-0x8] ;  /* 0xfffff8080e147981 */ /* 0x000e28000c1e9900 */
[----:B------:R-:W2:Y:S04]  /*0d20*/  LDG.E.CONSTANT R19, desc[UR8][R14.64+-0x4] ;  /* 0xfffffc080e137981 */ /* 0x000ea8000c1e9900 */
[----:B------:R-:W3:Y:S04]  /*0d30*/  LDG.E.CONSTANT R21, desc[UR8][R14.64] ;  /* 0x000000080e157981 */ /* 0x000ee8000c1e9900 */
[----:B------:R-:W4:Y:S01]  /*0d40*/  LDG.E.CONSTANT R22, desc[UR8][R14.64+0x4] ;  /* 0x000004080e167981 */ /* 0x000f22000c1e9900 */
[----:B------:R-:W-:Y:S01]  /*0d50*/  IADD3 R18, PT, PT, R18, 0x4, RZ ;  /* 0x0000000412127810 */ /* 0x000fe20007ffe0ff */
[----:B------:R-:W-:-:S03]  /*0d60*/  UIADD3 UR4, UPT, UPT, UR4, 0x10, URZ ;  /* 0x0000001004047890 */ /* 0x000fc6000fffe0ff */
[----:B------:R-:W-:Y:S01]  /*0d70*/  ISETP.NE.AND P0, PT, R18, RZ, PT ;  /* 0x000000ff1200720c */ /* 0x000fe20003f05270 */
[----:B0-----:R-:W-:-:S04]  /*0d80*/  FFMA R8, R20, R8, R13 ;  /* 0x0000000814087223 */ /* 0x001fc8000000000d */
[----:B--2---:R-:W-:Y:S01]  /*0d90*/  FFMA R9, R9, R19, R8 ;  /* 0x0000001309097223 */ /* 0x004fe20000000008 */
[----:B------:R-:W-:-:S03]  /*0da0*/  IADD3 R8, P1, PT, R14, 0x10, RZ ;  /* 0x000000100e087810 */ /* 0x000fc60007f3e0ff */
[----:B---3--:R-:W-:Y:S02]  /*0db0*/  FFMA R10, R10, R21, R9 ;  /* 0x000000150a0a7223 */ /* 0x008fe40000000009 */
[----:B------:R-:W-:Y:S02]  /*0dc0*/  IMAD.X R9, RZ, RZ, R15, P1 ;  /* 0x000000ffff097224 */ /* 0x000fe400008e060f */
[----:B----4-:R-:W-:Y:S01]  /*0dd0*/  FFMA R13, R11, R22, R10 ;  /* 0x000000160b0d7223 */ /* 0x010fe2000000000a */
[----:B------:R-:W-:Y:S06]  /*0de0*/  @P0 BRA `(.L_x_592) ;  /* 0xfffffffc00bc0947 */ /* 0x000fec000383ffff */
[----:B------:R-:W-:-:S07]  /*0df0*/  IMAD.MOV.U32 R8, RZ, RZ, R7 ;  /* 0x000000ffff087224 */ /* 0x000fce00078e0007 */
.L_x_591:
        /* <DEDUP_REMOVED lines=10> */
[----:B------:R-:W0:Y:S01]  /*0ea0*/  S2R R10, SR_CgaCtaId ;  /* 0x00000000000a7919 */ /* 0x000e220000008800 */
[----:B------:R-:W-:-:S04]  /*0eb0*/  IADD3 R9, PT, PT, R9, 0x90, RZ ;  /* 0x0000009009097810 */ /* 0x000fc80007ffe0ff */
[----:B0-----:R-:W-:-:S05]  /*0ec0*/  LEA R9, R10, R9, 0x18 ;  /* 0x000000090a097211 */ /* 0x001fca00078ec0ff */
[----:B------:R-:W-:-:S06]  /*0ed0*/  IMAD R8, R8, 0x4, R9 ;  /* 0x0000000408087824 */ /* 0x000fcc00078e0209 */
        /* <DEDUP_REMOVED lines=8> */
.L_x_593:
[----:B------:R-:W-:-:S07]  /*0f60*/  FMUL R13, R5, R13 ;  /* 0x0000000d050d7220 */ /* 0x000fce0000400000 */
.L_x_590:
[----:B------:R-:W-:Y:S05]  /*0f70*/  BSYNC.RECONVERGENT B0 ;  /* 0x0000000000007941 */ /* 0x000fea0003800200 */
.L_x_589:
        /* <DEDUP_REMOVED lines=9> */
.L_x_583:
[----:B------:R-:W-:Y:S01]  /*1010*/  IMAD.MOV.U32 R11, RZ, RZ, 0x10 ;  /* 0x00000010ff0b7424 */ /* 0x000fe200078e00ff */
[----:B------:R-:W-:Y:S01]  /*1020*/  MOV R13, 0x1f ;  /* 0x0000001f000d7802 */ /* 0x000fe20000000f00 */
[----:B------:R-:W-:-:S07]  /*1030*/  IMAD.MOV.U32 R8, RZ, RZ, -0x1 ;  /* 0xffffffffff087424 */ /* 0x000fce00078e00ff */
[----:B01----:R-:W-:Y:S05]  /*1040*/  WARPSYNC.COLLECTIVE R8, `(.L_x_595) ;  /* 0x0000000008087348 */ /* 0x003fea0003c00000 */
[----:B-1----:R1:W2:Y:S02]  /*1050*/  SHFL.DOWN P1, R7, R2, R11, R13 ;  /* 0x0800000b02077389 */ /* 0x0022a4000002000d */
[----:B012---:R-:W-:Y:S05]  /*1060*/  ENDCOLLECTIVE ;  /* 0x000000000000791b */ /* 0x007fea0003800000 */
.L_x_595:
[----:B------:R-:W-:Y:S02]  /*1070*/  HFMA2 R11, -RZ, RZ, 0, 4.76837158203125e-07 ;  /* 0x00000008ff0b7431 */ /* 0x000fe400000001ff */
[----:B------:R-:W-:-:S04]  /*1080*/  IMAD.MOV.U32 R3, RZ, RZ, R7 ;  /* 0x000000ffff037224 */ /* 0x000fc800078e0007 */
[----:B------:R-:W-:-:S04]  /*1090*/  FADD R3, R3, R2 ;  /* 0x0000000203037221 */ /* 0x000fc80000000000 */
[----:B------:R-:W-:-:S07]  /*10a0*/  IMAD.MOV.U32 R2, RZ, RZ, R3 ;  /* 0x000000ffff027224 */ /* 0x000fce00078e0003 */
[----:B------:R-:W-:Y:S05]  /*10b0*/  WARPSYNC.COLLECTIVE R8, `(.L_x_596) ;  /* 0x0000000008087348 */ /* 0x000fea0003c00000 */
[----:B------:R0:W1:Y:S02]  /*10c0*/  SHFL.DOWN P1, R7, R2, R11, R13 ;  /* 0x0800000b02077389 */ /* 0x000064000002000d */
[----:B01----:R-:W-:Y:S05]  /*10d0*/  ENDCOLLECTIVE ;  /* 0x000000000000791b */ /* 0x003fea0003800000 */
.L_x_596:
[----:B------:R-:W-:Y:S02]  /*10e0*/  IMAD.MOV.U32 R11, RZ, RZ, 0x4 ;  /* 0x00000004ff0b7424 */ /* 0x000fe400078e00ff */
[----:B------:R-:W-:-:S04]  /*10f0*/  IMAD.MOV.U32 R0, RZ, RZ, R7 ;  /* 0x000000ffff007224 */ /* 0x000fc800078e0007 */
[----:B------:R-:W-:-:S04]  /*1100*/  FADD R0, R3, R0 ;  /* 0x0000000003007221 */ /* 0x000fc80000000000 */
[----:B------:R-:W-:-:S07]  /*1110*/  IMAD.MOV.U32 R2, RZ, RZ, R0 ;  /* 0x000000ffff027224 */ /* 0x000fce00078e0000 */
[----:B------:R-:W-:Y:S05]  /*1120*/  WARPSYNC.COLLECTIVE R8, `(.L_x_597) ;  /* 0x0000000008087348 */ /* 0x000fea0003c00000 */
[----:B------:R0:W1:Y:S02]  /*1130*/  SHFL.DOWN P1, R7, R2, R11, R13 ;  /* 0x0800000b02077389 */ /* 0x000064000002000d */
[----:B01----:R-:W-:Y:S05]  /*1140*/  ENDCOLLECTIVE ;  /* 0x000000000000791b */ /* 0x003fea0003800000 */
.L_x_597:
[----:B------:R-:W-:Y:S01]  /*1150*/  IMAD.MOV.U32 R11, RZ, RZ, 0x2 ;  /* 0x00000002ff0b7424 */ /* 0x000fe200078e00ff */
[----:B------:R-:W-:-:S05]  /*1160*/  MOV R5, R7 ;  /* 0x0000000700057202 */ /* 0x000fca0000000f00 */
[----:B------:R-:W-:-:S04]  /*1170*/  FADD R5, R0, R5 ;  /* 0x0000000500057221 */ /* 0x000fc80000000000 */
[----:B------:R-:W-:-:S07]  /*1180*/  IMAD.MOV.U32 R2, RZ, RZ, R5 ;  /* 0x000000ffff027224 */ /* 0x000fce00078e0005 */
[----:B------:R-:W-:Y:S05]  /*1190*/  WARPSYNC.COLLECTIVE R8, `(.L_x_598) ;  /* 0x0000000008087348 */ /* 0x000fea0003c00000 */
[----:B------:R0:W1:Y:S02]  /*11a0*/  SHFL.DOWN P1, R7, R2, R11, R13 ;  /* 0x0800000b02077389 */ /* 0x000064000002000d */
[----:B01----:R-:W-:Y:S05]  /*11b0*/  ENDCOLLECTIVE ;  /* 0x000000000000791b */ /* 0x003fea0003800000 */
.L_x_598:
[----:B------:R-:W-:Y:S02]  /*11c0*/  IMAD.MOV.U32 R11, RZ, RZ, 0x1 ;  /* 0x00000001ff0b7424 */ /* 0x000fe400078e00ff */
[----:B------:R-:W-:-:S04]  /*11d0*/  IMAD.MOV.U32 R6, RZ, RZ, R7 ;  /* 0x000000ffff067224 */ /* 0x000fc800078e0007 */
[----:B------:R-:W-:-:S05]  /*11e0*/  FADD R6, R5, R6 ;  /* 0x0000000605067221 */ /* 0x000fca0000000000 */
[----:B------:R-:W-:-:S07]  /*11f0*/  MOV R2, R6 ;  /* 0x0000000600027202 */ /* 0x000fce0000000f00 */
[----:B------:R-:W-:Y:S05]  /*1200*/  WARPSYNC.COLLECTIVE R8, `(.L_x_599) ;  /* 0x0000000008087348 */ /* 0x000fea0003c00000 */
[----:B------:R0:W1:Y:S02]  /*1210*/  SHFL.DOWN P1, R7, R2, R11, R13 ;  /* 0x0800000b02077389 */ /* 0x000064000002000d */
[----:B01----:R-:W-:Y:S05]  /*1220*/  ENDCOLLECTIVE ;  /* 0x000000000000791b */ /* 0x003fea0003800000 */
.L_x_599:
[----:B------:R-:W-:Y:S05]  /*1230*/  BRA `(.L_x_600) ;  /* 0xfffffff400787947 */ /* 0x000fea000383ffff */
        .weak           $__internal_6_$__cuda_sm20_rcp_rn_f32_slowpath
        .type           $__internal_6_$__cuda_sm20_rcp_rn_f32_slowpath,@function
        .size           $__internal_6_$__cuda_sm20_rcp_rn_f32_slowpath,($__internal_7_$__cuda_sm3x_div_rn_noftz_f32_slowpath - $__internal_6_$__cuda_sm20_rcp_rn_f32_slowpath)
$__internal_6_$__cuda_sm20_rcp_rn_f32_slowpath:
        /* <DEDUP_REMOVED lines=16> */
.L_x_602:
        /* <DEDUP_REMOVED lines=16> */
[----:B------:R-:W-:-:S03]  /*1440*/  LOP3.LUT R10, R10, R3, RZ, 0xc0, !PT ;  /* 0x000000030a0a7212 */ /* 0x000fc600078ec0ff */
[----:B------:R-:W-:Y:S01]  /*1450*/  IMAD.MOV R2, RZ, RZ, -R5 ;  /* 0x000000ffff027224 */ /* 0x000fe200078e0a05 */
[----:B------:R-:W-:-:S04]  /*1460*/  SHF.R.U32.HI R10, RZ, R7, R10 ;  /* 0x00000007ff0a7219 */ /* 0x000fc8000001160a */
[----:B------:R-:W-:Y:S02]  /*1470*/  LOP3.LUT P1, RZ, R2, R7, R3, 0xf8, !PT ;  /* 0x0000000702ff7212 */ /* 0x000fe4000782f803 */
[C---:B------:R-:W-:Y:S02]  /*1480*/  LOP3.LUT P0, RZ, R10.reuse, 0x1, RZ, 0xc0, !PT ;  /* 0x000000010aff7812 */ /* 0x040fe4000780c0ff */
[----:B------:R-:W-:-:S04]  /*1490*/  LOP3.LUT P2, RZ, R10, 0x2, RZ, 0xc0, !PT ;  /* 0x000000020aff7812 */ /* 0x000fc8000784c0ff */
[----:B------:R-:W-:Y:S02]  /*14a0*/  PLOP3.LUT P0, PT, P0, P1, P2, 0xe0, 0x0 ;  /* 0x000000000000781c */ /* 0x000fe40000703c20 */
[----:B------:R-:W-:Y:S02]  /*14b0*/  LOP3.LUT P1, RZ, R0, 0x7fffff, RZ, 0xc0, !PT ;  /* 0x007fffff00ff7812 */ /* 0x000fe4000782c0ff */
[----:B------:R-:W-:-:S04]  /*14c0*/  SEL R2, RZ, 0x1, !P0 ;  /* 0x00000001ff027807 */ /* 0x000fc80004000000 */
[----:B------:R-:W-:-:S04]  /*14d0*/  IADD3 R2, PT, PT, -R2, RZ, RZ ;  /* 0x000000ff02027210 */ /* 0x000fc80007ffe1ff */
[----:B------:R-:W-:Y:S01]  /*14e0*/  ISETP.GE.AND P0, PT, R2, RZ, PT ;  /* 0x000000ff0200720c */ /* 0x000fe20003f06270 */
[----:B------:R-:W-:-:S05]  /*14f0*/  VIADD R2, R11, 0xffffff04 ;  /* 0xffffff040b027836 */ /* 0x000fca0000000000 */
[----:B------:R-:W-:-:S07]  /*1500*/  SHF.R.U32.HI R3, RZ, R2, R3 ;  /* 0x00000002ff037219 */ /* 0x000fce0000011603 */
[----:B------:R-:W-:-:S04]  /*1510*/  @!P0 VIADD R3, R3, 0x1 ;  /* 0x0000000103038836 */ /* 0x000fc80000000000 */
[----:B------:R-:W-:-:S05]  /*1520*/  @!P1 IMAD.SHL.U32 R3, R3, 0x2, RZ ;  /* 0x0000000203039824 */ /* 0x000fca00078e00ff */
[----:B------:R-:W-:Y:S01]  /*1530*/  LOP3.LUT R3, R3, 0x80000000, R0, 0xf8, !PT ;  /* 0x8000000003037812 */ /* 0x000fe200078ef800 */
[----:B------:R-:W-:Y:S06]  /*1540*/  BRA `(.L_x_603) ;  /* 0x0000000000047947 */ /* 0x000fec0003800000 */
.L_x_604:
[----:B------:R0:W1:Y:S02]  /*1550*/  MUFU.RCP R3, R0 ;  /* 0x0000000000037308 */ /* 0x0000640000001000 */
.L_x_603:
[----:B------:R-:W-:Y:S05]  /*1560*/  BSYNC.RECONVERGENT B1 ;  /* 0x0000000000017941 */ /* 0x000fea0003800200 */
.L_x_601:
[----:B------:R-:W-:-:S04]  /*1570*/  HFMA2 R7, -RZ, RZ, 0, 0 ;  /* 0x00000000ff077431 */ /* 0x000fc800000001ff */
[----:B01----:R-:W-:Y:S05]  /*1580*/  RET.REL.NODEC R6 `(alma_batch_f32_onthefly) ;  /* 0xffffffe8069c7950 */ /* 0x003fea0003c3ffff */
        .weak           $__internal_7_$__cuda_sm3x_div_rn_noftz_f32_slowpath
        .type           $__internal_7_$__cuda_sm3x_div_rn_noftz_f32_slowpath,@function
        .size           $__internal_7_$__cuda_sm3x_div_rn_noftz_f32_slowpath,(.L_x_624 - $__internal_7_$__cuda_sm3x_div_rn_noftz_f32_slowpath)
$__internal_7_$__cuda_sm3x_div_rn_noftz_f32_slowpath:
[--C-:B------:R-:W-:Y:S01]  /*1590*/  SHF.R.U32.HI R11, RZ, 0x17, R3.reuse ;  /* 0x00000017ff0b7819 */ /* 0x100fe20000011603 */
[----:B------:R-:W-:Y:S01]  /*15a0*/  BSSY.RECONVERGENT B2, `(.L_x_605) ;  /* 0x0000063000027945 */ /* 0x000fe20003800200 */
[----:B------:R-:W-:Y:S01]  /*15b0*/  SHF.R.U32.HI R10, RZ, 0x17, R0 ;  /* 0x00000017ff0a7819 */ /* 0x000fe20000011600 */
[----:B------:R-:W-:Y:S01]  /*15c0*/  IMAD.MOV.U32 R13, RZ, RZ, R3 ;  /* 0x000000ffff0d7224 */ /* 0x000fe200078e0003 */
[----:B------:R-:W-:Y:S02]  /*15d0*/  LOP3.LUT R11, R11, 0xff, RZ, 0xc0, !PT ;  /* 0x000000ff0b0b7812 */ /* 0x000fe400078ec0ff */
[----:B------:R-:W-:-:S03]  /*15e0*/  LOP3.LUT R16, R10, 0xff, RZ, 0xc0, !PT ;  /* 0x000000ff0a107812 */ /* 0x000fc600078ec0ff */
[----:B------:R-:W-:Y:S02]  /*15f0*/  VIADD R15, R11, 0xffffffff ;  /* 0xffffffff0b0f7836 */ /* 0x000fe40000000000 */
[----:B------:R-:W-:-:S03]  /*1600*/  VIADD R14, R16, 0xffffffff ;  /* 0xffffffff100e7836 */ /* 0x000fc60000000000 */
        /* <DEDUP_REMOVED lines=25> */
[----:B------:R-:W-:Y:S02]  /*17a0*/  @!P1 FFMA R13, R3, 1.84467440737095516160e+19, RZ ;  /* 0x5f800000030d9823 */ /* 0x000fe400000000ff */
[----:B------:R-:W-:-:S07]  /*17b0*/  @!P1 VIADD R10, R10, 0x40 ;  /* 0x000000400a0a9836 */ /* 0x000fce0000000000 */
.L_x_606:
[----:B------:R-:W-:Y:S01]  /*17c0*/  LEA R14, R11, 0xc0800000, 0x17 ;  /* 0xc08000000b0e7811 */ /* 0x000fe200078eb8ff */
[----:B------:R-:W-:Y:S03]  /*17d0*/  BSSY.RECONVERGENT B3, `(.L_x_611) ;  /* 0x0000036000037945 */ /* 0x000fe60003800200 */
[----:B------:R-:W-:Y:S01]  /*17e0*/  IADD3 R14, PT, PT, -R14, R13, RZ ;  /* 0x0000000d0e0e7210 */ /* 0x000fe20007ffe1ff */
[----:B------:R-:W-:-:S03]  /*17f0*/  VIADD R13, R16, 0xffffff81 ;  /* 0xffffff81100d7836 */ /* 0x000fc60000000000 */
        /* <DEDUP_REMOVED lines=14> */
[----:B------:R-:W-:-:S05]  /*18e0*/  IMAD.IADD R17, R11, 0x1, R13 ;  /* 0x000000010b117824 */ /* 0x000fca00078e020d */
[----:B------:R-:W-:-:S04]  /*18f0*/  IADD3 R10, PT, PT, R17, -0x1, RZ ;  /* 0xffffffff110a7810 */ /* 0x000fc80007ffe0ff */
        /* <DEDUP_REMOVED lines=10> */
[C---:B------:R-:W-:Y:S02]  /*19a0*/  VIADD R14, R17.reuse, 0x20 ;  /* 0x00000020110e7836 */ /* 0x040fe40000000000 */
[-CC-:B------:R-:W-:Y:S01]  /*19b0*/  FFMA.RM R11, R18, R16.reuse, R15.reuse ;  /* 0x00000010120b7223 */ /* 0x180fe2000000400f */
[C---:B------:R-:W-:Y:S02]  /*19c0*/  ISETP.NE.AND P2, PT, R17.reuse, RZ, PT ;  /* 0x000000ff1100720c */ /* 0x040fe40003f45270 */
        /* <DEDUP_REMOVED lines=18> */
.L_x_613:
[----:B------:R-:W-:-:S04]  /*1af0*/  LOP3.LUT R0, R0, 0x80000000, RZ, 0xc0, !PT ;  /* 0x8000000000007812 */ /* 0x000fc800078ec0ff */
[----:B------:R-:W-:Y:S01]  /*1b00*/  LOP3.LUT R0, R0, 0x7f800000, RZ, 0xfc, !PT ;  /* 0x7f80000000007812 */ /* 0x000fe200078efcff */
[----:B------:R-:W-:Y:S06]  /*1b10*/  BRA `(.L_x_614) ;  /* 0x0000000000047947 */ /* 0x000fec0003800000 */
.L_x_612:
[----:B------:R-:W-:-:S07]  /*1b20*/  LEA R0, R13, R0, 0x17 ;  /* 0x000000000d007211 */ /* 0x000fce00078eb8ff */
.L_x_614:
[----:B------:R-:W-:Y:S05]  /*1b30*/  BSYNC.RECONVERGENT B3 ;  /* 0x0000000000037941 */ /* 0x000fea0003800200 */
.L_x_611:
[----:B------:R-:W-:Y:S05]  /*1b40*/  BRA `(.L_x_615) ;  /* 0x0000000000207947 */ /* 0x000fea0003800000 */
.L_x_610:
[----:B------:R-:W-:-:S04]  /*1b50*/  LOP3.LUT R0, R13, 0x80000000, R0, 0x48, !PT ;  /* 0x800000000d007812 */ /* 0x000fc800078e4800 */
[----:B------:R-:W-:Y:S01]  /*1b60*/  LOP3.LUT R0, R0, 0x7f800000, RZ, 0xfc, !PT ;  /* 0x7f80000000007812 */ /* 0x000fe200078efcff */
[----:B------:R-:W-:Y:S06]  /*1b70*/  BRA `(.L_x_615) ;  /* 0x0000000000147947 */ /* 0x000fec0003800000 */
.L_x_609:
[----:B------:R-:W-:Y:S01]  /*1b80*/  LOP3.LUT R0, R13, 0x80000000, R0, 0x48, !PT ;  /* 0x800000000d007812 */ /* 0x000fe200078e4800 */
[----:B------:R-:W-:Y:S06]  /*1b90*/  BRA `(.L_x_615) ;  /* 0x00000000000c7947 */ /* 0x000fec0003800000 */
.L_x_608:
[----:B------:R-:W0:Y:S01]  /*1ba0*/  MUFU.RSQ R0, -QNAN ;  /* 0xffc0000000007908 */ /* 0x000e220000001400 */
[----:B------:R-:W-:Y:S05]  /*1bb0*/  BRA `(.L_x_615) ;  /* 0x0000000000047947 */ /* 0x000fea0003800000 */
.L_x_607:
[----:B------:R-:W-:-:S07]  /*1bc0*/  FADD.FTZ R0, R0, R3 ;  /* 0x0000000300007221 */ /* 0x000fce0000010000 */
.L_x_615:
[----:B------:R-:W-:Y:S05]  /*1bd0*/  BSYNC.RECONVERGENT B2 ;  /* 0x0000000000027941 */ /* 0x000fea0003800200 */
.L_x_605:
[----:B------:R-:W-:Y:S02]  /*1be0*/  IMAD.MOV.U32 R10, RZ, RZ, R8 ;  /* 0x000000ffff0a7224 */ /* 0x000fe400078e0008 */
[----:B------:R-:W-:-:S04]  /*1bf0*/  IMAD.MOV.U32 R11, RZ, RZ, 0x0 ;  /* 0x00000000ff0b7424 */ /* 0x000fc800078e00ff */
[----:B0-----:R-:W-:Y:S05]  /*1c00*/  RET.REL.NODEC R10 `(alma_batch_f32_onthefly) ;  /* 0xffffffe00afc7950 */ /* 0x001fea0003c3ffff */
.L_x_616:
        /* <DEDUP_REMOVED lines=15> */
.L_x_624:


//--------------------- .nv.shared.alma_precompute_weights_f32 --------------------------
	.section	.nv.shared.alma_precompute_weights_f32,"aw",@nobits
	.sectionflags	@""
	.align	16
.nv.shared.alma_precompute_weights_f32:
	.zero		1168


//--------------------- .nv.shared.reserved.0     --------------------------
	.section	.nv.shared.reserved.0,"aw",@nobits
	.weak		__nv_reservedSMEM_offset_0_alias
	.size		__nv_reservedSMEM_offset_0_alias, 0, 64
	.other		__nv_reservedSMEM_offset_0_alias,@"STO_CUDA_RESERVED_SHARED STV_DEFAULT"
__nv_reservedSMEM_offset_0_alias:
	.zero		0
	.zero		64


//--------------------- .nv.shared.alma_multi_series_one_param_f32 --------------------------
	.section	.nv.shared.alma_multi_series_one_param_f32,"aw",@nobits
	.sectionflags	@""
	.align	16
	.zero		1024


//--------------------- .nv.shared.alma_multi_series_one_param_onthefly_f32 --------------------------
	.section	.nv.shared.alma_multi_series_one_param_onthefly_f32,"aw",@nobits
	.sectionflags	@""
	.align	16
.nv.shared.alma_multi_series_one_param_onthefly_f32:
	.zero		1168


//--------------------- .nv.shared.alma_batch_tiled_f32_2x_tile512 --------------------------
	.section	.nv.shared.alma_batch_tiled_f32_2x_tile512,"aw",@nobits
	.sectionflags	@""
	.align	16
	.zero		1024


//--------------------- .nv.shared.alma_batch_tiled_f32_2x_tile256 --------------------------
	.section	.nv.shared.alma_batch_tiled_f32_2x_tile256,"aw",@nobits
	.sectionflags	@""
	.align	16
	.zero		1024


//--------------------- .nv.shared.alma_batch_tiled_f32_2x_tile128 --------------------------
	.section	.nv.shared.alma_batch_tiled_f32_2x_tile128,"aw",@nobits
	.sectionflags	@""
	.align	16
	.zero		1024


//--------------------- .nv.shared.alma_batch_tiled_f32_tile512 --------------------------
	.section	.nv.shared.alma_batch_tiled_f32_tile512,"aw",@nobits
	.sectionflags	@""
	.align	16
	.zero		1024


//--------------------- .nv.shared.alma_batch_tiled_f32_tile256 --------------------------
	.section	.nv.shared.alma_batch_tiled_f32_tile256,"aw",@nobits
	.sectionflags	@""
	.align	16
	.zero		1024


//--------------------- .nv.shared.alma_batch_tiled_f32_tile128 --------------------------
	.section	.nv.shared.alma_batch_tiled_f32_tile128,"aw",@nobits
	.sectionflags	@""
	.align	16
	.zero		1024


//--------------------- .nv.shared.alma_batch_tiled_async_f32 --------------------------
	.section	.nv.shared.alma_batch_tiled_async_f32,"aw",@nobits
	.sectionflags	@""
	.align	16
.nv.shared.alma_batch_tiled_async_f32:
	.zero		1216


//--------------------- .nv.shared.alma_batch_f32 --------------------------
	.section	.nv.shared.alma_batch_f32,"aw",@nobits
	.sectionflags	@""
	.align	16
	.zero		1024


//--------------------- .nv.shared.alma_batch_f32_onthefly --------------------------
	.section	.nv.shared.alma_batch_f32_onthefly,"aw",@nobits
	.sectionflags	@""
	.align	16
.nv.shared.alma_batch_f32_onthefly:
	.zero		1168


//--------------------- .nv.constant0.alma_precompute_weights_f32 --------------------------
	.section	.nv.constant0.alma_precompute_weights_f32,"a",@progbits
	.sectionflags	@""
	.align	4
.nv.constant0.alma_precompute_weights_f32:
	.zero		944


//--------------------- .nv.constant0.alma_multi_series_one_param_f32 --------------------------
	.section	.nv.constant0.alma_multi_series_one_param_f32,"a",@progbits
	.sectionflags	@""
	.align	4
.nv.constant0.alma_multi_series_one_param_f32:
	.zero		944


//--------------------- .nv.constant0.alma_multi_series_one_param_onthefly_f32 --------------------------
	.section	.nv.constant0.alma_multi_series_one_param_onthefly_f32,"a",@progbits
	.sectionflags	@""
	.align	4
.nv.constant0.alma_multi_series_one_param_onthefly_f32:
	.zero		944


//--------------------- .nv.constant0.alma_batch_tiled_f32_2x_tile512 --------------------------
	.section	.nv.constant0.alma_batch_tiled_f32_2x_tile512,"a",@progbits
	.sectionflags	@""
	.align	4
.nv.constant0.alma_batch_tiled_f32_2x_tile512:
	.zero		952


//--------------------- .nv.constant0.alma_batch_tiled_f32_2x_tile256 --------------------------
	.section	.nv.constant0.alma_batch_tiled_f32_2x_tile256,"a",@progbits
	.sectionflags	@""
	.align	4
.nv.constant0.alma_batch_tiled_f32_2x_tile256:
	.zero		952


//--------------------- .nv.constant0.alma_batch_tiled_f32_2x_tile128 --------------------------
	.section	.nv.constant0.alma_batch_tiled_f32_2x_tile128,"a",@progbits
	.sectionflags	@""
	.align	4
.nv.constant0.alma_batch_tiled_f32_2x_tile128:
	.zero		952


//--------------------- .nv.constant0.alma_batch_tiled_f32_tile512 --------------------------
	.section	.nv.constant0.alma_batch_tiled_f32_tile512,"a",@progbits
	.sectionflags	@""
	.align	4
.nv.constant0.alma_batch_tiled_f32_tile512:
	.zero		952


//--------------------- .nv.constant0.alma_batch_tiled_f32_tile256 --------------------------
	.section	.nv.constant0.alma_batch_tiled_f32_tile256,"a",@progbits
	.sectionflags	@""
	.align	4
.nv.constant0.alma_batch_tiled_f32_tile256:
	.zero		952


//--------------------- .nv.constant0.alma_batch_tiled_f32_tile128 --------------------------
	.section	.nv.constant0.alma_batch_tiled_f32_tile128,"a",@progbits
	.sectionflags	@""
	.align	4
.nv.constant0.alma_batch_tiled_f32_tile128:
	.zero		952


//--------------------- .nv.constant0.alma_batch_tiled_async_f32 --------------------------
	.section	.nv.constant0.alma_batch_tiled_async_f32,"a",@progbits
	.sectionflags	@""
	.align	4
.nv.constant0.alma_batch_tiled_async_f32:
	.zero		952


//--------------------- .nv.constant0.alma_batch_f32 --------------------------
	.section	.nv.constant0.alma_batch_f32,"a",@progbits
	.sectionflags	@""
	.align	4
.nv.constant0.alma_batch_f32:
	.zero		952


//--------------------- .nv.constant0.alma_batch_f32_onthefly --------------------------
	.section	.nv.constant0.alma_batch_f32_onthefly,"a",@progbits
	.sectionflags	@""
	.align	4
.nv.constant0.alma_batch_f32_onthefly:
	.zero		952


//--------------------- SYMBOLS --------------------------

	.type		.nv.reservedSmem.offset0,@object
	.size		.nv.reservedSmem.offset0,0x4
	.type		.nv.reservedSmem.cap,@object
	.size		.nv.reservedSmem.cap,0x4
